def attn_fwd(
    Q,
    K,
    V,
    Out,
    Lse,
    sm_scale,
    stride_qz,
    stride_qh,
    stride_qm,
    stride_qk,
    stride_kz,
    stride_kh,
    stride_kn,
    stride_kk,
    stride_vz,
    stride_vh,
    stride_vn,
    stride_vk,
    stride_oz,
    stride_oh,
    stride_om,
    stride_ok,
    seqlen_q,
    seqlen_k,
    BLOCK_M: tl.constexpr,
    BLOCK_N: tl.constexpr,
    HEAD_DIM: tl.constexpr,
    CAUSAL: tl.constexpr,
):
    start_m = tl.program_id(0)
    off_hz = tl.program_id(1)
    q_off = off_hz * stride_qh
    k_off = off_hz * stride_kh
    v_off = off_hz * stride_vh
    offs_m = start_m * BLOCK_M + tl.arange(0, BLOCK_M)
    offs_d = tl.arange(0, HEAD_DIM)
    offs_n = tl.arange(0, BLOCK_N)
    q_ptrs = Q + q_off + offs_m[:, None] * stride_qm + offs_d[None, :] * stride_qk
    k_ptrs = K + k_off + offs_d[:, None] * stride_kk + offs_n[None, :] * stride_kn
    v_ptrs = V + v_off + offs_n[:, None] * stride_vn + offs_d[None, :] * stride_vk
    m_i = tl.full([BLOCK_M], float("-inf"), dtype=tl.float32)
    l_i = tl.zeros([BLOCK_M], dtype=tl.float32) + 1.0
    acc = tl.zeros([BLOCK_M, HEAD_DIM], dtype=tl.float32)
    q = tl.load(q_ptrs)
    acc, l_i, m_i = _attn_fwd_inner(
        acc,
        l_i,
        m_i,
        q,
        k_ptrs,
        v_ptrs,
        sm_scale,
        stride_kn,
        stride_vn,
        start_m,
        seqlen_k,
        BLOCK_M,
        BLOCK_N,
        HEAD_DIM,
        CAUSAL,
    )
    acc = acc / l_i[:, None]
    lse = m_i + tl.math.log2(l_i) / 1.4426950408889634
    o_ptrs = (
        Out
        + off_hz * stride_oh
        + offs_m[:, None] * stride_om
        + offs_d[None, :] * stride_ok
    )
    tl.store(o_ptrs, acc.to(Out.dtype.element_ty))
    tl.store(Lse + off_hz * seqlen_q + offs_m, lse)

# config = {"BLOCK_M": 64, "BLOCK_N": 64, "HEAD_DIM": 256, "arch": "sm_100", "causal": true, "dtype": "fp8e4m3", "num_stages": 2, "num_warps": 4}
# arch = sm_100


// ===== COMPILED SASS (sm_100a) =====

	.target	sm_100a

	.elftype	@"ET_EXEC"


//--------------------- .note.nv.tkinfo           --------------------------
	.section	.note.nv.tkinfo,"",@"SHT_NOTE"
	.sectionflags	@"SHF_NOTE_NV_TKINFO"
	.tkinfo
        /*0018*/ 	.word	0x00000081
        /*0030*/ 	.string	""
        /*0030*/ 	.string	"ptxas-blackwell"
        /*0030*/ 	.string	"Cuda compilation tools, release 12.9, V12.9.86"
        /*0030*/ 	.string	"Build cuda_12.9.r12.9/compiler.36037853_0"
        /*0030*/ 	.string	"-v  -suppress-debug-info  -lineinfo  -arch sm_100a "



//--------------------- .note.nv.cuver            --------------------------
	.section	.note.nv.cuver,"",@"SHT_NOTE"
	.sectionflags	@"SHF_NOTE_NV_CUVER"
        /*0018*/ 	.short	0x0001
        /*001a*/ 	.short	0x0064
        /*001c*/ 	.short	0x0001
        /*001e*/ 	.short	0x0000
        /*0020*/ 	.short	0x0001
        /*0022*/ 	.short	0x0000


//--------------------- .nv.info                  --------------------------
	.section	.nv.info,"",@"SHT_CUDA_INFO"
	.align	4


	//----- nvinfo : EIATTR_REGCOUNT
	.align		4
        /*0000*/ 	.byte	0x04, 0x2f
        /*0002*/ 	.short	(.L_5 - .L_4)
	.align		4
.L_4:
        /*0004*/ 	.word	index@(attn_fwd)
        /*0008*/ 	.word	0x000000a8


	//----- nvinfo : EIATTR_FRAME_SIZE
	.align		4
.L_5:
        /*000c*/ 	.byte	0x04, 0x11
        /*000e*/ 	.short	(.L_7 - .L_6)
	.align		4
.L_6:
        /*0010*/ 	.word	index@($__internal_2_$__cuda_sm10x_tcgen05_guardrail_trap_unallocated_columns_being_dealloced)
        /*0014*/ 	.word	0x000008f8


	//----- nvinfo : EIATTR_FRAME_SIZE
	.align		4
.L_7:
        /*0018*/ 	.byte	0x04, 0x11
        /*001a*/ 	.short	(.L_9 - .L_8)
	.align		4
.L_8:
        /*001c*/ 	.word	index@($__internal_1_$__cuda_sm10x_tcgen05_guardrail_trap_phase_invalid_during_alloc)
        /*0020*/ 	.word	0x000008f8


	//----- nvinfo : EIATTR_FRAME_SIZE
	.align		4
.L_9:
        /*0024*/ 	.byte	0x04, 0x11
        /*0026*/ 	.short	(.L_11 - .L_10)
	.align		4
.L_10:
        /*0028*/ 	.word	index@($__internal_0_$__cuda_sm10x_tcgen05_guardrail_trap_col_being_dealloced_not_returned_by_alloc)
        /*002c*/ 	.word	0x000008f8


	//----- nvinfo : EIATTR_FRAME_SIZE
	.align		4
.L_11:
        /*0030*/ 	.byte	0x04, 0x11
        /*0032*/ 	.short	(.L_13 - .L_12)
	.align		4
.L_12:
        /*0034*/ 	.word	index@(attn_fwd)
        /*0038*/ 	.word	0x000008f8


	//----- nvinfo : EIATTR_MIN_STACK_SIZE
	.align		4
.L_13:
        /*003c*/ 	.byte	0x04, 0x12
        /*003e*/ 	.short	(.L_15 - .L_14)
	.align		4
.L_14:
        /*0040*/ 	.word	index@(attn_fwd)
        /*0044*/ 	.word	0x000008f8
.L_15:


//--------------------- .nv.info.attn_fwd         --------------------------
	.section	.nv.info.attn_fwd,"",@"SHT_CUDA_INFO"
	.sectionflags	@""
	.align	4


	//----- nvinfo : EIATTR_CUDA_API_VERSION
	.align		4
        /*0000*/ 	.byte	0x04, 0x37
        /*0002*/ 	.short	(.L_17 - .L_16)
.L_16:
        /*0004*/ 	.word	0x00000081


	//----- nvinfo : EIATTR_KPARAM_INFO
	.align		4
.L_17:
        /*0008*/ 	.byte	0x04, 0x17
        /*000a*/ 	.short	(.L_19 - .L_18)
.L_18:
        /*000c*/ 	.word	0x00000000
        /*0010*/ 	.short	0x0019
        /*0012*/ 	.short	0x0080
        /*0014*/ 	.byte	0x00, 0xf4, 0x21, 0x00


	//----- nvinfo : EIATTR_KPARAM_INFO
	.align		4
.L_19:
        /*0018*/ 	.byte	0x04, 0x17
        /*001a*/ 	.short	(.L_21 - .L_20)
.L_20:
        /*001c*/ 	.word	0x00000000
        /*0020*/ 	.short	0x0018
        /*0022*/ 	.short	0x0078
        /*0024*/ 	.byte	0x00, 0xf4, 0x21, 0x00


	//----- nvinfo : EIATTR_KPARAM_INFO
	.align		4
.L_21:
        /*0028*/ 	.byte	0x04, 0x17
        /*002a*/ 	.short	(.L_23 - .L_22)
.L_22:
        /*002c*/ 	.word	0x00000000
        /*0030*/ 	.short	0x0017
        /*0032*/ 	.short	0x0070
        /*0034*/ 	.byte	0x00, 0xf0, 0x11, 0x00


	//----- nvinfo : EIATTR_KPARAM_INFO
	.align		4
.L_23:
        /*0038*/ 	.byte	0x04, 0x17
        /*003a*/ 	.short	(.L_25 - .L_24)
.L_24:
        /*003c*/ 	.word	0x00000000
        /*0040*/ 	.short	0x0016
        /*0042*/ 	.short	0x006c
        /*0044*/ 	.byte	0x00, 0xf0, 0x11, 0x00


	//----- nvinfo : EIATTR_KPARAM_INFO
	.align		4
.L_25:
        /*0048*/ 	.byte	0x04, 0x17
        /*004a*/ 	.short	(.L_27 - .L_26)
.L_26:
        /*004c*/ 	.word	0x00000000
        /*0050*/ 	.short	0x0015
        /*0052*/ 	.short	0x0068
        /*0054*/ 	.byte	0x00, 0xf0, 0x11, 0x00


	//----- nvinfo : EIATTR_KPARAM_INFO
	.align		4
.L_27:
        /*0058*/ 	.byte	0x04, 0x17
        /*005a*/ 	.short	(.L_29 - .L_28)
.L_28:
        /*005c*/ 	.word	0x00000000
        /*0060*/ 	.short	0x0014
        /*0062*/ 	.short	0x0064
        /*0064*/ 	.byte	0x00, 0xf0, 0x11, 0x00


	//----- nvinfo : EIATTR_KPARAM_INFO
	.align		4
.L_29:
        /*0068*/ 	.byte	0x04, 0x17
        /*006a*/ 	.short	(.L_31 - .L_30)
.L_30:
        /*006c*/ 	.word	0x00000000
        /*0070*/ 	.short	0x0013
        /*0072*/ 	.short	0x0060
        /*0074*/ 	.byte	0x00, 0xf0, 0x11, 0x00


	//----- nvinfo : EIATTR_KPARAM_INFO
	.align		4
.L_31:
        /*0078*/ 	.byte	0x04, 0x17
        /*007a*/ 	.short	(.L_33 - .L_32)
.L_32:
        /*007c*/ 	.word	0x00000000
        /*0080*/ 	.short	0x0012
        /*0082*/ 	.short	0x005c
        /*0084*/ 	.byte	0x00, 0xf0, 0x11, 0x00


	//----- nvinfo : EIATTR_KPARAM_INFO
	.align		4
.L_33:
        /*0088*/ 	.byte	0x04, 0x17
        /*008a*/ 	.short	(.L_35 - .L_34)
.L_34:
        /*008c*/ 	.word	0x00000000
        /*0090*/ 	.short	0x0011
        /*0092*/ 	.short	0x0058
        /*0094*/ 	.byte	0x00, 0xf0, 0x11, 0x00


	//----- nvinfo : EIATTR_KPARAM_INFO
	.align		4
.L_35:
        /*0098*/ 	.byte	0x04, 0x17
        /*009a*/ 	.short	(.L_37 - .L_36)
.L_36:
        /*009c*/ 	.word	0x00000000
        /*00a0*/ 	.short	0x0010
        /*00a2*/ 	.short	0x0054
        /*00a4*/ 	.byte	0x00, 0xf0, 0x11, 0x00


	//----- nvinfo : EIATTR_KPARAM_INFO
	.align		4
.L_37:
        /*00a8*/ 	.byte	0x04, 0x17
        /*00aa*/ 	.short	(.L_39 - .L_38)
.L_38:
        /*00ac*/ 	.word	0x00000000
        /*00b0*/ 	.short	0x000f
        /*00b2*/ 	.short	0x0050
        /*00b4*/ 	.byte	0x00, 0xf0, 0x11, 0x00


	//----- nvinfo : EIATTR_KPARAM_INFO
	.align		4
.L_39:
        /*00b8*/ 	.byte	0x04, 0x17
        /*00ba*/ 	.short	(.L_41 - .L_40)
.L_40:
        /*00bc*/ 	.word	0x00000000
        /*00c0*/ 	.short	0x000e
        /*00c2*/ 	.short	0x004c
        /*00c4*/ 	.byte	0x00, 0xf0, 0x11, 0x00


	//----- nvinfo : EIATTR_KPARAM_INFO
	.align		4
.L_41:
        /*00c8*/ 	.byte	0x04, 0x17
        /*00ca*/ 	.short	(.L_43 - .L_42)
.L_42:
        /*00cc*/ 	.word	0x00000000
        /*00d0*/ 	.short	0x000d
        /*00d2*/ 	.short	0x0048
        /*00d4*/ 	.byte	0x00, 0xf0, 0x11, 0x00


	//----- nvinfo : EIATTR_KPARAM_INFO
	.align		4
.L_43:
        /*00d8*/ 	.byte	0x04, 0x17
        /*00da*/ 	.short	(.L_45 - .L_44)
.L_44:
        /*00dc*/ 	.word	0x00000000
        /*00e0*/ 	.short	0x000c
        /*00e2*/ 	.short	0x0044
        /*00e4*/ 	.byte	0x00, 0xf0, 0x11, 0x00


	//----- nvinfo : EIATTR_KPARAM_INFO
	.align		4
.L_45:
        /*00e8*/ 	.byte	0x04, 0x17
        /*00ea*/ 	.short	(.L_47 - .L_46)
.L_46:
        /*00ec*/ 	.word	0x00000000
        /*00f0*/ 	.short	0x000b
        /*00f2*/ 	.short	0x0040
        /*00f4*/ 	.byte	0x00, 0xf0, 0x11, 0x00


	//----- nvinfo : EIATTR_KPARAM_INFO
	.align		4
.L_47:
        /*00f8*/ 	.byte	0x04, 0x17
        /*00fa*/ 	.short	(.L_49 - .L_48)
.L_48:
        /*00fc*/ 	.word	0x00000000
        /*0100*/ 	.short	0x000a
        /*0102*/ 	.short	0x003c
        /*0104*/ 	.byte	0x00, 0xf0, 0x11, 0x00


	//----- nvinfo : EIATTR_KPARAM_INFO
	.align		4
.L_49:
        /*0108*/ 	.byte	0x04, 0x17
        /*010a*/ 	.short	(.L_51 - .L_50)
.L_50:
        /*010c*/ 	.word	0x00000000
        /*0110*/ 	.short	0x0009
        /*0112*/ 	.short	0x0038
        /*0114*/ 	.byte	0x00, 0xf0, 0x11, 0x00


	//----- nvinfo : EIATTR_KPARAM_INFO
	.align		4
.L_51:
        /*0118*/ 	.byte	0x04, 0x17
        /*011a*/ 	.short	(.L_53 - .L_52)
.L_52:
        /*011c*/ 	.word	0x00000000
        /*0120*/ 	.short	0x0008
        /*0122*/ 	.short	0x0034
        /*0124*/ 	.byte	0x00, 0xf0, 0x11, 0x00


	//----- nvinfo : EIATTR_KPARAM_INFO
	.align		4
.L_53:
        /*0128*/ 	.byte	0x04, 0x17
        /*012a*/ 	.short	(.L_55 - .L_54)
.L_54:
        /*012c*/ 	.word	0x00000000
        /*0130*/ 	.short	0x0007
        /*0132*/ 	.short	0x0030
        /*0134*/ 	.byte	0x00, 0xf0, 0x11, 0x00


	//----- nvinfo : EIATTR_KPARAM_INFO
	.align		4
.L_55:
        /*0138*/ 	.byte	0x04, 0x17
        /*013a*/ 	.short	(.L_57 - .L_56)
.L_56:
        /*013c*/ 	.word	0x00000000
        /*0140*/ 	.short	0x0006
        /*0142*/ 	.short	0x002c
        /*0144*/ 	.byte	0x00, 0xf0, 0x11, 0x00


	//----- nvinfo : EIATTR_KPARAM_INFO
	.align		4
.L_57:
        /*0148*/ 	.byte	0x04, 0x17
        /*014a*/ 	.short	(.L_59 - .L_58)
.L_58:
        /*014c*/ 	.word	0x00000000
        /*0150*/ 	.short	0x0005
        /*0152*/ 	.short	0x0028
        /*0154*/ 	.byte	0x00, 0xf0, 0x11, 0x00


	//----- nvinfo : EIATTR_KPARAM_INFO
	.align		4
.L_59:
        /*0158*/ 	.byte	0x04, 0x17
        /*015a*/ 	.short	(.L_61 - .L_60)
.L_60:
        /*015c*/ 	.word	0x00000000
        /*0160*/ 	.short	0x0004
        /*0162*/ 	.short	0x0020
        /*0164*/ 	.byte	0x00, 0xf4, 0x21, 0x00


	//----- nvinfo : EIATTR_KPARAM_INFO
	.align		4
.L_61:
        /*0168*/ 	.byte	0x04, 0x17
        /*016a*/ 	.short	(.L_63 - .L_62)
.L_62:
        /*016c*/ 	.word	0x00000000
        /*0170*/ 	.short	0x0003
        /*0172*/ 	.short	0x0018
        /*0174*/ 	.byte	0x00, 0xf4, 0x21, 0x00


	//----- nvinfo : EIATTR_KPARAM_INFO
	.align		4
.L_63:
        /*0178*/ 	.byte	0x04, 0x17
        /*017a*/ 	.short	(.L_65 - .L_64)
.L_64:
        /*017c*/ 	.word	0x00000000
        /*0180*/ 	.short	0x0002
        /*0182*/ 	.short	0x0010
        /*0184*/ 	.byte	0x00, 0xf4, 0x21, 0x00


	//----- nvinfo : EIATTR_KPARAM_INFO
	.align		4
.L_65:
        /*0188*/ 	.byte	0x04, 0x17
        /*018a*/ 	.short	(.L_67 - .L_66)
.L_66:
        /*018c*/ 	.word	0x00000000
        /*0190*/ 	.short	0x0001
        /*0192*/ 	.short	0x0008
        /*0194*/ 	.byte	0x00, 0xf4, 0x21, 0x00


	//----- nvinfo : EIATTR_KPARAM_INFO
	.align		4
.L_67:
        /*0198*/ 	.byte	0x04, 0x17
        /*019a*/ 	.short	(.L_69 - .L_68)
.L_68:
        /*019c*/ 	.word	0x00000000
        /*01a0*/ 	.short	0x0000
        /*01a2*/ 	.short	0x0000
        /*01a4*/ 	.byte	0x00, 0xf4, 0x21, 0x00


	//----- nvinfo : EIATTR_AT_ENTRY_FRAGMENTS
	.align		4
.L_69:
        /*01a8*/ 	.byte	0x04, 0x4f
        /*01aa*/ 	.short	(.L_71 - .L_70)


	//   ....[0]....
.L_70:
        /*01ac*/ 	.word	0x00000004


	//----- nvinfo : EIATTR_RESERVED_SMEM_USED
	.align		4
.L_71:
        /*01b0*/ 	.byte	0x01, 0x41
	.zero		2


	//----- nvinfo : EIATTR_SPARSE_MMA_MASK
	.align		4
        /*01b4*/ 	.byte	0x03, 0x50
        /*01b6*/ 	.short	0x0000


	//----- nvinfo : EIATTR_TCGEN05_1CTA_USED
	.align		4
        /*01b8*/ 	.byte	0x01, 0x51
	.zero		2


	//----- nvinfo : EIATTR_MAXREG_COUNT
	.align		4
        /*01bc*/ 	.byte	0x03, 0x1b
        /*01be*/ 	.short	0x00ff


	//----- nvinfo : EIATTR_NUM_BARRIERS
	.align		4
        /*01c0*/ 	.byte	0x02, 0x4c
        /*01c2*/ 	.byte	0x01
	.zero		1


	//----- nvinfo : EIATTR_ANNOTATIONS
	.align		4
        /*01c4*/ 	.byte	0x04, 0x55
        /*01c6*/ 	.short	(.L_73 - .L_72)


	//   ....[0]....
.L_72:
        /*01c8*/ 	.word	0x00000001
        /*01cc*/ 	.byte	0x50, 0x30, 0x00, 0x00, 0x01, 0x00, 0x00, 0x00, 0x70, 0x36, 0x00, 0x00, 0x01, 0x00, 0x00, 0x00
        /* <DEDUP_REMOVED lines=380> */
        /*199c*/ 	.byte	0xe0, 0xbd, 0x01, 0x00, 0x01, 0x00, 0x00, 0x00, 0x00, 0xbe, 0x01, 0x00


	//----- nvinfo : EIATTR_INT_WARP_WIDE_INSTR_OFFSETS
	.align		4
.L_73:
        /*19a8*/ 	.byte	0x04, 0x31
        /*19aa*/ 	.short	(.L_75 - .L_74)


	//   ....[0]....
.L_74:
        /*19ac*/ 	.word	0x00003030


	//   ....[1]....
        /*19b0*/ 	.word	0x00003040


	//   ....[2]....
        /*19b4*/ 	.word	0x000065d0


	//   ....[3]....
        /*19b8*/ 	.word	0x00007400


	//   ....[4]....
        /*19bc*/ 	.word	0x000107c0


	//   ....[5]....
        /*19c0*/ 	.word	0x0001c390


	//   ....[6]....
        /*19c4*/ 	.word	0x0001c3e0


	//----- nvinfo : EIATTR_COOP_GROUP_MASK_REGIDS
	.align		4
.L_75:
        /*19c8*/ 	.byte	0x04, 0x29
        /*19ca*/ 	.short	(.L_77 - .L_76)


	//   ....[0]....
.L_76:
        /*19cc*/ 	.word	0xffffffff


	//   ....[1]....
        /*19d0*/ 	.word	0xffffffff


	//   ....[2]....
        /*19d4*/ 	.word	0xffffffff


	//   ....[3]....
        /*19d8*/ 	.word	0xffffffff


	//   ....[4]....
        /*19dc*/ 	.word	0xffffffff


	//   ....[5]....
        /*19e0*/ 	.word	0xffffffff


	//   ....[6]....
        /*19e4*/ 	.word	0xffffffff


	//   ....[7]....
        /*19e8*/ 	.word	0xffffffff


	//----- nvinfo : EIATTR_COOP_GROUP_INSTR_OFFSETS
	.align		4
.L_77:
        /*19ec*/ 	.byte	0x04, 0x28
        /*19ee*/ 	.short	(.L_79 - .L_78)


	//   ....[0]....
.L_78:
        /*19f0*/ 	.word	0x00000070


	//   ....[1]....
        /*19f4*/ 	.word	0x00000330


	//   ....[2]....
        /*19f8*/ 	.word	0x0000b250


	//   ....[3]....
        /*19fc*/ 	.word	0x0000d130


	//   ....[4]....
        /*1a00*/ 	.word	0x00011b20


	//   ....[5]....
        /*1a04*/ 	.word	0x00012370


	//   ....[6]....
        /*1a08*/ 	.word	0x0001c220


	//   ....[7]....
        /*1a0c*/ 	.word	0x0001c490


	//----- nvinfo : EIATTR_VRC_CTA_INIT_COUNT
	.align		4
.L_79:
        /*1a10*/ 	.byte	0x02, 0x4a
        /*1a12*/ 	.byte	0x80
	.zero		1


	//----- nvinfo : EIATTR_MBARRIER_INSTR_OFFSETS
	.align		4
        /*1a14*/ 	.byte	0x04, 0x39
        /*1a16*/ 	.short	(.L_81 - .L_80)


	//   ....[0]....
.L_80:
        /*1a18*/ 	.word	0x000036f0
        /*1a1c*/ 	.word	0x000000ff
        /*1a20*/ 	.word	0x00000000
        /*1a24*/ 	.short	0x0100
        /*1a26*/ 	.byte	0x0c
	.zero		1


	//   ....[1]....
        /*1a28*/ 	.word	0x00006a50
        /*1a2c*/ 	.word	0x000000ff
        /*1a30*/ 	.word	0x00011008
        /*1a34*/ 	.short	0x0100
        /*1a36*/ 	.byte	0x09
	.zero		1


	//   ....[2]....
        /*1a38*/ 	.word	0x00007470
        /*1a3c*/ 	.word	0x000000ff
        /*1a40*/ 	.word	0x00008000
        /*1a44*/ 	.short	0x0100
        /*1a46*/ 	.byte	0x09
	.zero		1


	//   ....[3]....
        /*1a48*/ 	.word	0x00007810
        /*1a4c*/ 	.word	0x000000ff
        /*1a50*/ 	.word	0x00008000
        /*1a54*/ 	.short	0x010a
        /*1a56*/ 	.byte	0x09
	.zero		1


	//   ....[4]....
        /*1a58*/ 	.word	0x00007990
        /*1a5c*/ 	.word	0x000000ff
        /*1a60*/ 	.word	0x00008000
        /*1a64*/ 	.short	0x0108
        /*1a66*/ 	.byte	0x09
	.zero		1


	//   ....[5]....
        /*1a68*/ 	.word	0x00010a40
        /*1a6c*/ 	.word	0x000000ff
        /*1a70*/ 	.word	0x00011010
        /*1a74*/ 	.short	0x0100
        /*1a76*/ 	.byte	0x09
	.zero		1


	//   ....[6]....
        /*1a78*/ 	.word	0x00010c60
        /*1a7c*/ 	.word	0x000000ff
        /*1a80*/ 	.word	0x00011010
        /*1a84*/ 	.short	0x010a
        /*1a86*/ 	.byte	0x09
	.zero		1


	//   ....[7]....
        /*1a88*/ 	.word	0x00010ff0
        /*1a8c*/ 	.word	0x000000ff
        /*1a90*/ 	.word	0x00011010
        /*1a94*/ 	.short	0x0108
        /*1a96*/ 	.byte	0x09
	.zero		1


	//   ....[8]....
        /*1a98*/ 	.word	0x00011ae0
        /*1a9c*/ 	.word	0x000000ff
        /*1aa0*/ 	.word	0x00000000
        /*1aa4*/ 	.short	0x010a
        /*1aa6*/ 	.byte	0x0c
	.zero		1


	//   ....[9]....
        /*1aa8*/ 	.word	0x00015b70
        /*1aac*/ 	.word	0x000000ff
        /*1ab0*/ 	.word	0x00000000
        /*1ab4*/ 	.short	0x010a
        /*1ab6*/ 	.byte	0x0c
	.zero		1


	//   ....[10]....
        /*1ab8*/ 	.word	0x00015cb0
        /*1abc*/ 	.word	0x000000ff
        /*1ac0*/ 	.word	0x00011000
        /*1ac4*/ 	.short	0x0108
        /*1ac6*/ 	.byte	0x09
	.zero		1


	//   ....[11]....
        /*1ac8*/ 	.word	0x00015dc0
        /*1acc*/ 	.word	0x000000ff
        /*1ad0*/ 	.word	0x00011008
        /*1ad4*/ 	.short	0x0108
        /*1ad6*/ 	.byte	0x09
	.zero		1


	//   ....[12]....
        /*1ad8*/ 	.word	0x0001c4b0
        /*1adc*/ 	.word	0x000000ff
        /*1ae0*/ 	.word	0x00008000
        /*1ae4*/ 	.short	0x010a
        /*1ae6*/ 	.byte	0x09
	.zero		1


	//   ....[13]....
        /*1ae8*/ 	.word	0x0001c4e0
        /*1aec*/ 	.word	0x000000ff
        /*1af0*/ 	.word	0x00011010
        /*1af4*/ 	.short	0x010a
        /*1af6*/ 	.byte	0x09
	.zero		1


	//   ....[14]....
        /*1af8*/ 	.word	0x0001c510
        /*1afc*/ 	.word	0x000000ff
        /*1b00*/ 	.word	0x00000000
        /*1b04*/ 	.short	0x010a
        /*1b06*/ 	.byte	0x0c
	.zero		1


	//   ....[15]....
        /*1b08*/ 	.word	0x0001c540
        /*1b0c*/ 	.word	0x000000ff
        /*1b10*/ 	.word	0x00000000
        /*1b14*/ 	.short	0x010a
        /*1b16*/ 	.byte	0x0c
	.zero		1


	//----- nvinfo : EIATTR_NUM_MBARRIERS
	.align		4
.L_81:
        /*1b18*/ 	.byte	0x03, 0x38
        /*1b1a*/ 	.short	0xffff


	//----- nvinfo : EIATTR_EXIT_INSTR_OFFSETS
	.align		4
        /*1b1c*/ 	.byte	0x04, 0x1c
        /*1b1e*/ 	.short	(.L_83 - .L_82)


	//   ....[0]....
.L_82:
        /*1b20*/ 	.word	0x0001c4a0


	//----- nvinfo : EIATTR_REQNTID
	.align		4
.L_83:
        /*1b24*/ 	.byte	0x04, 0x10
        /*1b26*/ 	.short	(.L_85 - .L_84)
.L_84:
        /*1b28*/ 	.word	0x00000080
        /*1b2c*/ 	.word	0x00000001
        /*1b30*/ 	.word	0x00000001


	//----- nvinfo : EIATTR_CRS_STACK_SIZE
	.align		4
.L_85:
        /*1b34*/ 	.byte	0x04, 0x1e
        /*1b36*/ 	.short	(.L_87 - .L_86)
.L_86:
        /*1b38*/ 	.word	0x00000000


	//----- nvinfo : EIATTR_CBANK_PARAM_SIZE
	.align		4
.L_87:
        /*1b3c*/ 	.byte	0x03, 0x19
        /*1b3e*/ 	.short	0x0088


	//----- nvinfo : EIATTR_PARAM_CBANK
	.align		4
        /*1b40*/ 	.byte	0x04, 0x0a
        /*1b42*/ 	.short	(.L_89 - .L_88)
	.align		4
.L_88:
        /*1b44*/ 	.word	index@(.nv.constant0.attn_fwd)
        /*1b48*/ 	.short	0x0380
        /*1b4a*/ 	.short	0x0088


	//----- nvinfo : EIATTR_SW_WAR
	.align		4
.L_89:
        /*1b4c*/ 	.byte	0x04, 0x36
        /*1b4e*/ 	.short	(.L_91 - .L_90)
.L_90:
        /*1b50*/ 	.word	0x00000008
.L_91:


//--------------------- .nv.compat                --------------------------
	.section	.nv.compat,"",@"SHT_CUDA_COMPAT_INFO"
	.align	4
        /*0000*/ 	.byte	0x02, 0x02, 0x02, 0x00, 0x02, 0x05, 0x05, 0x00, 0x02, 0x03, 0x00, 0x00, 0x02, 0x06, 0x01, 0x00


//--------------------- .nv.callgraph             --------------------------
	.section	.nv.callgraph,"",@"SHT_CUDA_CALLGRAPH"
	.align	4
	.sectionentsize	8
	.align		4
        /*0000*/ 	.word	0x00000000
	.align		4
        /*0004*/ 	.word	0xffffffff
	.align		4
        /*0008*/ 	.word	0x00000000
	.align		4
        /*000c*/ 	.word	0xfffffffe
	.align		4
        /*0010*/ 	.word	0x00000000
	.align		4
        /*0014*/ 	.word	0xfffffffd
	.align		4
        /*0018*/ 	.word	0x00000000
	.align		4
        /*001c*/ 	.word	0xfffffffc


//--------------------- .nv.constant4             --------------------------
	.section	.nv.constant4,"a",@progbits
	.align	8
	.align		8
.nv.constant4:
        /*0000*/ 	.dword	_$_str


//--------------------- .text.attn_fwd            --------------------------
	.section	.text.attn_fwd,"ax",@progbits
	.align	128
        .global         attn_fwd
        .type           attn_fwd,@function
        .size           attn_fwd,(.L_x_27 - attn_fwd)
        .other          attn_fwd,@"STO_CUDA_ENTRY STV_DEFAULT"
attn_fwd:
.text.attn_fwd:
[----:B------:R-:W0:Y:S01]  /*0000*/  LDC R1, c[0x0][0x37c] ;  /* 0x0000df00ff017b82 */ /* 0x000e220000000800 */
[----:B------:R-:W1:Y:S01]  /*0010*/  S2R R0, SR_TID.X ;  /* 0x0000000000007919 */ /* 0x000e620000002100 */
[----:B0-----:R-:W-:Y:S01]  /*0020*/  VIADD R1, R1, 0xfffff708 ;  /* 0xfffff70801017836 */ /* 0x001fe20000000000 */
[----:B-1----:R-:W-:-:S13]  /*0030*/  ISETP.GE.U32.AND P0, PT, R0, 0x20, PT ;  /* 0x000000200000780c */ /* 0x002fda0003f06070 */
[----:B------:R-:W-:Y:S02]  /*0040*/  VOTEU.ANY UP1, P0 ;  /* 0x0000000000ff7886 */ /* 0x000fe40000020100 */
[----:B------:R-:W-:Y:S05]  /*0050*/  BRA.U UP1, `(.L_x_0) ;  /* 0x0000000101b87547 */ /* 0x000fea000b800000 */
[----:B------:R-:W0:Y:S01]  /*0060*/  S2UR UR6, SR_CgaCtaId ;  /* 0x00000000000679c3 */ /* 0x000e220000008800 */
[----:B------:R-:W-:Y:S01]  /*0070*/  NOP ;  /* 0x0000000000007918 */ /* 0x000fe20000000000 */
[----:B------:R-:W-:Y:S02]  /*0080*/  UMOV UR4, 0x40 ;  /* 0x0000004000047882 */ /* 0x000fe40000000000 */
[----:B0-----:R-:W-:-:S09]  /*0090*/  ULEA UR4, UR6, UR4, 0x18 ;  /* 0x0000000406047291 */ /* 0x001fd2000f8ec0ff */
[----:B------:R-:W0:Y:S01]  /*00a0*/  LDS.U8 R0, [UR4] ;  /* 0x00000004ff007984 */ /* 0x000e220008000000 */
[----:B------:R-:W-:Y:S02]  /*00b0*/  UMOV UR4, 0x400 ;  /* 0x0000040000047882 */ /* 0x000fe40000000000 */
[----:B------:R-:W-:Y:S01]  /*00c0*/  ULEA UR4, UR6, UR4, 0x18 ;  /* 0x0000000406047291 */ /* 0x000fe2000f8ec0ff */
[----:B0-----:R-:W-:-:S13]  /*00d0*/  ISETP.NE.AND P0, PT, R0, RZ, PT ;  /* 0x000000ff0000720c */ /* 0x001fda0003f05270 */
[----:B------:R-:W-:Y:S05]  /*00e0*/  @P0 BRA `(.L_x_1) ;  /* 0x00000000007c0947 */ /* 0x000fea0003800000 */
[----:B------:R-:W-:-:S13]  /*00f0*/  ELECT P0, URZ, PT ;  /* 0x0000000000ff782f */ /* 0x000fda0003800000 */
[----:B------:R-:W-:Y:S05]  /*0100*/  @!P0 BRA `(.L_x_2) ;  /* 0x0000000000848947 */ /* 0x000fea0003800000 */
[----:B------:R-:W-:Y:S01]  /*0110*/  UMOV UR5, 0x8 ;  /* 0x0000000800057882 */ /* 0x000fe20000000000 */
[----:B------:R-:W-:Y:S02]  /*0120*/  IMAD.MOV.U32 R4, RZ, RZ, 0x1 ;  /* 0x00000001ff047424 */ /* 0x000fe400078e00ff */
[----:B------:R-:W-:Y:S02]  /*0130*/  IMAD.MOV.U32 R5, RZ, RZ, 0xff ;  /* 0x000000ffff057424 */ /* 0x000fe400078e00ff */
[----:B------:R-:W-:Y:S04]  /*0140*/  DEPBAR.LE SB0, 0x36 ;  /* 0x00008d800000791a */ /* 0x000fe80000000000 */
[----:B------:R-:W0:Y:S02]  /*0150*/  UTCATOMSWS.FIND_AND_SET.ALIGN UP0, UR5, UR5 ;  /* 0x00000005000575e3 */ /* 0x000e240008000800 */
[----:B0-----:R-:W-:-:S04]  /*0160*/  PLOP3.LUT P0, PT, PT, PT, UP0, 0x80, 0x8 ;  /* 0x000000000008781c */ /* 0x001fc80003f0f008 */
[----:B------:R-:W-:-:S04]  /*0170*/  SEL R0, RZ, 0xffffffff, !P0 ;  /* 0xffffffffff007807 */ /* 0x000fc80004000000 */
[----:B------:R-:W-:Y:S01]  /*0180*/  ISETP.NE.AND P0, PT, R0, RZ, PT ;  /* 0x000000ff0000720c */ /* 0x000fe20003f05270 */
[----:B------:R-:W-:-:S12]  /*0190*/  IMAD.U32 R0, RZ, RZ, UR5 ;  /* 0x00000005ff007e24 */ /* 0x000fd8000f8e00ff */
[----:B------:R-:W-:Y:S05]  /*01a0*/  @P0 BRA `(.L_x_3) ;  /* 0x0000000000240947 */ /* 0x000fea0003800000 */
.L_x_4:
[----:B------:R-:W-:Y:S05]  /*01b0*/  NANOSLEEP 0x64 ;  /* 0x000000640000795d */ /* 0x000fea0003800000 */
[----:B------:R-:W-:-:S05]  /*01c0*/  UMOV UR5, 0x8 ;  /* 0x0000000800057882 */ /* 0x000fca0000000000 */
[----:B------:R-:W-:Y:S04]  /*01d0*/  DEPBAR.LE SB0, 0x36 ;  /* 0x00008d800000791a */ /* 0x000fe80000000000 */
[----:B------:R-:W0:Y:S02]  /*01e0*/  UTCATOMSWS.FIND_AND_SET.ALIGN UP0, UR5, UR5 ;  /* 0x00000005000575e3 */ /* 0x000e240008000800 */
[----:B0-----:R-:W-:-:S04]  /*01f0*/  PLOP3.LUT P0, PT, PT, PT, UP0, 0x80, 0x8 ;  /* 0x000000000008781c */ /* 0x001fc80003f0f008 */
[----:B------:R-:W-:-:S04]  /*0200*/  SEL R0, RZ, 0xffffffff, !P0 ;  /* 0xffffffffff007807 */ /* 0x000fc80004000000 */
[----:B------:R-:W-:Y:S01]  /*0210*/  ISETP.NE.AND P0, PT, R0, RZ, PT ;  /* 0x000000ff0000720c */ /* 0x000fe20003f05270 */
[----:B------:R-:W-:-:S12]  /*0220*/  IMAD.U32 R0, RZ, RZ, UR5 ;  /* 0x00000005ff007e24 */ /* 0x000fd8000f8e00ff */
[----:B------:R-:W-:Y:S05]  /*0230*/  @!P0 BRA `(.L_x_4) ;  /* 0xfffffffc00dc8947 */ /* 0x000fea000383ffff */
.L_x_3:
[C---:B------:R-:W-:Y:S01]  /*0240*/  VIADD R3, R0.reuse, 0x10 ;  /* 0x0000001000037836 */ /* 0x040fe20000000000 */
[----:B------:R-:W-:Y:S01]  /*0250*/  UMOV UR5, 0x50 ;  /* 0x0000005000057882 */ /* 0x000fe20000000000 */
[----:B------:R-:W-:Y:S01]  /*0260*/  SHF.L.U32 R2, R5, R0, RZ ;  /* 0x0000000005027219 */ /* 0x000fe200000006ff */
[----:B------:R-:W-:Y:S01]  /*0270*/  ULEA UR5, UR6, UR5, 0x18 ;  /* 0x0000000506057291 */ /* 0x000fe2000f8ec0ff */
[----:B------:R-:W-:Y:S01]  /*0280*/  IMAD.SHL.U32 R0, R0, 0x20, RZ ;  /* 0x0000002000007824 */ /* 0x000fe200078e00ff */
[----:B------:R-:W-:-:S04]  /*0290*/  SHF.L.U32 R3, R4, R3, RZ ;  /* 0x0000000304037219 */ /* 0x000fc800000006ff */
[----:B------:R-:W-:-:S05]  /*02a0*/  LOP3.LUT R2, R3, R2, RZ, 0xfc, !PT ;  /* 0x0000000203027212 */ /* 0x000fca00078efcff */
[----:B------:R0:W-:Y:S04]  /*02b0*/  ATOMS.OR RZ, [UR5], R2 ;  /* 0x00000002ffff798c */ /* 0x0001e8000b000005 */
[----:B------:R0:W-:Y:S01]  /*02c0*/  STS [UR4], R0 ;  /* 0x00000000ff007988 */ /* 0x0001e20008000804 */
[----:B------:R-:W-:Y:S05]  /*02d0*/  BRA `(.L_x_2) ;  /* 0x0000000000107947 */ /* 0x000fea0003800000 */
.L_x_1:
[----:B------:R-:W-:Y:S01]  /*02e0*/  IMAD.MOV.U32 R0, RZ, RZ, -0x1 ;  /* 0xffffffffff007424 */ /* 0x000fe200078e00ff */
[----:B------:R-:W-:-:S04]  /*02f0*/  MOV R2, 0x320 ;  /* 0x0000032000027802 */ /* 0x000fc80000000f00 */
[----:B------:R0:W-:Y:S03]  /*0300*/  STS [UR4], R0 ;  /* 0x00000000ff007988 */ /* 0x0001e60008000804 */
[----:B0-----:R-:W-:Y:S05]  /*0310*/  CALL.REL.NOINC `($__internal_1_$__cuda_sm10x_tcgen05_guardrail_trap_phase_invalid_during_alloc) ;  /* 0x000001c000a07944 */ /* 0x001fea0003c00000 */
.L_x_2:
[----:B------:R-:W-:Y:S05]  /*0320*/  WARPSYNC.ALL ;  /* 0x0000000000007948 */ /* 0x000fea0003800000 */
[----:B------:R-:W-:Y:S01]  /*0330*/  NOP ;  /* 0x0000000000007918 */ /* 0x000fe20000000000 */
.L_x_0:
[----:B------:R-:W1:Y:S01]  /*0340*/  S2UR UR8, SR_CTAID.X ;  /* 0x00000000000879c3 */ /* 0x000e620000002500 */
[----:B------:R-:W2:Y:S01]  /*0350*/  S2R R158, SR_TID.X ;  /* 0x00000000009e7919 */ /* 0x000ea20000002100 */
[----:B------:R-:W3:Y:S01]  /*0360*/  LDCU.64 UR4, c[0x0][0x3b0] ;  /* 0x00007600ff0477ac */ /* 0x000ee20008000a00 */
[----:B------:R-:W-:Y:S01]  /*0370*/  UMOV UR9, 0x400 ;  /* 0x0000040000097882 */ /* 0x000fe20000000000 */
[----:B------:R-:W4:Y:S04]  /*0380*/  LDCU.64 UR22, c[0x0][0x358] ;  /* 0x00006b00ff1677ac */ /* 0x000f280008000a00 */
[----:B------:R-:W5:Y:S08]  /*0390*/  S2UR UR6, SR_CgaCtaId ;  /* 0x00000000000679c3 */ /* 0x000f700000008800 */
[----:B------:R-:W3:Y:S08]  /*03a0*/  S2UR UR7, SR_CTAID.Y ;  /* 0x00000000000779c3 */ /* 0x000ef00000002600 */
[----:B------:R-:W0:Y:S01]  /*03b0*/  LDC.64 R4, c[0x0][0x380] ;  /* 0x0000e000ff047b82 */ /* 0x000e220000000a00 */
[----:B-1----:R-:W-:-:S06]  /*03c0*/  USHF.L.U32 UR8, UR8, 0x6, URZ ;  /* 0x0000000608087899 */ /* 0x002fcc00080006ff */
[----:B0-----:R-:W-:Y:S01]  /*03d0*/  IMAD.U32 R0, RZ, RZ, UR8 ;  /* 0x00000008ff007e24 */ /* 0x001fe2000f8e00ff */
[----:B------:R-:W0:Y:S01]  /*03e0*/  LDC R105, c[0x0][0x3b8] ;  /* 0x0000ee00ff697b82 */ /* 0x000e220000000800 */
[----:B-----5:R-:W-:-:S07]  /*03f0*/  ULEA UR9, UR6, UR9, 0x18 ;  /* 0x0000000906097291 */ /* 0x020fce000f8ec0ff */
[----:B------:R-:W-:Y:S01]  /*0400*/  BAR.SYNC.DEFER_BLOCKING 0x0 ;  /* 0x0000000000007b1d */ /* 0x000fe20000010000 */
[--C-:B--2---:R-:W-:Y:S02]  /*0410*/  SHF.R.U32.HI R131, RZ, 0x6, R158.reuse ;  /* 0x00000006ff837819 */ /* 0x104fe4000001169e */
[----:B------:R-:W-:Y:S02]  /*0420*/  LOP3.LUT R2, R0, 0x3f, R158, 0xf8, !PT ;  /* 0x0000003f00027812 */ /* 0x000fe400078ef89e */
[----:B------:R-:W-:Y:S01]  /*0430*/  LEA.HI R0, R158, 0xfe, RZ, 0x1a ;  /* 0x000000fe9e007811 */ /* 0x000fe200078fd0ff */
[----:B---3--:R-:W-:Y:S01]  /*0440*/  UIMAD UR4, UR7, UR4, URZ ;  /* 0x00000004070472a4 */ /* 0x008fe2000f8e02ff */
[----:B------:R-:W-:Y:S01]  /*0450*/  SGXT.U32 R131, R131, 0x1 ;  /* 0x000000018383781a */ /* 0x000fe20000000000 */
[----:B------:R-:W-:Y:S02]  /*0460*/  IMAD R3, R2, UR5, RZ ;  /* 0x0000000502037c24 */ /* 0x000fe4000f8e02ff */
[----:B------:R-:W-:-:S03]  /*0470*/  USHF.R.S32.HI UR5, URZ, 0x1f, UR4 ;  /* 0x0000001fff057899 */ /* 0x000fc60008011404 */
[----:B------:R-:W-:Y:S02]  /*0480*/  SHF.R.S32.HI R88, RZ, 0x1f, R3 ;  /* 0x0000001fff587819 */ /* 0x000fe40000011403 */
[----:B------:R-:W-:-:S04]  /*0490*/  IADD3 R91, P0, P1, R3, UR4, R4 ;  /* 0x00000004035b7c10 */ /* 0x000fc8000f91e004 */
[----:B------:R-:W-:Y:S01]  /*04a0*/  IADD3.X R88, PT, PT, R88, UR5, R5, P0, P1 ;  /* 0x0000000558587c10 */ /* 0x000fe200087e2405 */
[-C--:B0-----:R-:W-:Y:S01]  /*04b0*/  IMAD R3, R0, R105.reuse, RZ ;  /* 0x0000006900037224 */ /* 0x081fe200078e02ff */
[----:B------:R-:W0:Y:S01]  /*04c0*/  LDS R56, [UR9] ;  /* 0x00000009ff387984 */ /* 0x000e220008000800 */
[----:B------:R-:W-:Y:S01]  /*04d0*/  IMAD R4, R131, R105, RZ ;  /* 0x0000006983047224 */ /* 0x000fe200078e02ff */
[----:B------:R-:W-:Y:S02]  /*04e0*/  BAR.SYNC.DEFER_BLOCKING 0x0 ;  /* 0x0000000000007b1d */ /* 0x000fe40000010000 */
[-C--:B------:R-:W-:Y:S01]  /*04f0*/  IADD3 R10, P1, PT, R3, R91.reuse, RZ ;  /* 0x0000005b030a7210 */ /* 0x080fe20007f3e0ff */
[----:B------:R-:W-:Y:S01]  /*0500*/  IMAD R0, R105, 0x2, R4 ;  /* 0x0000000269007824 */ /* 0x000fe200078e0204 */
[C---:B------:R-:W-:Y:S02]  /*0510*/  IADD3 R2, P0, PT, R4.reuse, R91, RZ ;  /* 0x0000005b04027210 */ /* 0x040fe40007f1e0ff */
[-C--:B------:R-:W-:Y:S01]  /*0520*/  LEA.HI.X.SX32 R11, R3, R88.reuse, 0x1, P1 ;  /* 0x00000058030b7211 */ /* 0x080fe200008f0eff */
[----:B------:R-:W-:Y:S01]  /*0530*/  IMAD R12, R105, 0x2, R0 ;  /* 0x00000002690c7824 */ /* 0x000fe200078e0200 */
[----:B------:R-:W-:Y:S01]  /*0540*/  LEA.HI.X.SX32 R3, R4, R88, 0x1, P0 ;  /* 0x0000005804037211 */ /* 0x000fe200000f0eff */
[----:B----4-:R-:W-:Y:S08]  /*0550*/  BRA.U UP1, `(.L_x_5) ;  /* 0x0000000101187547 */ /* 0x010ff0000b800000 */
[----:B------:R-:W-:Y:S01]  /*0560*/  ELECT P0, URZ, PT ;  /* 0x0000000000ff782f */ /* 0x000fe20003800000 */
[----:B------:R-:W-:Y:S01]  /*0570*/  IMAD.MOV.U32 R4, RZ, RZ, 0x1 ;  /* 0x00000001ff047424 */ /* 0x000fe200078e00ff */
[----:B------:R-:W-:Y:S01]  /*0580*/  UMOV UR4, 0x40 ;  /* 0x0000004000047882 */ /* 0x000fe20000000000 */
[----:B------:R-:W-:Y:S01]  /*0590*/  UVIRTCOUNT.DEALLOC.SMPOOL 0x80 ;  /* 0x000000800000784c */ /* 0x000fe20000000000 */
[----:B------:R-:W-:-:S09]  /*05a0*/  ULEA UR4, UR6, UR4, 0x18 ;  /* 0x0000000406047291 */ /* 0x000fd2000f8ec0ff */
[----:B------:R1:W-:Y:S03]  /*05b0*/  @P0 STS.U8 [UR4], R4 ;  /* 0x00000004ff000988 */ /* 0x0003e60008000004 */
.L_x_5:
[-C--:B-1----:R-:W-:Y:S01]  /*05c0*/  IADD3 R4, P0, PT, R0, R91.reuse, RZ ;  /* 0x0000005b00047210 */ /* 0x082fe20007f1e0ff */
[----:B------:R-:W-:Y:S01]  /*05d0*/  IMAD R14, R105, 0x2, R12 ;  /* 0x00000002690e7824 */ /* 0x000fe200078e020c */
[C---:B------:R-:W-:Y:S01]  /*05e0*/  LEA.HI R137, R158.reuse, 0x1e, RZ, 0x1a ;  /* 0x0000001e9e897811 */ /* 0x040fe200078fd0ff */
[----:B------:R1:W2:Y:S01]  /*05f0*/  LDG.E.U8 R11, desc[UR22][R10.64] ;  /* 0x000000160a0b7981 */ /* 0x0002a2000c1e1100 */
[----:B------:R-:W-:Y:S01]  /*0600*/  LEA.HI R136, R158, 0xe, RZ, 0x1a ;  /* 0x0000000e9e887811 */ /* 0x000fe200078fd0ff */
[----:B------:R-:W3:Y:S01]  /*0610*/  LDCU UR11, c[0x0][0x3c8] ;  /* 0x00007900ff0b77ac */ /* 0x000ee20008000800 */
[-C--:B------:R-:W-:Y:S01]  /*0620*/  LEA.HI.X.SX32 R5, R0, R88.reuse, 0x1, P0 ;  /* 0x0000005800057211 */ /* 0x080fe200000f0eff */
[----:B------:R-:W4:Y:S01]  /*0630*/  LDG.E.U8 R59, desc[UR22][R2.64] ;  /* 0x00000016023b7981 */ /* 0x000f22000c1e1100 */
[----:B------:R-:W-:Y:S01]  /*0640*/  IADD3 R6, P1, PT, R12, R91, RZ ;  /* 0x0000005b0c067210 */ /* 0x000fe20007f3e0ff */
[----:B------:R-:W-:Y:S01]  /*0650*/  IMAD R0, R136, R105, RZ ;  /* 0x0000006988007224 */ /* 0x000fe200078e02ff */
[----:B------:R-:W-:Y:S01]  /*0660*/  IADD3 R8, P0, PT, R14, R91, RZ ;  /* 0x0000005b0e087210 */ /* 0x000fe20007f1e0ff */
[----:B------:R0:W2:Y:S01]  /*0670*/  LDG.E.U8 R55, desc[UR22][R4.64] ;  /* 0x0000001604377981 */ /* 0x0000a2000c1e1100 */
[----:B------:R-:W-:Y:S01]  /*0680*/  LEA.HI R140, R158, 0x2e, RZ, 0x1a ;  /* 0x0000002e9e8c7811 */ /* 0x000fe200078fd0ff */
[----:B-1----:R-:W-:Y:S01]  /*0690*/  IMAD R10, R137, R105, RZ ;  /* 0x00000069890a7224 */ /* 0x002fe200078e02ff */
[----:B------:R-:W-:-:S02]  /*06a0*/  LEA.HI.X.SX32 R7, R12, R88, 0x1, P1 ;  /* 0x000000580c077211 */ /* 0x000fc400008f0eff */
[C---:B------:R-:W-:Y:S02]  /*06b0*/  LEA.HI R148, R158.reuse, 0x4e, RZ, 0x1a ;  /* 0x0000004e9e947811 */ /* 0x040fe400078fd0ff */
[----:B------:R-:W-:Y:S01]  /*06c0*/  LEA.HI R141, R158, 0x3e, RZ, 0x1a ;  /* 0x0000003e9e8d7811 */ /* 0x000fe200078fd0ff */
[----:B------:R1:W2:Y:S01]  /*06d0*/  LDG.E.U8 R33, desc[UR22][R6.64] ;  /* 0x0000001606217981 */ /* 0x0002a2000c1e1100 */
[----:B------:R-:W-:Y:S01]  /*06e0*/  LEA.HI.X.SX32 R9, R14, R88, 0x1, P0 ;  /* 0x000000580e097211 */ /* 0x000fe200000f0eff */
[----:B0-----:R-:W-:Y:S01]  /*06f0*/  IMAD R5, R140, R105, RZ ;  /* 0x000000698c057224 */ /* 0x001fe200078e02ff */
[-C--:B------:R-:W-:Y:S02]  /*0700*/  IADD3 R12, P0, PT, R10, R91.reuse, RZ ;  /* 0x0000005b0a0c7210 */ /* 0x080fe40007f1e0ff */
[----:B------:R-:W-:Y:S01]  /*0710*/  LEA.HI R134, R158, 0x8e, RZ, 0x1a ;  /* 0x0000008e9e867811 */ /* 0x000fe200078fd0ff */
[----:B------:R0:W2:Y:S01]  /*0720*/  LDG.E.U8 R130, desc[UR22][R8.64] ;  /* 0x0000001608827981 */ /* 0x0000a2000c1e1100 */
[----:B------:R-:W-:-:S02]  /*0730*/  IADD3 R2, P1, PT, R0, R91, RZ ;  /* 0x0000005b00027210 */ /* 0x000fc40007f3e0ff */
[----:B------:R-:W-:Y:S01]  /*0740*/  LEA.HI R138, R158, 0x9e, RZ, 0x1a ;  /* 0x0000009e9e8a7811 */ /* 0x000fe200078fd0ff */
[----:B-1----:R-:W-:Y:S01]  /*0750*/  IMAD R7, R148, R105, RZ ;  /* 0x0000006994077224 */ /* 0x002fe200078e02ff */
[----:B------:R-:W-:Y:S02]  /*0760*/  LEA.HI.X.SX32 R13, R10, R88, 0x1, P0 ;  /* 0x000000580a0d7211 */ /* 0x000fe400000f0eff */
[C---:B------:R-:W-:Y:S02]  /*0770*/  LEA.HI R142, R158.reuse, 0x7e, RZ, 0x1a ;  /* 0x0000007e9e8e7811 */ /* 0x040fe400078fd0ff */
[C---:B------:R-:W-:Y:S02]  /*0780*/  LEA.HI R146, R158.reuse, 0xae, RZ, 0x1a ;  /* 0x000000ae9e927811 */ /* 0x040fe400078fd0ff */
[C---:B------:R-:W-:Y:S02]  /*0790*/  LEA.HI R150, R158.reuse, 0xbe, RZ, 0x1a ;  /* 0x000000be9e967811 */ /* 0x040fe400078fd0ff */
[----:B------:R-:W-:-:S02]  /*07a0*/  LEA.HI R152, R158, 0xce, RZ, 0x1a ;  /* 0x000000ce9e987811 */ /* 0x000fc400078fd0ff */
[C---:B------:R-:W-:Y:S02]  /*07b0*/  LEA.HI R154, R158.reuse, 0xee, RZ, 0x1a ;  /* 0x000000ee9e9a7811 */ /* 0x040fe400078fd0ff */
[----:B------:R-:W-:Y:S02]  /*07c0*/  LOP3.LUT R159, R158, 0x7f, RZ, 0xc0, !PT ;  /* 0x0000007f9e9f7812 */ /* 0x000fe400078ec0ff */
[----:B------:R-:W-:Y:S01]  /*07d0*/  R2UR UR10, R56 ;  /* 0x00000000380a72ca */ /* 0x000fe200000e0000 */
[----:B------:R-:W-:Y:S01]  /*07e0*/  UMOV UR4, 0x1 ;  /* 0x0000000100047882 */ /* 0x000fe20000000000 */
[----:B------:R-:W-:Y:S01]  /*07f0*/  IADD3 R4, P0, PT, R5, R91, RZ ;  /* 0x0000005b05047210 */ /* 0x000fe20007f1e0ff */
[----:B------:R-:W1:Y:S01]  /*0800*/  LDCU UR44, c[0x0][0x3c4] ;  /* 0x00007880ff2c77ac */ /* 0x000e620008000800 */
[----:B------:R-:W-:Y:S02]  /*0810*/  LEA.HI R6, R158, 0x6e, RZ, 0x1a ;  /* 0x0000006e9e067811 */ /* 0x000fe400078fd0ff */
[-C--:B------:R-:W-:Y:S01]  /*0820*/  LEA.HI.X.SX32 R3, R0, R88.reuse, 0x1, P1 ;  /* 0x0000005800037211 */ /* 0x080fe200008f0eff */
[-C--:B------:R-:W-:Y:S01]  /*0830*/  IMAD R10, R141, R105.reuse, RZ ;  /* 0x000000698d0a7224 */ /* 0x080fe200078e02ff */
[-C--:B------:R-:W-:Y:S01]  /*0840*/  LEA.HI.X.SX32 R5, R5, R88.reuse, 0x1, P0 ;  /* 0x0000005805057211 */ /* 0x080fe200000f0eff */
[----:B------:R-:W-:Y:S01]  /*0850*/  IMAD R6, R6, R105, RZ ;  /* 0x0000006906067224 */ /* 0x000fe200078e02ff */
[CC--:B0-----:R-:W-:Y:S01]  /*0860*/  IADD3 R8, P0, PT, R7.reuse, R91.reuse, RZ ;  /* 0x0000005b07087210 */ /* 0x0c1fe20007f1e0ff */
[----:B------:R0:W2:Y:S01]  /*0870*/  LDG.E.U8 R129, desc[UR22][R2.64] ;  /* 0x0000001602817981 */ /* 0x0000a2000c1e1100 */
[----:B------:R-:W-:Y:S01]  /*0880*/  LEA.HI R0, R158, 0x5e, RZ, 0x1a ;  /* 0x0000005e9e007811 */ /* 0x000fe200078fd0ff */
[----:B------:R-:W1:Y:S01]  /*0890*/  LDCU UR42, c[0x0][0x3c4] ;  /* 0x00007880ff2a77ac */ /* 0x000e620008000800 */
[-C--:B------:R-:W-:Y:S01]  /*08a0*/  LEA.HI.X.SX32 R9, R7, R88.reuse, 0x1, P0 ;  /* 0x0000005807097211 */ /* 0x080fe200000f0eff */
[----:B------:R1:W2:Y:S01]  /*08b0*/  LDG.E.U8 R125, desc[UR22][R12.64] ;  /* 0x000000160c7d7981 */ /* 0x0002a2000c1e1100 */
[-C--:B------:R-:W-:Y:S01]  /*08c0*/  IADD3 R92, P1, PT, R10, R91.reuse, RZ ;  /* 0x0000005b0a5c7210 */ /* 0x080fe20007f3e0ff */
[----:B------:R-:W2:Y:S02]  /*08d0*/  LDCU UR61, c[0x0][0x3c4] ;  /* 0x00007880ff3d77ac */ /* 0x000ea40008000800 */
[----:B------:R1:W2:Y:S01]  /*08e0*/  LDG.E.U8 R101, desc[UR22][R4.64] ;  /* 0x0000001604657981 */ /* 0x0002a2000c1e1100 */
[C---:B0-----:R-:W-:Y:S01]  /*08f0*/  IMAD R2, R105.reuse, 0x2, R14 ;  /* 0x0000000269027824 */ /* 0x041fe200078e020e */
[----:B------:R-:W-:Y:S01]  /*0900*/  IADD3 R14, P0, PT, R6, R91, RZ ;  /* 0x0000005b060e7210 */ /* 0x000fe20007f1e0ff */
[----:B------:R-:W-:Y:S01]  /*0910*/  IMAD R0, R0, R105, RZ ;  /* 0x0000006900007224 */ /* 0x000fe200078e02ff */
[----:B------:R-:W-:Y:S01]  /*0920*/  LOP3.LUT P6, RZ, R158, 0x7f, RZ, 0xc0, !PT ;  /* 0x0000007f9eff7812 */ /* 0x000fe200078cc0ff */
[----:B------:R-:W0:Y:S01]  /*0930*/  S2UR UR76, SR_CTAID.Y ;  /* 0x00000000004c79c3 */ /* 0x000e220000002600 */
[-C--:B------:R-:W-:Y:S01]  /*0940*/  LEA.HI.X.SX32 R15, R6, R88.reuse, 0x1, P0 ;  /* 0x00000058060f7211 */ /* 0x080fe200000f0eff */
[C---:B------:R-:W-:Y:S01]  /*0950*/  IMAD R6, R105.reuse, 0x2, R2 ;  /* 0x0000000269067824 */ /* 0x040fe200078e0202 */
[-C--:B------:R-:W-:Y:S01]  /*0960*/  IADD3 R60, P0, PT, R2, R91.reuse, RZ ;  /* 0x0000005b023c7210 */ /* 0x080fe20007f1e0ff */
[----:B------:R-:W-:Y:S01]  /*0970*/  UIADD3 UR12, UPT, UPT, UR9, 0x11000, URZ ;  /* 0x00011000090c7890 */ /* 0x000fe2000fffe0ff */
[-C--:B------:R-:W-:Y:S01]  /*0980*/  LEA.HI.X.SX32 R93, R10, R88.reuse, 0x1, P1 ;  /* 0x000000580a5d7211 */ /* 0x080fe200008f0eff */
[C---:B------:R-:W-:Y:S01]  /*0990*/  IMAD R10, R105.reuse, 0x2, R6 ;  /* 0x00000002690a7824 */ /* 0x040fe200078e0206 */
[-C--:B------:R-:W-:Y:S01]  /*09a0*/  LEA.HI.X.SX32 R61, R2, R88.reuse, 0x1, P0 ;  /* 0x00000058023d7211 */ /* 0x080fe200000f0eff */
[----:B------:R-:W0:Y:S01]  /*09b0*/  LDCU UR6, c[0x0][0x3c4] ;  /* 0x00007880ff0677ac */ /* 0x000e220008000800 */
[-C--:B-1----:R-:W-:Y:S01]  /*09c0*/  IADD3 R12, P1, PT, R0, R91.reuse, RZ ;  /* 0x0000005b000c7210 */ /* 0x082fe20007f3e0ff */
[----:B------:R-:W2:Y:S01]  /*09d0*/  LDG.E.U8 R2, desc[UR22][R14.64] ;  /* 0x000000160e027981 */ /* 0x000ea2000c1e1100 */
[-C--:B------:R-:W-:Y:S01]  /*09e0*/  IADD3 R4, P0, PT, R6, R91.reuse, RZ ;  /* 0x0000005b06047210 */ /* 0x080fe20007f1e0ff */
[----:B------:R-:W1:Y:S01]  /*09f0*/  LDCU UR20, c[0x0][0x3c4] ;  /* 0x00007880ff1477ac */ /* 0x000e620008000800 */
[-C--:B------:R-:W-:Y:S01]  /*0a00*/  LEA.HI.X.SX32 R13, R0, R88.reuse, 0x1, P1 ;  /* 0x00000058000d7211 */ /* 0x080fe200008f0eff */
[----:B------:R-:W2:Y:S01]  /*0a10*/  LDG.E.U8 R60, desc[UR22][R60.64] ;  /* 0x000000163c3c7981 */ /* 0x000ea2000c1e1100 */
[-C--:B------:R-:W-:Y:S01]  /*0a20*/  LEA.HI.X.SX32 R5, R6, R88.reuse, 0x1, P0 ;  /* 0x0000005806057211 */ /* 0x080fe200000f0eff */
[----:B------:R-:W-:Y:S01]  /*0a30*/  UIADD3 UR75, UPT, UPT, UR8, 0x40, URZ ;  /* 0x00000040084b7890 */ /* 0x000fe2000fffe0ff */
[C---:B------:R-:W-:Y:S01]  /*0a40*/  IADD3 R6, P0, PT, R10.reuse, R91, RZ ;  /* 0x0000005b0a067210 */ /* 0x040fe20007f1e0ff */
[----:B------:R0:W2:Y:S01]  /*0a50*/  LDG.E.U8 R0, desc[UR22][R8.64] ;  /* 0x0000001608007981 */ /* 0x0000a2000c1e1100 */
[----:B------:R-:W1:Y:S02]  /*0a60*/  LDCU UR13, c[0x0][0x3c4] ;  /* 0x00007880ff0d77ac */ /* 0x000e640008000800 */
[----:B------:R-:W-:Y:S01]  /*0a70*/  LEA.HI.X.SX32 R7, R10, R88, 0x1, P0 ;  /* 0x000000580a077211 */ /* 0x000fe200000f0eff */
[----:B------:R-:W2:Y:S01]  /*0a80*/  LDG.E.U8 R54, desc[UR22][R4.64] ;  /* 0x0000001604367981 */ /* 0x000ea2000c1e1100 */
[----:B------:R-:W1:Y:S03]  /*0a90*/  LDCU UR51, c[0x0][0x3c4] ;  /* 0x00007880ff3377ac */ /* 0x000e660008000800 */
[----:B------:R1:W2:Y:S01]  /*0aa0*/  LDG.E.U8 R3, desc[UR22][R12.64] ;  /* 0x000000160c037981 */ /* 0x0002a2000c1e1100 */
[----:B------:R-:W2:Y:S01]  /*0ab0*/  LDCU UR33, c[0x0][0x3c4] ;  /* 0x00007880ff2177ac */ /* 0x000ea20008000800 */
[----:B0-----:R-:W-:-:S02]  /*0ac0*/  IMAD R8, R105, 0x4, R10 ;  /* 0x0000000469087824 */ /* 0x001fc400078e020a */
[----:B------:R0:W2:Y:S01]  /*0ad0*/  LDG.E.U8 R32, desc[UR22][R6.64] ;  /* 0x0000001606207981 */ /* 0x0000a2000c1e1100 */
[----:B------:R-:W0:Y:S01]  /*0ae0*/  LDCU UR53, c[0x0][0x3c4] ;  /* 0x00007880ff3577ac */ /* 0x000e220008000800 */
[C---:B------:R-:W-:Y:S01]  /*0af0*/  IMAD R10, R105.reuse, 0x2, R8 ;  /* 0x00000002690a7824 */ /* 0x040fe200078e0208 */
[CC--:B------:R-:W-:Y:S01]  /*0b00*/  IADD3 R62, P0, PT, R8.reuse, R91.reuse, RZ ;  /* 0x0000005b083e7210 */ /* 0x0c0fe20007f1e0ff */
[----:B------:R-:W2:Y:S01]  /*0b10*/  LDG.E.U8 R92, desc[UR22][R92.64] ;  /* 0x000000165c5c7981 */ /* 0x000ea2000c1e1100 */
[----:B------:R-:W0:Y:S01]  /*0b20*/  LDCU UR45, c[0x0][0x3c4] ;  /* 0x00007880ff2d77ac */ /* 0x000e220008000800 */
[C---:B------:R-:W-:Y:S01]  /*0b30*/  IMAD R16, R105.reuse, 0x2, R10 ;  /* 0x0000000269107824 */ /* 0x040fe200078e020a */
[-C--:B------:R-:W-:Y:S02]  /*0b40*/  LEA.HI.X.SX32 R63, R8, R88.reuse, 0x1, P0 ;  /* 0x00000058083f7211 */ /* 0x080fe400000f0eff */
[-C--:B------:R-:W-:Y:S01]  /*0b50*/  IADD3 R8, P0, PT, R10, R91.reuse, RZ ;  /* 0x0000005b0a087210 */ /* 0x080fe20007f1e0ff */
[C---:B------:R-:W-:Y:S01]  /*0b60*/  IMAD R18, R105.reuse, 0x2, R16 ;  /* 0x0000000269127824 */ /* 0x040fe200078e0210 */
[-C--:B-1----:R-:W-:Y:S01]  /*0b70*/  IADD3 R12, P1, PT, R16, R91.reuse, RZ ;  /* 0x0000005b100c7210 */ /* 0x082fe20007f3e0ff */
[----:B------:R-:W2:Y:S01]  /*0b80*/  LDG.E.U8 R62, desc[UR22][R62.64] ;  /* 0x000000163e3e7981 */ /* 0x000ea2000c1e1100 */
[-C--:B------:R-:W-:Y:S01]  /*0b90*/  LEA.HI.X.SX32 R9, R10, R88.reuse, 0x1, P0 ;  /* 0x000000580a097211 */ /* 0x080fe200000f0eff */
[C---:B------:R-:W-:Y:S01]  /*0ba0*/  IMAD R10, R105.reuse, 0x2, R18 ;  /* 0x00000002690a7824 */ /* 0x040fe200078e0212 */
[-C--:B------:R-:W-:Y:S01]  /*0bb0*/  IADD3 R14, P0, PT, R18, R91.reuse, RZ ;  /* 0x0000005b120e7210 */ /* 0x080fe20007f1e0ff */
[----:B------:R-:W1:Y:S01]  /*0bc0*/  LDCU UR49, c[0x0][0x3c4] ;  /* 0x00007880ff3177ac */ /* 0x000e620008000800 */
[-C--:B------:R-:W-:Y:S01]  /*0bd0*/  LEA.HI.X.SX32 R13, R16, R88.reuse, 0x1, P1 ;  /* 0x00000058100d7211 */ /* 0x080fe200008f0eff */
[----:B------:R-:W2:Y:S01]  /*0be0*/  LDG.E.U8 R53, desc[UR22][R8.64] ;  /* 0x0000001608357981 */ /* 0x000ea2000c1e1100 */
[-C--:B------:R-:W-:Y:S01]  /*0bf0*/  LEA.HI.X.SX32 R15, R18, R88.reuse, 0x1, P0 ;  /* 0x00000058120f7211 */ /* 0x080fe200000f0eff */
[C---:B------:R-:W-:Y:S01]  /*0c00*/  IMAD R18, R105.reuse, 0x2, R10 ;  /* 0x0000000269127824 */ /* 0x040fe200078e020a */
[CC--:B------:R-:W-:Y:S01]  /*0c10*/  IADD3 R4, P0, PT, R10.reuse, R91.reuse, RZ ;  /* 0x0000005b0a047210 */ /* 0x0c0fe20007f1e0ff */
[----:B------:R1:W2:Y:S01]  /*0c20*/  LDG.E.U8 R31, desc[UR22][R12.64] ;  /* 0x000000160c1f7981 */ /* 0x0002a2000c1e1100 */
[----:B------:R-:W1:Y:S02]  /*0c30*/  LDCU UR36, c[0x0][0x3c4] ;  /* 0x00007880ff2477ac */ /* 0x000e640008000800 */
[-C--:B------:R-:W-:Y:S01]  /*0c40*/  LEA.HI.X.SX32 R5, R10, R88.reuse, 0x1, P0 ;  /* 0x000000580a057211 */ /* 0x080fe200000f0eff */
[C---:B------:R-:W-:Y:S01]  /*0c50*/  IMAD R10, R105.reuse, 0x2, R18 ;  /* 0x00000002690a7824 */ /* 0x040fe200078e0212 */
[-C--:B0-----:R-:W-:Y:S01]  /*0c60*/  IADD3 R6, P0, PT, R18, R91.reuse, RZ ;  /* 0x0000005b12067210 */ /* 0x081fe20007f1e0ff */
[----:B------:R-:W2:Y:S01]  /*0c70*/  LDG.E.U8 R127, desc[UR22][R14.64] ;  /* 0x000000160e7f7981 */ /* 0x000ea2000c1e1100 */
[----:B------:R-:W0:Y:S01]  /*0c80*/  LDCU UR73, c[0x0][0x3c4] ;  /* 0x00007880ff4977ac */ /* 0x000e220008000800 */
[C---:B------:R-:W-:Y:S01]  /*0c90*/  IMAD R20, R105.reuse, 0x4, R10 ;  /* 0x0000000469147824 */ /* 0x040fe200078e020a */
[-C--:B------:R-:W-:Y:S01]  /*0ca0*/  IADD3 R16, P1, PT, R10, R91.reuse, RZ ;  /* 0x0000005b0a107210 */ /* 0x080fe20007f3e0ff */
[----:B------:R0:W2:Y:S01]  /*0cb0*/  LDG.E.U8 R61, desc[UR22][R4.64] ;  /* 0x00000016043d7981 */ /* 0x0000a2000c1e1100 */
[-C--:B------:R-:W-:Y:S01]  /*0cc0*/  LEA.HI.X.SX32 R7, R18, R88.reuse, 0x1, P0 ;  /* 0x0000005812077211 */ /* 0x080fe200000f0eff */
[----:B------:R-:W2:Y:S01]  /*0cd0*/  LDCU UR26, c[0x0][0x3c4] ;  /* 0x00007880ff1a77ac */ /* 0x000ea20008000800 */
[-C--:B------:R-:W-:Y:S01]  /*0ce0*/  LEA.HI.X.SX32 R17, R10, R88.reuse, 0x1, P1 ;  /* 0x000000580a117211 */ /* 0x080fe200008f0eff */
[C---:B------:R-:W-:Y:S01]  /*0cf0*/  IMAD R10, R105.reuse, 0x2, R20 ;  /* 0x00000002690a7824 */ /* 0x040fe200078e0214 */
[CC--:B------:R-:W-:Y:S01]  /*0d00*/  IADD3 R64, P0, PT, R20.reuse, R91.reuse, RZ ;  /* 0x0000005b14407210 */ /* 0x0c0fe20007f1e0ff */
[----:B------:R0:W2:Y:S01]  /*0d10*/  LDG.E.U8 R52, desc[UR22][R6.64] ;  /* 0x0000001606347981 */ /* 0x0000a2000c1e1100 */
[----:B------:R-:W2:Y:S02]  /*0d20*/  LDCU UR72, c[0x0][0x3c4] ;  /* 0x00007880ff4877ac */ /* 0x000ea40008000800 */
[-C--:B------:R-:W-:Y:S01]  /*0d30*/  LEA.HI.X.SX32 R65, R20, R88.reuse, 0x1, P0 ;  /* 0x0000005814417211 */ /* 0x080fe200000f0eff */
[C---:B-1----:R-:W-:Y:S01]  /*0d40*/  IMAD R12, R105.reuse, 0x2, R10 ;  /* 0x00000002690c7824 */ /* 0x042fe200078e020a */
        /* <DEDUP_REMOVED lines=21> */
[----:B------:R-:W2:Y:S01]  /*0ea0*/  LDG.E.U8 R116, desc[UR22][R116.64] ;  /* 0x0000001674747981 */ /* 0x000ea2000c1e1100 */
[----:B------:R-:W1:Y:S02]  /*0eb0*/  LDCU UR39, c[0x0][0x3c4] ;  /* 0x00007880ff2777ac */ /* 0x000e640008000800 */
[-C--:B------:R-:W-:Y:S01]  /*0ec0*/  LEA.HI.X.SX32 R13, R10, R88.reuse, 0x1, P0 ;  /* 0x000000580a0d7211 */ /* 0x080fe200000f0eff */
[C---:B------:R-:W-:Y:S01]  /*0ed0*/  IMAD R10, R105.reuse, 0x4, R16 ;  /* 0x00000004690a7824 */ /* 0x040fe200078e0210 */
[-C--:B0-----:R-:W-:Y:S01]  /*0ee0*/  IADD3 R8, P0, PT, R16, R91.reuse, RZ ;  /* 0x0000005b10087210 */ /* 0x081fe20007f1e0ff */
[----:B------:R0:W2:Y:S01]  /*0ef0*/  LDG.E.U8 R65, desc[UR22][R6.64] ;  /* 0x0000001606417981 */ /* 0x0000a2000c1e1100 */
[----:B------:R-:W1:Y:S01]  /*0f00*/  LDCU UR37, c[0x0][0x3c4] ;  /* 0x00007880ff2577ac */ /* 0x000e620008000800 */
[C---:B------:R-:W-:Y:S01]  /*0f10*/  IMAD R18, R105.reuse, 0x2, R10 ;  /* 0x0000000269127824 */ /* 0x040fe200078e020a */
[-C--:B------:R-:W-:Y:S01]  /*0f20*/  IADD3 R14, P1, PT, R10, R91.reuse, RZ ;  /* 0x0000005b0a0e7210 */ /* 0x080fe20007f3e0ff */
[----:B------:R0:W2:Y:S01]  /*0f30*/  LDG.E.U8 R50, desc[UR22][R12.64] ;  /* 0x000000160c327981 */ /* 0x0000a2000c1e1100 */
[-C--:B------:R-:W-:Y:S01]  /*0f40*/  LEA.HI.X.SX32 R9, R16, R88.reuse, 0x1, P0 ;  /* 0x0000005810097211 */ /* 0x080fe200000f0eff */
[----:B------:R-:W1:Y:S01]  /*0f50*/  LDCU UR34, c[0x0][0x3c4] ;  /* 0x00007880ff2277ac */ /* 0x000e620008000800 */
[-C--:B------:R-:W-:Y:S01]  /*0f60*/  LEA.HI.X.SX32 R15, R10, R88.reuse, 0x1, P1 ;  /* 0x000000580a0f7211 */ /* 0x080fe200008f0eff */
[C---:B------:R-:W-:Y:S01]  /*0f70*/  IMAD R10, R105.reuse, 0x2, R18 ;  /* 0x00000002690a7824 */ /* 0x040fe200078e0212 */
[CC--:B------:R-:W-:Y:S01]  /*0f80*/  IADD3 R4, P0, PT, R18.reuse, R91.reuse, RZ ;  /* 0x0000005b12047210 */ /* 0x0c0fe20007f1e0ff */
[----:B------:R1:W2:Y:S01]  /*0f90*/  LDG.E.U8 R28, desc[UR22][R8.64] ;  /* 0x00000016081c7981 */ /* 0x0002a2000c1e1100 */
[----:B------:R-:W1:Y:S02]  /*0fa0*/  LDCU UR35, c[0x0][0x3c4] ;  /* 0x00007880ff2377ac */ /* 0x000e640008000800 */
[-C--:B------:R-:W-:Y:S01]  /*0fb0*/  LEA.HI.X.SX32 R5, R18, R88.reuse, 0x1, P0 ;  /* 0x0000005812057211 */ /* 0x080fe200000f0eff */
[C---:B------:R-:W-:Y:S01]  /*0fc0*/  IMAD R18, R105.reuse, 0x2, R10 ;  /* 0x0000000269127824 */ /* 0x040fe200078e020a */
[CC--:B0-----:R-:W-:Y:S01]  /*0fd0*/  IADD3 R6, P0, PT, R10.reuse, R91.reuse, RZ ;  /* 0x0000005b0a067210 */ /* 0x0c1fe20007f1e0ff */
[----:B------:R0:W2:Y:S01]  /*0fe0*/  LDG.E.U8 R57, desc[UR22][R14.64] ;  /* 0x000000160e397981 */ /* 0x0000a2000c1e1100 */
[----:B------:R-:W0:Y:S02]  /*0ff0*/  LDCU UR29, c[0x0][0x3c4] ;  /* 0x00007880ff1d77ac */ /* 0x000e240008000800 */
[-C--:B------:R-:W-:Y:S01]  /*1000*/  LEA.HI.X.SX32 R7, R10, R88.reuse, 0x1, P0 ;  /* 0x000000580a077211 */ /* 0x080fe200000f0eff */
[C---:B------:R-:W-:Y:S01]  /*1010*/  IMAD R10, R105.reuse, 0x2, R18 ;  /* 0x00000002690a7824 */ /* 0x040fe200078e0212 */
[-C--:B------:R-:W-:Y:S01]  /*1020*/  IADD3 R12, P0, PT, R18, R91.reuse, RZ ;  /* 0x0000005b120c7210 */ /* 0x080fe20007f1e0ff */
[----:B------:R0:W2:Y:S01]  /*1030*/  LDG.E.U8 R49, desc[UR22][R4.64] ;  /* 0x0000001604317981 */ /* 0x0000a2000c1e1100 */
[----:B------:R-:W2:Y:S01]  /*1040*/  LDCU UR32, c[0x0][0x3c4] ;  /* 0x00007880ff2077ac */ /* 0x000ea20008000800 */
[C---:B------:R-:W-:Y:S01]  /*1050*/  IMAD R20, R105.reuse, 0x2, R10 ;  /* 0x0000000269147824 */ /* 0x040fe200078e020a */
[-C--:B------:R-:W-:Y:S01]  /*1060*/  IADD3 R16, P1, PT, R10, R91.reuse, RZ ;  /* 0x0000005b0a107210 */ /* 0x080fe20007f3e0ff */
[----:B------:R0:W2:Y:S01]  /*1070*/  LDG.E.U8 R27, desc[UR22][R6.64] ;  /* 0x00000016061b7981 */ /* 0x0000a2000c1e1100 */
[-C--:B------:R-:W-:Y:S01]  /*1080*/  LEA.HI.X.SX32 R13, R18, R88.reuse, 0x1, P0 ;  /* 0x00000058120d7211 */ /* 0x080fe200000f0eff */
[C---:B------:R-:W-:Y:S01]  /*1090*/  IMAD R18, R105.reuse, 0x2, R20 ;  /* 0x0000000269127824 */ /* 0x040fe200078e0214 */
[-C--:B------:R-:W-:Y:S01]  /*10a0*/  LEA.HI.X.SX32 R17, R10, R88.reuse, 0x1, P1 ;  /* 0x000000580a117211 */ /* 0x080fe200008f0eff */
[----:B------:R-:W2:Y:S02]  /*10b0*/  LDCU UR27, c[0x0][0x3c4] ;  /* 0x00007880ff1b77ac */ /* 0x000ea40008000800 */
[C---:B------:R-:W-:Y:S01]  /*10c0*/  IMAD R10, R105.reuse, 0x4, R18 ;  /* 0x00000004690a7824 */ /* 0x040fe200078e0212 */
[CC--:B-1----:R-:W-:Y:S01]  /*10d0*/  IADD3 R8, P0, PT, R20.reuse, R91.reuse, RZ ;  /* 0x0000005b14087210 */ /* 0x0c2fe20007f1e0ff */
[----:B------:R1:W2:Y:S01]  /*10e0*/  LDG.E.U8 R93, desc[UR22][R12.64] ;  /* 0x000000160c5d7981 */ /* 0x0002a2000c1e1100 */
[----:B------:R-:W2:Y:S01]  /*10f0*/  LDCU UR31, c[0x0][0x3c4] ;  /* 0x00007880ff1f77ac */ /* 0x000ea20008000800 */
[C---:B0-----:R-:W-:Y:S01]  /*1100*/  IMAD R14, R105.reuse, 0x2, R10 ;  /* 0x00000002690e7824 */ /* 0x041fe200078e020a */
[-C--:B------:R-:W-:Y:S01]  /*1110*/  LEA.HI.X.SX32 R9, R20, R88.reuse, 0x1, P0 ;  /* 0x0000005814097211 */ /* 0x080fe200000f0eff */
[----:B------:R0:W2:Y:S01]  /*1120*/  LDG.E.U8 R69, desc[UR22][R16.64] ;  /* 0x0000001610457981 */ /* 0x0000a2000c1e1100 */
[-C--:B------:R-:W-:Y:S01]  /*1130*/  IADD3 R4, P0, PT, R18, R91.reuse, RZ ;  /* 0x0000005b12047210 */ /* 0x080fe20007f1e0ff */
[C---:B------:R-:W-:Y:S01]  /*1140*/  IMAD R20, R105.reuse, 0x2, R14 ;  /* 0x0000000269147824 */ /* 0x040fe200078e020e */
[-C--:B------:R-:W-:Y:S01]  /*1150*/  IADD3 R66, P1, PT, R10, R91.reuse, RZ ;  /* 0x0000005b0a427210 */ /* 0x080fe20007f3e0ff */
[----:B------:R0:W2:Y:S01]  /*1160*/  LDG.E.U8 R48, desc[UR22][R8.64] ;  /* 0x0000001608307981 */ /* 0x0000a2000c1e1100 */
[-C--:B------:R-:W-:Y:S01]  /*1170*/  LEA.HI.X.SX32 R5, R18, R88.reuse, 0x1, P0 ;  /* 0x0000005812057211 */ /* 0x080fe200000f0eff */
[C---:B------:R-:W-:Y:S01]  /*1180*/  IMAD R18, R105.reuse, 0x2, R20 ;  /* 0x0000000269127824 */ /* 0x040fe200078e0214 */
[-C--:B------:R-:W-:Y:S01]  /*1190*/  IADD3 R6, P0, PT, R14, R91.reuse, RZ ;  /* 0x0000005b0e067210 */ /* 0x080fe20007f1e0ff */
[----:B------:R-:W2:Y:S01]  /*11a0*/  LDCU UR14, c[0x0][0x3c4] ;  /* 0x00007880ff0e77ac */ /* 0x000ea20008000800 */
[-C--:B------:R-:W-:Y:S01]  /*11b0*/  LEA.HI.X.SX32 R67, R10, R88.reuse, 0x1, P1 ;  /* 0x000000580a437211 */ /* 0x080fe200008f0eff */
[C---:B------:R-:W-:Y:S01]  /*11c0*/  IMAD R10, R105.reuse, 0x2, R18 ;  /* 0x00000002690a7824 */ /* 0x040fe200078e0212 */
[-C--:B------:R-:W-:Y:S01]  /*11d0*/  LEA.HI.X.SX32 R7, R14, R88.reuse, 0x1, P0 ;  /* 0x000000580e077211 */ /* 0x080fe200000f0eff */
[----:B------:R3:W2:Y:S01]  /*11e0*/  LDG.E.U8 R26, desc[UR22][R4.64] ;  /* 0x00000016041a7981 */ /* 0x0006a2000c1e1100 */
[CC--:B-1----:R-:W-:Y:S01]  /*11f0*/  IADD3 R12, P0, PT, R20.reuse, R91.reuse, RZ ;  /* 0x0000005b140c7210 */ /* 0x0c2fe20007f1e0ff */
[C---:B0-----:R-:W-:Y:S01]  /*1200*/  IMAD R16, R105.reuse, 0x2, R10 ;  /* 0x0000000269107824 */ /* 0x041fe200078e020a */
[----:B------:R-:W0:Y:S01]  /*1210*/  LDCU UR30, c[0x0][0x3c4] ;  /* 0x00007880ff1e77ac */ /* 0x000e220008000800 */
[----:B------:R1:W2:Y:S01]  /*1220*/  LDG.E.U8 R47, desc[UR22][R6.64] ;  /* 0x00000016062f7981 */ /* 0x0002a2000c1e1100 */
[-C--:B------:R-:W-:Y:S01]  /*1230*/  LEA.HI.X.SX32 R13, R20, R88.reuse, 0x1, P0 ;  /* 0x00000058140d7211 */ /* 0x080fe200000f0eff */
[C---:B------:R-:W-:Y:S01]  /*1240*/  IMAD R20, R105.reuse, 0x2, R16 ;  /* 0x0000000269147824 */ /* 0x040fe200078e0210 */
[CC--:B------:R-:W-:Y:S01]  /*1250*/  IADD3 R8, P0, PT, R18.reuse, R91.reuse, RZ ;  /* 0x0000005b12087210 */ /* 0x0c0fe20007f1e0ff */
[----:B------:R-:W2:Y:S01]  /*1260*/  LDG.E.U8 R66, desc[UR22][R66.64] ;  /* 0x0000001642427981 */ /* 0x000ea2000c1e1100 */
[----:B------:R-:W0:Y:S01]  /*1270*/  LDCU UR28, c[0x0][0x3c4] ;  /* 0x00007880ff1c77ac */ /* 0x000e220008000800 */
[C---:B------:R-:W-:Y:S01]  /*1280*/  IMAD R22, R105.reuse, 0x4, R20 ;  /* 0x0000000469167824 */ /* 0x040fe200078e0214 */
[-C--:B------:R-:W-:Y:S01]  /*1290*/  LEA.HI.X.SX32 R9, R18, R88.reuse, 0x1, P0 ;  /* 0x0000005812097211 */ /* 0x080fe200000f0eff */
[----:B------:R0:W2:Y:S01]  /*12a0*/  LDG.E.U8 R25, desc[UR22][R12.64] ;  /* 0x000000160c197981 */ /* 0x0000a2000c1e1100 */
[----:B------:R-:W0:Y:S01]  /*12b0*/  LDCU UR17, c[0x0][0x3c4] ;  /* 0x00007880ff1177ac */ /* 0x000e220008000800 */
[C---:B------:R-:W-:Y:S01]  /*12c0*/  IMAD R18, R105.reuse, 0x2, R22 ;  /* 0x0000000269127824 */ /* 0x040fe200078e0216 */
[CC--:B---3--:R-:W-:Y:S01]  /*12d0*/  IADD3 R4, P0, PT, R16.reuse, R91.reuse, RZ ;  /* 0x0000005b10047210 */ /* 0x0c8fe20007f1e0ff */
[----:B------:R-:W3:Y:S02]  /*12e0*/  LDCU UR25, c[0x0][0x3c4] ;  /* 0x00007880ff1977ac */ /* 0x000ee40008000800 */
[C---:B------:R-:W-:Y:S01]  /*12f0*/  IMAD R34, R105.reuse, 0x2, R18 ;  /* 0x0000000269227824 */ /* 0x040fe200078e0212 */
[----:B------:R-:W-:Y:S01]  /*1300*/  LEA.HI.X.SX32 R5, R16, R88, 0x1, P0 ;  /* 0x0000005810057211 */ /* 0x000fe200000f0eff */
[----:B------:R-:W2:Y:S02]  /*1310*/  LDCU UR21, c[0x0][0x3c4] ;  /* 0x00007880ff1577ac */ /* 0x000ea40008000800 */
[C---:B------:R-:W-:Y:S01]  /*1320*/  IMAD R36, R105.reuse, 0x2, R34 ;  /* 0x0000000269247824 */ /* 0x040fe200078e0222 */
[-C--:B-1----:R-:W-:Y:S01]  /*1330*/  IADD3 R6, P0, PT, R20, R91.reuse, RZ ;  /* 0x0000005b14067210 */ /* 0x082fe20007f1e0ff */
[----:B------:R-:W2:Y:S01]  /*1340*/  LDG.E.U8 R46, desc[UR22][R4.64] ;  /* 0x00000016042e7981 */ /* 0x000ea2000c1e1100 */
[----:B------:R-:W1:Y:S01]  /*1350*/  LDCU UR7, c[0x0][0x3c4] ;  /* 0x00007880ff0777ac */ /* 0x000e620008000800 */
[----:B------:R-:W-:Y:S01]  /*1360*/  IMAD R38, R105, 0x2, R36 ;  /* 0x0000000269267824 */ /* 0x000fe200078e0224 */
[----:B------:R-:W-:-:S02]  /*1370*/  IADD3 R14, P1, PT, R10, R91, RZ ;  /* 0x0000005b0a0e7210 */ /* 0x000fc40007f3e0ff */
[-C--:B------:R-:W-:Y:S01]  /*1380*/  LEA.HI.X.SX32 R7, R20, R88.reuse, 0x1, P0 ;  /* 0x0000005814077211 */ /* 0x080fe200000f0eff */
[C---:B------:R-:W-:Y:S01]  /*1390*/  IMAD R20, R105.reuse, 0x2, R38 ;  /* 0x0000000269147824 */ /* 0x040fe200078e0226 */
[-C--:B------:R-:W-:Y:S01]  /*13a0*/  LEA.HI.X.SX32 R15, R10, R88.reuse, 0x1, P1 ;  /* 0x000000580a0f7211 */ /* 0x080fe200008f0eff */
[----:B------:R-:W1:Y:S01]  /*13b0*/  LDCU UR19, c[0x0][0x3c4] ;  /* 0x00007880ff1377ac */ /* 0x000e620008000800 */
[----:B------:R3:W2:Y:S01]  /*13c0*/  LDG.E.U8 R10, desc[UR22][R8.64] ;  /* 0x00000016080a7981 */ /* 0x0006a2000c1e1100 */
[-C--:B------:R-:W-:Y:S02]  /*13d0*/  IADD3 R16, P1, PT, R22, R91.reuse, RZ ;  /* 0x0000005b16107210 */ /* 0x080fe40007f3e0ff */
[----:B0-----:R-:W-:Y:S01]  /*13e0*/  IADD3 R12, P0, PT, R18, R91, RZ ;  /* 0x0000005b120c7210 */ /* 0x001fe20007f1e0ff */
[----:B------:R0:W2:Y:S01]  /*13f0*/  LDG.E.U8 R67, desc[UR22][R14.64] ;  /* 0x000000160e437981 */ /* 0x0000a2000c1e1100 */
[-C--:B------:R-:W-:Y:S01]  /*1400*/  LEA.HI.X.SX32 R17, R22, R88.reuse, 0x1, P1 ;  /* 0x0000005816117211 */ /* 0x080fe200008f0eff */
[----:B------:R-:W1:Y:S02]  /*1410*/  LDCU UR38, c[0x0][0x3c4] ;  /* 0x00007880ff2677ac */ /* 0x000e640008000800 */
[----:B------:R1:W2:Y:S01]  /*1420*/  LDG.E.U8 R24, desc[UR22][R6.64] ;  /* 0x0000001606187981 */ /* 0x0002a2000c1e1100 */
[----:B---3--:R-:W-:Y:S01]  /*1430*/  IMAD R8, R105, 0x2, R20 ;  /* 0x0000000269087824 */ /* 0x008fe200078e0214 */
[----:B------:R-:W-:-:S02]  /*1440*/  LEA.HI.X.SX32 R13, R18, R88, 0x1, P0 ;  /* 0x00000058120d7211 */ /* 0x000fc400000f0eff */
[----:B------:R-:W3:Y:S01]  /*1450*/  LDG.E.U8 R71, desc[UR22][R16.64] ;  /* 0x0000001610477981 */ /* 0x000ee2000c1e1100 */
[----:B------:R-:W1:Y:S01]  /*1460*/  LDCU UR18, c[0x0][0x3c4] ;  /* 0x00007880ff1277ac */ /* 0x000e620008000800 */
[C---:B------:R-:W-:Y:S01]  /*1470*/  IMAD R22, R105.reuse, 0x4, R8 ;  /* 0x0000000469167824 */ /* 0x040fe200078e0208 */
[CC--:B0-----:R-:W-:Y:S01]  /*1480*/  IADD3 R14, P0, PT, R34.reuse, R91.reuse, RZ ;  /* 0x0000005b220e7210 */ /* 0x0c1fe20007f1e0ff */
[----:B------:R0:W2:Y:S01]  /*1490*/  LDG.E.U8 R45, desc[UR22][R12.64] ;  /* 0x000000160c2d7981 */ /* 0x0000a2000c1e1100 */
[----:B------:R-:W0:Y:S01]  /*14a0*/  LDCU UR16, c[0x0][0x3c4] ;  /* 0x00007880ff1077ac */ /* 0x000e220008000800 */
[C---:B------:R-:W-:Y:S01]  /*14b0*/  IMAD R40, R105.reuse, 0x2, R22 ;  /* 0x0000000269287824 */ /* 0x040fe200078e0216 */
[----:B------:R-:W-:Y:S01]  /*14c0*/  LEA.HI.X.SX32 R15, R34, R88, 0x1, P0 ;  /* 0x00000058220f7211 */ /* 0x000fe200000f0eff */
[----:B------:R-:W0:Y:S02]  /*14d0*/  LDCU UR52, c[0x0][0x3c4] ;  /* 0x00007880ff3477ac */ /* 0x000e240008000800 */
[C---:B------:R-:W-:Y:S01]  /*14e0*/  IMAD R34, R105.reuse, 0x2, R40 ;  /* 0x0000000269227824 */ /* 0x040fe200078e0228 */
[-C--:B------:R-:W-:Y:S01]  /*14f0*/  IADD3 R4, P0, PT, R36, R91.reuse, RZ ;  /* 0x0000005b24047210 */ /* 0x080fe20007f1e0ff */
[----:B------:R0:W2:Y:S01]  /*1500*/  LDG.E.U8 R23, desc[UR22][R14.64] ;  /* 0x000000160e177981 */ /* 0x0000a2000c1e1100 */
[----:B------:R-:W2:Y:S01]  /*1510*/  LDCU UR15, c[0x0][0x3c4] ;  /* 0x00007880ff0f77ac */ /* 0x000ea20008000800 */
[----:B------:R-:W-:Y:S01]  /*1520*/  IMAD R42, R105, 0x2, R34 ;  /* 0x00000002692a7824 */ /* 0x000fe200078e0222 */
[----:B------:R-:W-:-:S02]  /*1530*/  IADD3 R18, P1, PT, R38, R91, RZ ;  /* 0x0000005b26127210 */ /* 0x000fc40007f3e0ff */
[-C--:B------:R-:W-:Y:S01]  /*1540*/  LEA.HI.X.SX32 R5, R36, R88.reuse, 0x1, P0 ;  /* 0x0000005824057211 */ /* 0x080fe200000f0eff */
[C---:B------:R-:W-:Y:S01]  /*1550*/  IMAD R36, R105.reuse, 0x2, R42 ;  /* 0x0000000269247824 */ /* 0x040fe200078e022a */
[-C--:B------:R-:W-:Y:S01]  /*1560*/  LEA.HI.X.SX32 R19, R38, R88.reuse, 0x1, P1 ;  /* 0x0000005826137211 */ /* 0x080fe200008f0eff */
[----:B------:R-:W2:Y:S01]  /*1570*/  LDCU UR47, c[0x0][0x3c4] ;  /* 0x00007880ff2f77ac */ /* 0x000ea20008000800 */
[CC--:B-1----:R-:W-:Y:S01]  /*1580*/  IADD3 R6, P0, PT, R20.reuse, R91.reuse, RZ ;  /* 0x0000005b14067210 */ /* 0x0c2fe20007f1e0ff */
[C---:B------:R-:W-:Y:S01]  /*1590*/  IMAD R38, R105.reuse, 0x2, R36 ;  /* 0x0000000269267824 */ /* 0x040fe200078e0224 */
[----:B------:R-:W2:Y:S01]  /*15a0*/  LDG.E.U8 R9, desc[UR22][R4.64] ;  /* 0x0000001604097981 */ /* 0x000ea2000c1e1100 */
[----:B------:R-:W1:Y:S01]  /*15b0*/  LDCU UR46, c[0x0][0x3c4] ;  /* 0x00007880ff2e77ac */ /* 0x000e620008000800 */
[-C--:B------:R-:W-:Y:S01]  /*15c0*/  LEA.HI.X.SX32 R7, R20, R88.reuse, 0x1, P0 ;  /* 0x0000005814077211 */ /* 0x080fe200000f0eff */
[C---:B------:R-:W-:Y:S01]  /*15d0*/  IMAD R20, R105.reuse, 0x2, R38 ;  /* 0x0000000269147824 */ /* 0x040fe200078e0226 */
[CC--:B0-----:R-:W-:Y:S01]  /*15e0*/  IADD3 R12, P0, PT, R8.reuse, R91.reuse, RZ ;  /* 0x0000005b080c7210 */ /* 0x0c1fe20007f1e0ff */
[----:B------:R0:W2:Y:S02]  /*15f0*/  LDG.E.U8 R63, desc[UR22][R18.64] ;  /* 0x00000016123f7981 */ /* 0x0000a4000c1e1100 */
[C---:B------:R-:W-:Y:S01]  /*1600*/  IMAD R58, R105.reuse, 0x4, R20 ;  /* 0x00000004693a7824 */ /* 0x040fe200078e0214 */
[----:B------:R-:W-:Y:S01]  /*1610*/  LEA.HI.X.SX32 R13, R8, R88, 0x1, P0 ;  /* 0x00000058080d7211 */ /* 0x000fe200000f0eff */
[----:B------:R0:W2:Y:S02]  /*1620*/  LDG.E.U8 R44, desc[UR22][R6.64] ;  /* 0x00000016062c7981 */ /* 0x0000a4000c1e1100 */
[----:B------:R-:W-:Y:S01]  /*1630*/  IMAD R74, R105, 0x2, R58 ;  /* 0x00000002694a7824 */ /* 0x000fe200078e023a */
[----:B------:R-:W-:-:S03]  /*1640*/  IADD3 R14, P0, PT, R40, R91, RZ ;  /* 0x0000005b280e7210 */ /* 0x000fc60007f1e0ff */
[----:B------:R-:W-:Y:S01]  /*1650*/  IMAD R76, R105, 0x2, R74 ;  /* 0x00000002694c7824 */ /* 0x000fe200078e024a */
[----:B------:R-:W-:-:S03]  /*1660*/  LEA.HI.X.SX32 R15, R40, R88, 0x1, P0 ;  /* 0x00000058280f7211 */ /* 0x000fc600000f0eff */
[C---:B------:R-:W-:Y:S01]  /*1670*/  IMAD R40, R105.reuse, 0x2, R76 ;  /* 0x0000000269287824 */ /* 0x040fe200078e024c */
[C---:B0-----:R-:W-:Y:S01]  /*1680*/  IADD3 R18, P0, PT, R34.reuse, R91, RZ ;  /* 0x0000005b22127210 */ /* 0x041fe20007f1e0ff */
[----:B------:R-:W2:Y:S02]  /*1690*/  LDG.E.U8 R43, desc[UR22][R14.64] ;  /* 0x000000160e2b7981 */ /* 0x000ea4000c1e1100 */
[----:B------:R-:W-:Y:S01]  /*16a0*/  IMAD R78, R105, 0x2, R40 ;  /* 0x00000002694e7824 */ /* 0x000fe200078e0228 */
[----:B------:R-:W-:-:S03]  /*16b0*/  LEA.HI.X.SX32 R19, R34, R88, 0x1, P0 ;  /* 0x0000005822137211 */ /* 0x000fc600000f0eff */
[C---:B------:R-:W-:Y:S01]  /*16c0*/  IMAD R80, R105.reuse, 0x2, R78 ;  /* 0x0000000269507824 */ /* 0x040fe200078e024e */
[CC--:B------:R-:W-:Y:S01]  /*16d0*/  IADD3 R34, P0, PT, R42.reuse, R91.reuse, RZ ;  /* 0x0000005b2a227210 */ /* 0x0c0fe20007f1e0ff */
[----:B------:R-:W2:Y:S02]  /*16e0*/  LDG.E.U8 R21, desc[UR22][R18.64] ;  /* 0x0000001612157981 */ /* 0x000ea4000c1e1100 */
[C---:B------:R-:W-:Y:S01]  /*16f0*/  IMAD R82, R105.reuse, 0x2, R80 ;  /* 0x0000000269527824 */ /* 0x040fe200078e0250 */
[-C--:B------:R-:W-:Y:S02]  /*1700*/  LEA.HI.X.SX32 R35, R42, R88.reuse, 0x1, P0 ;  /* 0x000000582a237211 */ /* 0x080fe400000f0eff */
[-C--:B------:R-:W-:Y:S01]  /*1710*/  IADD3 R16, P1, PT, R22, R91.reuse, RZ ;  /* 0x0000005b16107210 */ /* 0x080fe20007f3e0ff */
[----:B------:R-:W-:Y:S01]  /*1720*/  IMAD R84, R105, 0x4, R82 ;  /* 0x0000000469547824 */ /* 0x000fe200078e0252 */
[----:B------:R-:W-:Y:S01]  /*1730*/  IADD3 R4, P0, PT, R38, R91, RZ ;  /* 0x0000005b26047210 */ /* 0x000fe20007f1e0ff */
[----:B------:R-:W2:Y:S01]  /*1740*/  LDG.E.U8 R8, desc[UR22][R34.64] ;  /* 0x0000001622087981 */ /* 0x000ea2000c1e1100 */
[----:B------:R-:W-:-:S02]  /*1750*/  LEA.HI.X.SX32 R17, R22, R88, 0x1, P1 ;  /* 0x0000005816117211 */ /* 0x000fc400008f0eff */
[-C--:B------:R-:W-:Y:S01]  /*1760*/  LEA.HI.X.SX32 R5, R38, R88.reuse, 0x1, P0 ;  /* 0x0000005826057211 */ /* 0x080fe200000f0eff */
[C---:B------:R-:W-:Y:S01]  /*1770*/  IMAD R38, R105.reuse, 0x2, R84 ;  /* 0x0000000269267824 */ /* 0x040fe200078e0254 */
[CC--:B------:R-:W-:Y:S01]  /*1780*/  IADD3 R6, P1, PT, R36.reuse, R91.reuse, RZ ;  /* 0x0000005b24067210 */ /* 0x0c0fe20007f3e0ff */
[----:B------:R0:W2:Y:S02]  /*1790*/  LDG.E.U8 R68, desc[UR22][R16.64] ;  /* 0x0000001610447981 */ /* 0x0000a4000c1e1100 */
[C---:B------:R-:W-:Y:S01]  /*17a0*/  IMAD R86, R105.reuse, 0x2, R38 ;  /* 0x0000000269567824 */ /* 0x040fe200078e0226 */
[----:B------:R-:W-:Y:S01]  /*17b0*/  LEA.HI.X.SX32 R7, R36, R88, 0x1, P1 ;  /* 0x0000005824077211 */ /* 0x000fe200008f0eff */
[----:B------:R1:W2:Y:S02]  /*17c0*/  LDG.E.U8 R22, desc[UR22][R12.64] ;  /* 0x000000160c167981 */ /* 0x0002a4000c1e1100 */
[C---:B------:R-:W-:Y:S02]  /*17d0*/  IMAD R90, R105.reuse, 0x2, R86 ;  /* 0x00000002695a7824 */ /* 0x040fe400078e0256 */
[----:B------:R1:W2:Y:S01]  /*17e0*/  LDG.E.U8 R70, desc[UR22][R6.64] ;  /* 0x0000001606467981 */ /* 0x0002a2000c1e1100 */
[----:B0-----:R-:W-:Y:S01]  /*17f0*/  IADD3 R16, P0, PT, R20, R91, RZ ;  /* 0x0000005b14107210 */ /* 0x001fe20007f1e0ff */
[----:B------:R-:W-:-:S02]  /*1800*/  IMAD R94, R105, 0x2, R90 ;  /* 0x00000002695e7824 */ /* 0x000fc400078e025a */
[----:B------:R0:W2:Y:S01]  /*1810*/  LDG.E.U8 R42, desc[UR22][R4.64] ;  /* 0x00000016042a7981 */ /* 0x0000a2000c1e1100 */
[-C--:B------:R-:W-:Y:S02]  /*1820*/  LEA.HI.X.SX32 R17, R20, R88.reuse, 0x1, P0 ;  /* 0x0000005814117211 */ /* 0x080fe400000f0eff */
[-C--:B------:R-:W-:Y:S01]  /*1830*/  IADD3 R36, P0, PT, R74, R91.reuse, RZ ;  /* 0x0000005b4a247210 */ /* 0x080fe20007f1e0ff */
[C---:B------:R-:W-:Y:S01]  /*1840*/  IMAD R96, R105.reuse, 0x2, R94 ;  /* 0x0000000269607824 */ /* 0x040fe200078e025e */
[-C--:B------:R-:W-:Y:S01]  /*1850*/  IADD3 R72, P1, PT, R58, R91.reuse, RZ ;  /* 0x0000005b3a487210 */ /* 0x080fe20007f3e0ff */
[----:B------:R-:W2:Y:S01]  /*1860*/  LDG.E.U8 R20, desc[UR22][R16.64] ;  /* 0x0000001610147981 */ /* 0x000ea2000c1e1100 */
[-C--:B------:R-:W-:Y:S02]  /*1870*/  LEA.HI.X.SX32 R37, R74, R88.reuse, 0x1, P0 ;  /* 0x000000584a257211 */ /* 0x080fe400000f0eff */
[-C--:B-1----:R-:W-:Y:S02]  /*1880*/  IADD3 R12, P0, PT, R76, R91.reuse, RZ ;  /* 0x0000005b4c0c7210 */ /* 0x082fe40007f1e0ff */
[-C--:B------:R-:W-:Y:S01]  /*1890*/  LEA.HI.X.SX32 R73, R58, R88.reuse, 0x1, P1 ;  /* 0x000000583a497211 */ /* 0x080fe200008f0eff */
[----:B------:R-:W2:Y:S01]  /*18a0*/  LDG.E.U8 R41, desc[UR22][R36.64] ;  /* 0x0000001624297981 */ /* 0x000ea2000c1e1100 */
[-C--:B------:R-:W-:Y:S01]  /*18b0*/  LEA.HI.X.SX32 R13, R76, R88.reuse, 0x1, P0 ;  /* 0x000000584c0d7211 */ /* 0x080fe200000f0eff */
[C---:B------:R-:W-:Y:S01]  /*18c0*/  IMAD R76, R105.reuse, 0x2, R96 ;  /* 0x00000002694c7824 */ /* 0x040fe200078e0260 */
[CC--:B------:R-:W-:Y:S01]  /*18d0*/  IADD3 R6, P0, PT, R40.reuse, R91.reuse, RZ ;  /* 0x0000005b28067210 */ /* 0x0c0fe20007f1e0ff */
[----:B------:R-:W2:Y:S02]  /*18e0*/  LDG.E.U8 R72, desc[UR22][R72.64] ;  /* 0x0000001648487981 */ /* 0x000ea4000c1e1100 */
[C---:B------:R-:W-:Y:S01]  /*18f0*/  IMAD R98, R105.reuse, 0x4, R76 ;  /* 0x0000000469627824 */ /* 0x040fe200078e024c */
[----:B------:R-:W-:Y:S01]  /*1900*/  LEA.HI.X.SX32 R7, R40, R88, 0x1, P0 ;  /* 0x0000005828077211 */ /* 0x000fe200000f0eff */
[----:B------:R1:W2:Y:S02]  /*1910*/  LDG.E.U8 R19, desc[UR22][R12.64] ;  /* 0x000000160c137981 */ /* 0x0002a4000c1e1100 */
[----:B------:R-:W-:Y:S01]  /*1920*/  IMAD R100, R105, 0x2, R98 ;  /* 0x0000000269647824 */ /* 0x000fe200078e0262 */
[----:B------:R-:W-:-:S02]  /*1930*/  IADD3 R34, P0, PT, R80, R91, RZ ;  /* 0x0000005b50227210 */ /* 0x000fc40007f1e0ff */
[-C--:B------:R-:W-:Y:S01]  /*1940*/  IADD3 R14, P1, PT, R78, R91.reuse, RZ ;  /* 0x0000005b4e0e7210 */ /* 0x080fe20007f3e0ff */
[C---:B------:R-:W-:Y:S01]  /*1950*/  IMAD R102, R105.reuse, 0x2, R100 ;  /* 0x0000000269667824 */ /* 0x040fe200078e0264 */
[-C--:B------:R-:W-:Y:S01]  /*1960*/  LEA.HI.X.SX32 R35, R80, R88.reuse, 0x1, P0 ;  /* 0x0000005850237211 */ /* 0x080fe200000f0eff */
[----:B------:R-:W2:Y:S02]  /*1970*/  LDG.E.U8 R7, desc[UR22][R6.64] ;  /* 0x0000001606077981 */ /* 0x000ea4000c1e1100 */
[C---:B------:R-:W-:Y:S01]  /*1980*/  IMAD R80, R105.reuse, 0x2, R102 ;  /* 0x0000000269507824 */ /* 0x040fe200078e0266 */
[----:B------:R-:W-:Y:S01]  /*1990*/  IADD3 R74, P0, PT, R82, R91, RZ ;  /* 0x0000005b524a7210 */ /* 0x000fe20007f1e0ff */
[----:B------:R1:W2:Y:S02]  /*19a0*/  LDG.E.U8 R40, desc[UR22][R34.64] ;  /* 0x0000001622287981 */ /* 0x0002a4000c1e1100 */
[----:B------:R-:W-:Y:S01]  /*19b0*/  IMAD R104, R105, 0x2, R80 ;  /* 0x0000000269687824 */ /* 0x000fe200078e0250 */
[----:B------:R-:W-:-:S02]  /*19c0*/  LEA.HI.X.SX32 R15, R78, R88, 0x1, P1 ;  /* 0x000000584e0f7211 */ /* 0x000fc400008f0eff */
[-C--:B0-----:R-:W-:Y:S02]  /*19d0*/  IADD3 R4, P1, PT, R84, R91.reuse, RZ ;  /* 0x0000005b54047210 */ /* 0x081fe40007f3e0ff */
[-C--:B------:R-:W-:Y:S01]  /*19e0*/  LEA.HI.X.SX32 R75, R82, R88.reuse, 0x1, P0 ;  /* 0x00000058524b7211 */ /* 0x080fe200000f0eff */
[C---:B------:R-:W-:Y:S01]  /*19f0*/  IMAD R82, R105.reuse, 0x2, R104 ;  /* 0x0000000269527824 */ /* 0x040fe200078e0268 */
[----:B------:R-:W-:Y:S01]  /*1a00*/  LEA.HI.X.SX32 R5, R84, R88, 0x1, P1 ;  /* 0x0000005854057211 */ /* 0x000fe200008f0eff */
[----:B------:R-:W2:Y:S02]  /*1a10*/  LDG.E.U8 R58, desc[UR22][R14.64] ;  /* 0x000000160e3a7981 */ /* 0x000ea4000c1e1100 */
[C---:B------:R-:W-:Y:S01]  /*1a20*/  IMAD R84, R105.reuse, 0x2, R82 ;  /* 0x0000000269547824 */ /* 0x040fe200078e0252 */
[----:B-1----:R-:W-:Y:S01]  /*1a30*/  IADD3 R12, P0, PT, R38, R91, RZ ;  /* 0x0000005b260c7210 */ /* 0x002fe20007f1e0ff */
[----:B------:R0:W2:Y:S02]  /*1a40*/  LDG.E.U8 R79, desc[UR22][R4.64] ;  /* 0x00000016044f7981 */ /* 0x0000a4000c1e1100 */
[----:B------:R-:W-:-:S02]  /*1a50*/  IMAD R106, R105, 0x4, R84 ;  /* 0x00000004696a7824 */ /* 0x000fc400078e0254 */
[----:B------:R-:W2:Y:S02]  /*1a60*/  LDG.E.U8 R18, desc[UR22][R74.64] ;  /* 0x000000164a127981 */ /* 0x000ea4000c1e1100 */
[----:B------:R-:W-:-:S04]  /*1a70*/  IMAD R108, R105, 0x2, R106 ;  /* 0x00000002696c7824 */ /* 0x000fc800078e026a */
[----:B------:R-:W-:-:S04]  /*1a80*/  IMAD R110, R105, 0x2, R108 ;  /* 0x00000002696e7824 */ /* 0x000fc800078e026c */
[----:B------:R-:W-:-:S04]  /*1a90*/  IMAD R112, R105, 0x2, R110 ;  /* 0x0000000269707824 */ /* 0x000fc800078e026e */
[----:B------:R-:W-:-:S04]  /*1aa0*/  IMAD R114, R105, 0x2, R112 ;  /* 0x0000000269727824 */ /* 0x000fc800078e0270 */
[----:B------:R-:W-:Y:S01]  /*1ab0*/  IMAD R118, R105, 0x2, R114 ;  /* 0x0000000269767824 */ /* 0x000fe200078e0272 */
[----:B------:R-:W-:-:S03]  /*1ac0*/  LEA.HI.X.SX32 R13, R38, R88, 0x1, P0 ;  /* 0x00000058260d7211 */ /* 0x000fc600000f0eff */
[C---:B------:R-:W-:Y:S01]  /*1ad0*/  IMAD R120, R105.reuse, 0x2, R118 ;  /* 0x0000000269787824 */ /* 0x040fe200078e0276 */
[CC--:B------:R-:W-:Y:S01]  /*1ae0*/  IADD3 R16, P0, PT, R86.reuse, R91.reuse, RZ ;  /* 0x0000005b56107210 */ /* 0x0c0fe20007f1e0ff */
[----:B------:R1:W2:Y:S02]  /*1af0*/  LDG.E.U8 R39, desc[UR22][R12.64] ;  /* 0x000000160c277981 */ /* 0x0002a4000c1e1100 */
[C---:B------:R-:W-:Y:S01]  /*1b00*/  IMAD R122, R105.reuse, 0x4, R120 ;  /* 0x00000004697a7824 */ /* 0x040fe200078e0278 */
[----:B------:R-:W-:Y:S02]  /*1b10*/  LEA.HI.X.SX32 R17, R86, R88, 0x1, P0 ;  /* 0x0000005856117211 */ /* 0x000fe400000f0eff */
[----:B------:R-:W-:Y:S01]  /*1b20*/  IADD3 R36, P0, PT, R90, R91, RZ ;  /* 0x0000005b5a247210 */ /* 0x000fe20007f1e0ff */
[----:B------:R-:W-:-:S03]  /*1b30*/  IMAD R124, R105, 0x2, R122 ;  /* 0x00000002697c7824 */ /* 0x000fc600078e027a */
[-C--:B------:R-:W-:Y:S01]  /*1b40*/  LEA.HI.X.SX32 R37, R90, R88.reuse, 0x1, P0 ;  /* 0x000000585a257211 */ /* 0x080fe200000f0eff */
[C---:B------:R-:W-:Y:S01]  /*1b50*/  IMAD R90, R105.reuse, 0x2, R124 ;  /* 0x00000002695a7824 */ /* 0x040fe200078e027c */
[-C--:B------:R-:W-:Y:S01]  /*1b60*/  IADD3 R34, P1, PT, R94, R91.reuse, RZ ;  /* 0x0000005b5e227210 */ /* 0x080fe20007f3e0ff */
[----:B------:R-:W2:Y:S02]  /*1b70*/  LDG.E.U8 R17, desc[UR22][R16.64] ;  /* 0x0000001610117981 */ /* 0x000ea4000c1e1100 */
[C---:B------:R-:W-:Y:S01]  /*1b80*/  IMAD R99, R105.reuse, 0x2, R90 ;  /* 0x0000000269637824 */ /* 0x040fe200078e025a */
[----:B0-----:R-:W-:Y:S01]  /*1b90*/  IADD3 R4, P0, PT, R96, R91, RZ ;  /* 0x0000005b60047210 */ /* 0x001fe20007f1e0ff */
[----:B------:R-:W2:Y:S01]  /*1ba0*/  LDG.E.U8 R6, desc[UR22][R36.64] ;  /* 0x0000001624067981 */ /* 0x000ea2000c1e1100 */
[-C--:B------:R-:W-:Y:S01]  /*1bb0*/  LEA.HI.X.SX32 R35, R94, R88.reuse, 0x1, P1 ;  /* 0x000000585e237211 */ /* 0x080fe200008f0eff */
[----:B------:R-:W-:Y:S01]  /*1bc0*/  IMAD R94, R105, 0x2, R99 ;  /* 0x00000002695e7824 */ /* 0x000fe200078e0263 */
[----:B------:R-:W-:-:S02]  /*1bd0*/  LEA.HI.X.SX32 R5, R96, R88, 0x1, P0 ;  /* 0x0000005860057211 */ /* 0x000fc400000f0eff */
[-C--:B------:R-:W-:Y:S01]  /*1be0*/  IADD3 R14, P0, PT, R76, R91.reuse, RZ ;  /* 0x0000005b4c0e7210 */ /* 0x080fe20007f1e0ff */
[C---:B------:R-:W-:Y:S01]  /*1bf0*/  IMAD R86, R105.reuse, 0x2, R94 ;  /* 0x0000000269567824 */ /* 0x040fe200078e025e */
[-C--:B-1----:R-:W-:Y:S01]  /*1c00*/  IADD3 R12, P1, PT, R98, R91.reuse, RZ ;  /* 0x0000005b620c7210 */ /* 0x082fe20007f3e0ff */
[----:B------:R0:W2:Y:S01]  /*1c10*/  LDG.E.U8 R38, desc[UR22][R4.64] ;  /* 0x0000001604267981 */ /* 0x0000a2000c1e1100 */
[-C--:B------:R-:W-:Y:S01]  /*1c20*/  LEA.HI.X.SX32 R15, R76, R88.reuse, 0x1, P0 ;  /* 0x000000584c0f7211 */ /* 0x080fe200000f0eff */
[C---:B------:R-:W-:Y:S01]  /*1c30*/  IMAD R87, R105.reuse, 0x2, R86 ;  /* 0x0000000269577824 */ /* 0x040fe200078e0256 */
[----:B------:R-:W-:Y:S01]  /*1c40*/  LEA.HI.X.SX32 R13, R98, R88, 0x1, P1 ;  /* 0x00000058620d7211 */ /* 0x000fe200008f0eff */
[----:B------:R-:W2:Y:S02]  /*1c50*/  LDG.E.U8 R78, desc[UR22][R34.64] ;  /* 0x00000016224e7981 */ /* 0x000ea4000c1e1100 */
[----:B------:R-:W-:Y:S02]  /*1c60*/  IMAD R96, R105, 0x4, R87 ;  /* 0x0000000469607824 */ /* 0x000fe400078e0257 */
[----:B------:R1:W2:Y:S01]  /*1c70*/  LDG.E.U8 R16, desc[UR22][R14.64] ;  /* 0x000000160e107981 */ /* 0x0002a2000c1e1100 */
[----:B0-----:R-:W-:-:S03]  /*1c80*/  IADD3 R4, P0, PT, R100, R91, RZ ;  /* 0x0000005b64047210 */ /* 0x001fc60007f1e0ff */
[----:B------:R0:W2:Y:S01]  /*1c90*/  LDG.E.U8 R77, desc[UR22][R12.64] ;  /* 0x000000160c4d7981 */ /* 0x0000a2000c1e1100 */
[----:B------:R-:W-:Y:S01]  /*1ca0*/  LEA.HI.X.SX32 R5, R100, R88, 0x1, P0 ;  /* 0x0000005864057211 */ /* 0x000fe200000f0eff */
[----:B------:R-:W-:Y:S01]  /*1cb0*/  IMAD R111, R105, 0x2, R96 ;  /* 0x00000002696f7824 */ /* 0x000fe200078e0260 */
[----:B-1----:R-:W-:-:S03]  /*1cc0*/  IADD3 R14, P0, PT, R102, R91, RZ ;  /* 0x0000005b660e7210 */ /* 0x002fc60007f1e0ff */
[----:B------:R1:W2:Y:S01]  /*1cd0*/  LDG.E.U8 R37, desc[UR22][R4.64] ;  /* 0x0000001604257981 */ /* 0x0002a2000c1e1100 */
[-C--:B------:R-:W-:Y:S02]  /*1ce0*/  LEA.HI.X.SX32 R15, R102, R88.reuse, 0x1, P0 ;  /* 0x00000058660f7211 */ /* 0x080fe400000f0eff */
[-C--:B0-----:R-:W-:Y:S01]  /*1cf0*/  IADD3 R12, P1, PT, R104, R91.reuse, RZ ;  /* 0x0000005b680c7210 */ /* 0x081fe20007f3e0ff */
[C---:B------:R-:W-:Y:S01]  /*1d00*/  IMAD R113, R105.reuse, 0x2, R111 ;  /* 0x0000000269717824 */ /* 0x040fe200078e026f */
[-C--:B-1----:R-:W-:Y:S02]  /*1d10*/  IADD3 R4, P0, PT, R80, R91.reuse, RZ ;  /* 0x0000005b50047210 */ /* 0x082fe40007f1e0ff */
[----:B------:R-:W2:Y:S01]  /*1d20*/  LDG.E.U8 R15, desc[UR22][R14.64] ;  /* 0x000000160e0f7981 */ /* 0x000ea2000c1e1100 */
[-C--:B------:R-:W-:Y:S02]  /*1d30*/  LEA.HI.X.SX32 R13, R104, R88.reuse, 0x1, P1 ;  /* 0x00000058680d7211 */ /* 0x080fe400008f0eff */
[-C--:B------:R-:W-:Y:S01]  /*1d40*/  LEA.HI.X.SX32 R5, R80, R88.reuse, 0x1, P0 ;  /* 0x0000005850057211 */ /* 0x080fe200000f0eff */
[C---:B------:R-:W-:Y:S01]  /*1d50*/  IMAD R100, R105.reuse, 0x2, R113 ;  /* 0x0000000269647824 */ /* 0x040fe200078e0271 */
[C---:B------:R-:W-:Y:S01]  /*1d60*/  IADD3 R34, P0, PT, R82.reuse, R91, RZ ;  /* 0x0000005b52227210 */ /* 0x040fe20007f1e0ff */
[----:B------:R0:W2:Y:S02]  /*1d70*/  LDG.E.U8 R76, desc[UR22][R12.64] ;  /* 0x000000160c4c7981 */ /* 0x0000a4000c1e1100 */
[C---:B------:R-:W-:Y:S01]  /*1d80*/  IMAD R102, R105.reuse, 0x2, R100 ;  /* 0x0000000269667824 */ /* 0x040fe200078e0264 */
[----:B------:R-:W-:Y:S01]  /*1d90*/  LEA.HI.X.SX32 R35, R82, R88, 0x1, P0 ;  /* 0x0000005852237211 */ /* 0x000fe200000f0eff */
[----:B------:R-:W2:Y:S02]  /*1da0*/  LDG.E.U8 R5, desc[UR22][R4.64] ;  /* 0x0000001604057981 */ /* 0x000ea4000c1e1100 */
[----:B------:R-:W-:-:S02]  /*1db0*/  IMAD R115, R105, 0x2, R102 ;  /* 0x0000000269737824 */ /* 0x000fc400078e0266 */
[----:B------:R1:W2:Y:S01]  /*1dc0*/  LDG.E.U8 R36, desc[UR22][R34.64] ;  /* 0x0000001622247981 */ /* 0x0002a2000c1e1100 */
[----:B0-----:R-:W-:-:S04]  /*1dd0*/  IADD3 R12, P0, PT, R84, R91, RZ ;  /* 0x0000005b540c7210 */ /* 0x001fc80007f1e0ff */
[----:B------:R-:W-:Y:S01]  /*1de0*/  LEA.HI.X.SX32 R13, R84, R88, 0x1, P0 ;  /* 0x00000058540d7211 */ /* 0x000fe200000f0eff */
[----:B------:R-:W-:Y:S01]  /*1df0*/  IMAD R109, R105, 0x2, R115 ;  /* 0x00000002696d7824 */ /* 0x000fe200078e0273 */
[----:B-1----:R-:W-:-:S03]  /*1e00*/  IADD3 R34, P0, PT, R108, R91, RZ ;  /* 0x0000005b6c227210 */ /* 0x002fc60007f1e0ff */
[----:B------:R0:W2:Y:S01]  /*1e10*/  LDG.E.U8 R14, desc[UR22][R12.64] ;  /* 0x000000160c0e7981 */ /* 0x0000a2000c1e1100 */
[----:B------:R-:W-:Y:S01]  /*1e20*/  LEA.HI.X.SX32 R35, R108, R88, 0x1, P0 ;  /* 0x000000586c237211 */ /* 0x000fe200000f0eff */
[----:B------:R-:W-:Y:S01]  /*1e30*/  IMAD R104, R105, 0x4, R109 ;  /* 0x0000000469687824 */ /* 0x000fe200078e026d */
[----:B0-----:R-:W-:-:S03]  /*1e40*/  IADD3 R12, P0, PT, R110, R91, RZ ;  /* 0x0000005b6e0c7210 */ /* 0x001fc60007f1e0ff */
[----:B------:R-:W-:Y:S01]  /*1e50*/  IMAD R117, R105, 0x2, R104 ;  /* 0x0000000269757824 */ /* 0x000fe200078e0268 */
[-C--:B------:R-:W-:Y:S01]  /*1e60*/  IADD3 R74, P1, PT, R106, R91.reuse, RZ ;  /* 0x0000005b6a4a7210 */ /* 0x080fe20007f3e0ff */
[----:B------:R-:W2:Y:S01]  /*1e70*/  LDG.E.U8 R35, desc[UR22][R34.64] ;  /* 0x0000001622237981 */ /* 0x000ea2000c1e1100 */
[----:B------:R-:W-:Y:S02]  /*1e80*/  LEA.HI.X.SX32 R13, R110, R88, 0x1, P0 ;  /* 0x000000586e0d7211 */ /* 0x000fe400000f0eff */
[----:B------:R-:W-:-:S04]  /*1e90*/  IADD3 R82, P0, PT, R112, R91, RZ ;  /* 0x0000005b70527210 */ /* 0x000fc80007f1e0ff */
[-C--:B------:R-:W-:Y:S01]  /*1ea0*/  LEA.HI.X.SX32 R83, R112, R88.reuse, 0x1, P0 ;  /* 0x0000005870537211 */ /* 0x080fe200000f0eff */
[C---:B------:R-:W-:Y:S01]  /*1eb0*/  IMAD R112, R105.reuse, 0x2, R117 ;  /* 0x0000000269707824 */ /* 0x040fe200078e0275 */
[-C--:B------:R-:W-:Y:S01]  /*1ec0*/  LEA.HI.X.SX32 R75, R106, R88.reuse, 0x1, P1 ;  /* 0x000000586a4b7211 */ /* 0x080fe200008f0eff */
[----:B------:R-:W2:Y:S02]  /*1ed0*/  LDG.E.U8 R13, desc[UR22][R12.64] ;  /* 0x000000160c0d7981 */ /* 0x000ea4000c1e1100 */
[C---:B------:R-:W-:Y:S01]  /*1ee0*/  IMAD R98, R105.reuse, 0x2, R112 ;  /* 0x0000000269627824 */ /* 0x040fe200078e0270 */
[CC--:B------:R-:W-:Y:S01]  /*1ef0*/  IADD3 R84, P0, PT, R118.reuse, R91.reuse, RZ ;  /* 0x0000005b76547210 */ /* 0x0c0fe20007f1e0ff */
[----:B------:R0:W2:Y:S02]  /*1f00*/  LDG.E.U8 R4, desc[UR22][R82.64] ;  /* 0x0000001652047981 */ /* 0x0000a4000c1e1100 */
[C---:B------:R-:W-:Y:S01]  /*1f10*/  IMAD R106, R105.reuse, 0x2, R98 ;  /* 0x00000002696a7824 */ /* 0x040fe200078e0262 */
[-C--:B------:R-:W-:Y:S01]  /*1f20*/  LEA.HI.X.SX32 R85, R118, R88.reuse, 0x1, P0 ;  /* 0x0000005876557211 */ /* 0x080fe200000f0eff */
[----:B------:R-:W2:Y:S02]  /*1f30*/  LDG.E.U8 R75, desc[UR22][R74.64] ;  /* 0x000000164a4b7981 */ /* 0x000ea4000c1e1100 */
[C---:B------:R-:W-:Y:S01]  /*1f40*/  IMAD R119, R105.reuse, 0x2, R106 ;  /* 0x0000000269777824 */ /* 0x040fe200078e026a */
[C---:B------:R-:W-:Y:S01]  /*1f50*/  IADD3 R80, P1, PT, R114.reuse, R91, RZ ;  /* 0x0000005b72507210 */ /* 0x040fe20007f3e0ff */
[----:B------:R-:W2:Y:S02]  /*1f60*/  LDG.E.U8 R34, desc[UR22][R84.64] ;  /* 0x0000001654227981 */ /* 0x000ea4000c1e1100 */
[----:B------:R-:W-:Y:S01]  /*1f70*/  IMAD R118, R105, 0x2, R119 ;  /* 0x0000000269767824 */ /* 0x000fe200078e0277 */
[----:B------:R-:W-:-:S03]  /*1f80*/  LEA.HI.X.SX32 R81, R114, R88, 0x1, P1 ;  /* 0x0000005872517211 */ /* 0x000fc600008f0eff */
[C---:B------:R-:W-:Y:S01]  /*1f90*/  IMAD R108, R105.reuse, 0x4, R118 ;  /* 0x00000004696c7824 */ /* 0x040fe200078e0276 */
[C---:B0-----:R-:W-:Y:S01]  /*1fa0*/  IADD3 R82, P0, PT, R120.reuse, R91, RZ ;  /* 0x0000005b78527210 */ /* 0x041fe20007f1e0ff */
[----:B------:R0:W2:Y:S02]  /*1fb0*/  LDG.E.U8 R74, desc[UR22][R80.64] ;  /* 0x00000016504a7981 */ /* 0x0000a4000c1e1100 */
[----:B------:R-:W-:Y:S01]  /*1fc0*/  IMAD R121, R105, 0x2, R108 ;  /* 0x0000000269797824 */ /* 0x000fe200078e026c */
[----:B------:R-:W-:-:S03]  /*1fd0*/  LEA.HI.X.SX32 R83, R120, R88, 0x1, P0 ;  /* 0x0000005878537211 */ /* 0x000fc600000f0eff */
[C---:B------:R-:W-:Y:S02]  /*1fe0*/  IMAD R120, R105.reuse, 0x2, R121 ;  /* 0x0000000269787824 */ /* 0x040fe400078e0279 */
[----:B------:R1:W2:Y:S01]  /*1ff0*/  LDG.E.U8 R12, desc[UR22][R82.64] ;  /* 0x00000016520c7981 */ /* 0x0002a2000c1e1100 */
[-C--:B0-----:R-:W-:Y:S01]  /*2000*/  IADD3 R80, P1, PT, R122, R91.reuse, RZ ;  /* 0x0000005b7a507210 */ /* 0x081fe20007f3e0ff */
[C---:B------:R-:W-:Y:S01]  /*2010*/  IMAD R107, R105.reuse, 0x2, R120 ;  /* 0x00000002696b7824 */ /* 0x040fe200078e0278 */
[-C--:B------:R-:W-:Y:S02]  /*2020*/  IADD3 R84, P0, PT, R124, R91.reuse, RZ ;  /* 0x0000005b7c547210 */ /* 0x080fe40007f1e0ff */
[----:B------:R-:W-:Y:S01]  /*2030*/  LEA.HI.X.SX32 R81, R122, R88, 0x1, P1 ;  /* 0x000000587a517211 */ /* 0x000fe200008f0eff */
[----:B------:R-:W-:Y:S01]  /*2040*/  IMAD R110, R105, 0x2, R107 ;  /* 0x00000002696e7824 */ /* 0x000fe200078e026b */
[----:B-1----:R-:W-:-:S03]  /*2050*/  IADD3 R82, P1, PT, R94, R91, RZ ;  /* 0x0000005b5e527210 */ /* 0x002fc60007f3e0ff */
[----:B------:R0:W2:Y:S01]  /*2060*/  LDG.E.U8 R73, desc[UR22][R80.64] ;  /* 0x0000001650497981 */ /* 0x0000a2000c1e1100 */
[-C--:B------:R-:W-:Y:S02]  /*2070*/  LEA.HI.X.SX32 R85, R124, R88.reuse, 0x1, P0 ;  /* 0x000000587c557211 */ /* 0x080fe400000f0eff */
[----:B------:R-:W-:Y:S01]  /*2080*/  LEA.HI.X.SX32 R83, R94, R88, 0x1, P1 ;  /* 0x000000585e537211 */ /* 0x000fe200008f0eff */
[----:B------:R-:W-:Y:S02]  /*2090*/  IMAD R123, R105, 0x2, R110 ;  /* 0x00000002697b7824 */ /* 0x000fe400078e026e */
[----:B------:R1:W2:Y:S01]  /*20a0*/  LDG.E.U8 R89, desc[UR22][R84.64] ;  /* 0x0000001654597981 */ /* 0x0002a2000c1e1100 */
[----:B0-----:R-:W-:-:S03]  /*20b0*/  IADD3 R80, P0, PT, R90, R91, RZ ;  /* 0x0000005b5a507210 */ /* 0x001fc60007f1e0ff */
[----:B------:R0:W2:Y:S01]  /*20c0*/  LDG.E.U8 R94, desc[UR22][R82.64] ;  /* 0x00000016525e7981 */ /* 0x0000a2000c1e1100 */
[----:B------:R-:W-:Y:S01]  /*20d0*/  IMAD R122, R105, 0x2, R123 ;  /* 0x00000002697a7824 */ /* 0x000fe200078e027b */
[----:B------:R-:W-:Y:S02]  /*20e0*/  LEA.HI.X.SX32 R81, R90, R88, 0x1, P0 ;  /* 0x000000585a517211 */ /* 0x000fe400000f0eff */
[----:B-1----:R-:W-:-:S03]  /*20f0*/  IADD3 R84, P0, PT, R96, R91, RZ ;  /* 0x0000005b60547210 */ /* 0x002fc60007f1e0ff */
[----:B------:R1:W2:Y:S01]  /*2100*/  LDG.E.U8 R90, desc[UR22][R80.64] ;  /* 0x00000016505a7981 */ /* 0x0002a2000c1e1100 */
[-C--:B0-----:R-:W-:Y:S02]  /*2110*/  IADD3 R82, P1, PT, R104, R91.reuse, RZ ;  /* 0x0000005b68527210 */ /* 0x081fe40007f3e0ff */
[-C--:B------:R-:W-:Y:S02]  /*2120*/  LEA.HI.X.SX32 R85, R96, R88.reuse, 0x1, P0 ;  /* 0x0000005860557211 */ /* 0x080fe400000f0eff */
[----:B------:R-:W-:Y:S01]  /*2130*/  LEA.HI.X.SX32 R83, R104, R88, 0x1, P1 ;  /* 0x0000005868537211 */ /* 0x000fe200008f0eff */
[C---:B------:R-:W-:Y:S02]  /*2140*/  IMAD R104, R105.reuse, 0x4, R122 ;  /* 0x0000000469687824 */ /* 0x040fe400078e027a */
[----:B------:R0:W3:Y:S01]  /*2150*/  LDG.E.U8 R95, desc[UR22][R84.64] ;  /* 0x00000016545f7981 */ /* 0x0000e2000c1e1100 */
[----:B-1----:R-:W-:Y:S01]  /*2160*/  IADD3 R80, P0, PT, R102, R91, RZ ;  /* 0x0000005b66507210 */ /* 0x002fe20007f1e0ff */
[----:B------:R-:W-:-:S02]  /*2170*/  IMAD R124, R105, 0x2, R104 ;  /* 0x00000002697c7824 */ /* 0x000fc400078e0268 */
[----:B------:R1:W3:Y:S01]  /*2180*/  LDG.E.U8 R97, desc[UR22][R82.64] ;  /* 0x0000001652617981 */ /* 0x0002e2000c1e1100 */
[----:B------:R-:W-:Y:S01]  /*2190*/  LEA.HI.X.SX32 R81, R102, R88, 0x1, P0 ;  /* 0x0000005866517211 */ /* 0x000fe200000f0eff */
[----:B------:R-:W-:Y:S01]  /*21a0*/  IMAD R128, R105, 0x2, R124 ;  /* 0x0000000269807824 */ /* 0x000fe200078e027c */
[----:B0-----:R-:W-:-:S03]  /*21b0*/  IADD3 R84, P0, PT, R106, R91, RZ ;  /* 0x0000005b6a547210 */ /* 0x001fc60007f1e0ff */
[----:B------:R0:W3:Y:S01]  /*21c0*/  LDG.E.U8 R96, desc[UR22][R80.64] ;  /* 0x0000001650607981 */ /* 0x0000e2000c1e1100 */
[C---:B------:R-:W-:Y:S01]  /*21d0*/  IMAD R114, R105.reuse, 0x2, R128 ;  /* 0x0000000269727824 */ /* 0x040fe200078e0280 */
[-C--:B------:R-:W-:Y:S02]  /*21e0*/  LEA.HI.X.SX32 R85, R106, R88.reuse, 0x1, P0 ;  /* 0x000000586a557211 */ /* 0x080fe400000f0eff */
[-C--:B-1----:R-:W-:Y:S01]  /*21f0*/  IADD3 R82, P1, PT, R110, R91.reuse, RZ ;  /* 0x0000005b6e527210 */ /* 0x082fe20007f3e0ff */
[----:B------:R-:W-:Y:S02]  /*2200*/  IMAD R144, R105, 0x2, R114 ;  /* 0x0000000269907824 */ /* 0x000fe400078e0272 */
[----:B------:R1:W3:Y:S01]  /*2210*/  LDG.E.U8 R102, desc[UR22][R84.64] ;  /* 0x0000001654667981 */ /* 0x0002e2000c1e1100 */
[----:B0-----:R-:W-:Y:S02]  /*2220*/  IADD3 R80, P0, PT, R108, R91, RZ ;  /* 0x0000005b6c507210 */ /* 0x001fe40007f1e0ff */
[----:B------:R-:W-:-:S02]  /*2230*/  LEA.HI.X.SX32 R83, R110, R88, 0x1, P1 ;  /* 0x000000586e537211 */ /* 0x000fc400008f0eff */
[----:B------:R-:W-:Y:S02]  /*2240*/  LEA.HI.X.SX32 R81, R108, R88, 0x1, P0 ;  /* 0x000000586c517211 */ /* 0x000fe400000f0eff */
[----:B-1----:R-:W-:-:S03]  /*2250*/  IADD3 R84, P0, PT, R104, R91, RZ ;  /* 0x0000005b68547210 */ /* 0x002fc60007f1e0ff */
[----:B------:R0:W3:Y:S01]  /*2260*/  LDG.E.U8 R103, desc[UR22][R80.64] ;  /* 0x0000001650677981 */ /* 0x0000e2000c1e1100 */
[----:B------:R-:W-:-:S03]  /*2270*/  LEA.HI.X.SX32 R85, R104, R88, 0x1, P0 ;  /* 0x0000005868557211 */ /* 0x000fc600000f0eff */
[----:B------:R1:W3:Y:S04]  /*2280*/  LDG.E.U8 R104, desc[UR22][R82.64] ;  /* 0x0000001652687981 */ /* 0x0002e8000c1e1100 */
[----:B------:R-:W3:Y:S01]  /*2290*/  LDG.E.U8 R106, desc[UR22][R84.64] ;  /* 0x00000016546a7981 */ /* 0x000ee2000c1e1100 */
[-C--:B0-----:R-:W-:Y:S02]  /*22a0*/  IADD3 R80, P1, PT, R144, R91.reuse, RZ ;  /* 0x0000005b90507210 */ /* 0x081fe40007f3e0ff */
[----:B-1----:R-:W-:Y:S02]  /*22b0*/  IADD3 R82, P0, PT, R86, R91, RZ ;  /* 0x0000005b56527210 */ /* 0x002fe40007f1e0ff */
[-C--:B------:R-:W-:Y:S02]  /*22c0*/  LEA.HI.X.SX32 R81, R144, R88.reuse, 0x1, P1 ;  /* 0x0000005890517211 */ /* 0x080fe400008f0eff */
[----:B------:R-:W-:-:S02]  /*22d0*/  LEA.HI.X.SX32 R83, R86, R88, 0x1, P0 ;  /* 0x0000005856537211 */ /* 0x000fc400000f0eff */
[CC--:B------:R-:W-:Y:S01]  /*22e0*/  IADD3 R86, P0, PT, R87.reuse, R91.reuse, RZ ;  /* 0x0000005b57567210 */ /* 0x0c0fe20007f1e0ff */
[----:B------:R0:W3:Y:S03]  /*22f0*/  LDG.E.U8 R108, desc[UR22][R80.64] ;  /* 0x00000016506c7981 */ /* 0x0000e6000c1e1100 */
[-C--:B------:R-:W-:Y:S01]  /*2300*/  LEA.HI.X.SX32 R87, R87, R88.reuse, 0x1, P0 ;  /* 0x0000005857577211 */ /* 0x080fe200000f0eff */
[----:B------:R1:W3:Y:S01]  /*2310*/  LDG.E.U8 R110, desc[UR22][R82.64] ;  /* 0x00000016526e7981 */ /* 0x0002e2000c1e1100 */
[-C--:B0-----:R-:W-:Y:S02]  /*2320*/  IADD3 R80, P1, PT, R111, R91.reuse, RZ ;  /* 0x0000005b6f507210 */ /* 0x081fe40007f3e0ff */
[----:B-1----:R-:W-:Y:S02]  /*2330*/  IADD3 R82, P0, PT, R115, R91, RZ ;  /* 0x0000005b73527210 */ /* 0x002fe40007f1e0ff */
[----:B------:R-:W-:-:S02]  /*2340*/  LEA.HI.X.SX32 R81, R111, R88, 0x1, P1 ;  /* 0x000000586f517211 */ /* 0x000fc400008f0eff */
[----:B------:R0:W3:Y:S01]  /*2350*/  LDG.E.U8 R111, desc[UR22][R86.64] ;  /* 0x00000016566f7981 */ /* 0x0000e2000c1e1100 */
[----:B------:R-:W-:Y:S02]  /*2360*/  LEA.HI.X.SX32 R83, R115, R88, 0x1, P0 ;  /* 0x0000005873537211 */ /* 0x000fe400000f0eff */
[-C--:B------:R-:W-:Y:S01]  /*2370*/  IADD3 R84, P1, PT, R117, R91.reuse, RZ ;  /* 0x0000005b75547210 */ /* 0x080fe20007f3e0ff */
[----:B------:R1:W3:Y:S01]  /*2380*/  LDG.E.U8 R115, desc[UR22][R80.64] ;  /* 0x0000001650737981 */ /* 0x0002e2000c1e1100 */
[----:B0-----:R-:W-:-:S04]  /*2390*/  IADD3 R86, P0, PT, R119, R91, RZ ;  /* 0x0000005b77567210 */ /* 0x001fc80007f1e0ff */
[-C--:B------:R-:W-:Y:S02]  /*23a0*/  LEA.HI.X.SX32 R87, R119, R88.reuse, 0x1, P0 ;  /* 0x0000005877577211 */ /* 0x080fe400000f0eff */
[-C--:B-1----:R-:W-:Y:S02]  /*23b0*/  IADD3 R80, P0, PT, R121, R91.reuse, RZ ;  /* 0x0000005b79507210 */ /* 0x082fe40007f1e0ff */
[-C--:B------:R-:W-:Y:S02]  /*23c0*/  LEA.HI.X.SX32 R85, R117, R88.reuse, 0x1, P1 ;  /* 0x0000005875557211 */ /* 0x080fe400008f0eff */
[----:B------:R0:W3:Y:S01]  /*23d0*/  LDG.E.U8 R117, desc[UR22][R82.64] ;  /* 0x0000001652757981 */ /* 0x0000e2000c1e1100 */
[----:B------:R-:W-:Y:S01]  /*23e0*/  LEA.HI.X.SX32 R81, R121, R88, 0x1, P0 ;  /* 0x0000005879517211 */ /* 0x000fe200000f0eff */
[----:B------:R-:W-:Y:S02]  /*23f0*/  IMAD R144, R105, 0x2, R144 ;  /* 0x0000000269907824 */ /* 0x000fe400078e0290 */
[----:B------:R1:W3:Y:S04]  /*2400*/  LDG.E.U8 R119, desc[UR22][R84.64] ;  /* 0x0000001654777981 */ /* 0x0002e8000c1e1100 */
[----:B------:R-:W3:Y:S01]  /*2410*/  LDG.E.U8 R121, desc[UR22][R86.64] ;  /* 0x0000001656797981 */ /* 0x000ee2000c1e1100 */
[----:B0-----:R-:W-:-:S04]  /*2420*/  IADD3 R82, P1, PT, R123, R91, RZ ;  /* 0x0000005b7b527210 */ /* 0x001fc80007f3e0ff */
[-C--:B------:R-:W-:Y:S02]  /*2430*/  LEA.HI.X.SX32 R83, R123, R88.reuse, 0x1, P1 ;  /* 0x000000587b537211 */ /* 0x080fe400008f0eff */
[CC--:B-1----:R-:W-:Y:S01]  /*2440*/  IADD3 R84, P0, PT, R124.reuse, R91.reuse, RZ ;  /* 0x0000005b7c547210 */ /* 0x0c2fe20007f1e0ff */
[----:B------:R0:W3:Y:S03]  /*2450*/  LDG.E.U8 R123, desc[UR22][R80.64] ;  /* 0x00000016507b7981 */ /* 0x0000e6000c1e1100 */
[----:B------:R-:W-:Y:S02]  /*2460*/  LEA.HI.X.SX32 R85, R124, R88, 0x1, P0 ;  /* 0x000000587c557211 */ /* 0x000fe400000f0eff */
[----:B------:R1:W3:Y:S04]  /*2470*/  LDG.E.U8 R124, desc[UR22][R82.64] ;  /* 0x00000016527c7981 */ /* 0x0002e8000c1e1100 */
[----:B------:R4:W3:Y:S01]  /*2480*/  LDG.E.U8 R126, desc[UR22][R84.64] ;  /* 0x00000016547e7981 */ /* 0x0008e2000c1e1100 */
[----:B0-----:R-:W-:-:S04]  /*2490*/  IADD3 R80, P1, PT, R144, R91, RZ ;  /* 0x0000005b90507210 */ /* 0x001fc80007f3e0ff */
[----:B------:R-:W-:Y:S02]  /*24a0*/  LEA.HI.X.SX32 R81, R144, R88, 0x1, P1 ;  /* 0x0000005890517211 */ /* 0x000fe400008f0eff */
[----:B-1----:R-:W-:-:S04]  /*24b0*/  IADD3 R82, P0, PT, R113, R91, RZ ;  /* 0x0000005b71527210 */ /* 0x002fc80007f1e0ff */
[-C--:B------:R-:W-:Y:S02]  /*24c0*/  LEA.HI.X.SX32 R83, R113, R88.reuse, 0x1, P0 ;  /* 0x0000005871537211 */ /* 0x080fe400000f0eff */
[CC--:B----4-:R-:W-:Y:S01]  /*24d0*/  IADD3 R84, P0, PT, R109.reuse, R91.reuse, RZ ;  /* 0x0000005b6d547210 */ /* 0x0d0fe20007f1e0ff */
[----:B------:R0:W4:Y:S03]  /*24e0*/  LDG.E.U8 R113, desc[UR22][R80.64] ;  /* 0x0000001650717981 */ /* 0x000126000c1e1100 */
[----:B------:R-:W-:Y:S02]  /*24f0*/  LEA.HI.X.SX32 R85, R109, R88, 0x1, P0 ;  /* 0x000000586d557211 */ /* 0x000fe400000f0eff */
[-C--:B------:R-:W-:Y:S01]  /*2500*/  IADD3 R86, P0, PT, R118, R91.reuse, RZ ;  /* 0x0000005b76567210 */ /* 0x080fe20007f1e0ff */
[----:B------:R1:W4:Y:S01]  /*2510*/  LDG.E.U8 R109, desc[UR22][R82.64] ;  /* 0x00000016526d7981 */ /* 0x000322000c1e1100 */
[----:B0-----:R-:W-:-:S04]  /*2520*/  IADD3 R80, P1, PT, R112, R91, RZ ;  /* 0x0000005b70507210 */ /* 0x001fc80007f3e0ff */
[-C--:B------:R-:W-:Y:S02]  /*2530*/  LEA.HI.X.SX32 R81, R112, R88.reuse, 0x1, P1 ;  /* 0x0000005870517211 */ /* 0x080fe400008f0eff */
[----:B------:R-:W-:Y:S01]  /*2540*/  LEA.HI.X.SX32 R87, R118, R88, 0x1, P0 ;  /* 0x0000005876577211 */ /* 0x000fe200000f0eff */
[----:B------:R-:W4:Y:S01]  /*2550*/  LDG.E.U8 R112, desc[UR22][R84.64] ;  /* 0x0000001654707981 */ /* 0x000f22000c1e1100 */
[----:B-1----:R-:W-:-:S03]  /*2560*/  LEA.HI R82, R158, 0xde, RZ, 0x1a ;  /* 0x000000de9e527811 */ /* 0x002fc600078fd0ff */
[----:B------:R0:W4:Y:S01]  /*2570*/  LDG.E.U8 R118, desc[UR22][R80.64] ;  /* 0x0000001650767981 */ /* 0x000122000c1e1100 */
[----:B------:R-:W-:Y:S02]  /*2580*/  IMAD R144, R105, 0x2, R144 ;  /* 0x0000000269907824 */ /* 0x000fe400078e0290 */
[----:B------:R-:W-:Y:S01]  /*2590*/  IMAD R133, R82, R105, RZ ;  /* 0x0000006952857224 */ /* 0x000fe200078e02ff */
[-C--:B------:R-:W-:Y:S01]  /*25a0*/  IADD3 R82, P1, PT, R128, R91.reuse, RZ ;  /* 0x0000005b80527210 */ /* 0x080fe20007f3e0ff */
[----:B------:R1:W4:Y:S01]  /*25b0*/  LDG.E.U8 R132, desc[UR22][R86.64] ;  /* 0x0000001656847981 */ /* 0x000322000c1e1100 */
[----:B0-----:R-:W-:-:S04]  /*25c0*/  IADD3 R80, P0, PT, R120, R91, RZ ;  /* 0x0000005b78507210 */ /* 0x001fc80007f1e0ff */
[-C--:B------:R-:W-:Y:S02]  /*25d0*/  LEA.HI.X.SX32 R81, R120, R88.reuse, 0x1, P0 ;  /* 0x0000005878517211 */ /* 0x080fe400000f0eff */
[----:B------:R-:W-:Y:S01]  /*25e0*/  IADD3 R84, P0, PT, R122, R91, RZ ;  /* 0x0000005b7a547210 */ /* 0x000fe20007f1e0ff */
[-C--:B-1----:R-:W-:Y:S02]  /*25f0*/  IMAD R87, R134, R105.reuse, RZ ;  /* 0x0000006986577224 */ /* 0x082fe400078e02ff */
[-C--:B------:R-:W-:Y:S01]  /*2600*/  IMAD R139, R138, R105.reuse, RZ ;  /* 0x000000698a8b7224 */ /* 0x080fe200078e02ff */
[-C--:B------:R-:W-:Y:S01]  /*2610*/  LEA.HI.X.SX32 R85, R122, R88.reuse, 0x1, P0 ;  /* 0x000000587a557211 */ /* 0x080fe200000f0eff */
[-C--:B------:R-:W-:Y:S01]  /*2620*/  IMAD R142, R142, R105.reuse, RZ ;  /* 0x000000698e8e7224 */ /* 0x080fe200078e02ff */
[----:B------:R-:W-:Y:S01]  /*2630*/  LEA.HI.X.SX32 R83, R128, R88, 0x1, P1 ;  /* 0x0000005880537211 */ /* 0x000fe200008f0eff */
[-C--:B------:R-:W-:Y:S02]  /*2640*/  IMAD R134, R146, R105.reuse, RZ ;  /* 0x0000006992867224 */ /* 0x080fe400078e02ff */
[-C--:B------:R-:W-:Y:S01]  /*2650*/  IMAD R135, R150, R105.reuse, RZ ;  /* 0x0000006996877224 */ /* 0x080fe200078e02ff */
[----:B------:R0:W4:Y:S01]  /*2660*/  LDG.E.U8 R122, desc[UR22][R84.64] ;  /* 0x00000016547a7981 */ /* 0x000122000c1e1100 */
[----:B------:R-:W-:-:S02]  /*2670*/  IMAD R138, R152, R105, RZ ;  /* 0x00000069988a7224 */ /* 0x000fc400078e02ff */
[----:B------:R-:W-:Y:S01]  /*2680*/  IMAD R120, R154, R105, RZ ;  /* 0x000000699a787224 */ /* 0x000fe200078e02ff */
[----:B------:R-:W4:Y:S04]  /*2690*/  LDG.E.U8 R128, desc[UR22][R82.64] ;  /* 0x0000001652807981 */ /* 0x000f28000c1e1100 */
[----:B------:R1:W4:Y:S01]  /*26a0*/  LDG.E.U8 R105, desc[UR22][R80.64] ;  /* 0x0000001650697981 */ /* 0x000322000c1e1100 */
[-C--:B0-----:R-:W-:Y:S02]  /*26b0*/  IADD3 R84, P0, PT, R99, R91.reuse, RZ ;  /* 0x0000005b63547210 */ /* 0x081fe40007f1e0ff */
[----:B-1----:R-:W-:-:S04]  /*26c0*/  IADD3 R80, P1, PT, R144, R91, RZ ;  /* 0x0000005b90507210 */ /* 0x002fc80007f3e0ff */
[-C--:B------:R-:W-:Y:S02]  /*26d0*/  LEA.HI.X.SX32 R81, R144, R88.reuse, 0x1, P1 ;  /* 0x0000005890517211 */ /* 0x080fe400008f0eff */
[C---:B------:R-:W-:Y:S02]  /*26e0*/  IADD3 R82, P1, PT, R100.reuse, R91, RZ ;  /* 0x0000005b64527210 */ /* 0x040fe40007f3e0ff */
[-C--:B------:R-:W-:Y:S02]  /*26f0*/  LEA.HI.X.SX32 R85, R99, R88.reuse, 0x1, P0 ;  /* 0x0000005863557211 */ /* 0x080fe400000f0eff */
[----:B------:R0:W4:Y:S01]  /*2700*/  LDG.E.U8 R99, desc[UR22][R80.64] ;  /* 0x0000001650637981 */ /* 0x000122000c1e1100 */
[----:B------:R-:W-:-:S03]  /*2710*/  LEA.HI.X.SX32 R83, R100, R88, 0x1, P1 ;  /* 0x0000005864537211 */ /* 0x000fc600008f0eff */
[----:B------:R1:W4:Y:S04]  /*2720*/  LDG.E.U8 R100, desc[UR22][R84.64] ;  /* 0x0000001654647981 */ /* 0x000328000c1e1100 */
[----:B------:R1:W4:Y:S01]  /*2730*/  LDG.E.U8 R143, desc[UR22][R82.64] ;  /* 0x00000016528f7981 */ /* 0x000322000c1e1100 */
[CC--:B0-----:R-:W-:Y:S02]  /*2740*/  IADD3 R80, P0, PT, R98.reuse, R91.reuse, RZ ;  /* 0x0000005b62507210 */ /* 0x0c1fe40007f1e0ff */
[C---:B-1----:R-:W-:Y:S02]  /*2750*/  IADD3 R84, P1, PT, R107.reuse, R91, RZ ;  /* 0x0000005b6b547210 */ /* 0x042fe40007f3e0ff */
[-C--:B------:R-:W-:Y:S02]  /*2760*/  LEA.HI.X.SX32 R81, R98, R88.reuse, 0x1, P0 ;  /* 0x0000005862517211 */ /* 0x080fe400000f0eff */
[----:B------:R-:W-:-:S02]  /*2770*/  LEA.HI.X.SX32 R85, R107, R88, 0x1, P1 ;  /* 0x000000586b557211 */ /* 0x000fc400008f0eff */
[CC--:B------:R-:W-:Y:S01]  /*2780*/  IADD3 R82, P1, PT, R114.reuse, R91.reuse, RZ ;  /* 0x0000005b72527210 */ /* 0x0c0fe20007f3e0ff */
[----:B------:R0:W4:Y:S03]  /*2790*/  LDG.E.U8 R107, desc[UR22][R80.64] ;  /* 0x00000016506b7981 */ /* 0x000126000c1e1100 */
[----:B------:R-:W-:Y:S01]  /*27a0*/  LEA.HI.X.SX32 R83, R114, R88, 0x1, P1 ;  /* 0x0000005872537211 */ /* 0x000fe200008f0eff */
[----:B------:R1:W4:Y:S01]  /*27b0*/  LDG.E.U8 R147, desc[UR22][R84.64] ;  /* 0x0000001654937981 */ /* 0x000322000c1e1100 */
[----:B------:R-:W-:-:S03]  /*27c0*/  IADD3 R86, P1, PT, R87, R91, RZ ;  /* 0x0000005b57567210 */ /* 0x000fc60007f3e0ff */
[----:B------:R1:W4:Y:S01]  /*27d0*/  LDG.E.U8 R149, desc[UR22][R82.64] ;  /* 0x0000001652957981 */ /* 0x000322000c1e1100 */
[----:B0-----:R-:W-:-:S04]  /*27e0*/  IADD3 R80, P0, PT, R142, R91, RZ ;  /* 0x0000005b8e507210 */ /* 0x001fc80007f1e0ff */
[-C--:B------:R-:W-:Y:S02]  /*27f0*/  LEA.HI.X.SX32 R81, R142, R88.reuse, 0x1, P0 ;  /* 0x000000588e517211 */ /* 0x080fe400000f0eff */
[-C--:B-1----:R-:W-:Y:S02]  /*2800*/  IADD3 R84, P0, PT, R139, R91.reuse, RZ ;  /* 0x0000005b8b547210 */ /* 0x082fe40007f1e0ff */
[-C--:B------:R-:W-:Y:S01]  /*2810*/  LEA.HI.X.SX32 R87, R87, R88.reuse, 0x1, P1 ;  /* 0x0000005857577211 */ /* 0x080fe200008f0eff */
[----:B------:R0:W4:Y:S01]  /*2820*/  LDG.E.U8 R151, desc[UR22][R80.64] ;  /* 0x0000001650977981 */ /* 0x000122000c1e1100 */
[C---:B------:R-:W-:Y:S02]  /*2830*/  IADD3 R82, P1, PT, R134.reuse, R91, RZ ;  /* 0x0000005b86527210 */ /* 0x040fe40007f3e0ff */
[-C--:B------:R-:W-:Y:S02]  /*2840*/  LEA.HI.X.SX32 R85, R139, R88.reuse, 0x1, P0 ;  /* 0x000000588b557211 */ /* 0x080fe400000f0eff */
[----:B------:R1:W4:Y:S01]  /*2850*/  LDG.E.U8 R139, desc[UR22][R86.64] ;  /* 0x00000016568b7981 */ /* 0x000322000c1e1100 */
[----:B------:R-:W-:-:S03]  /*2860*/  LEA.HI.X.SX32 R83, R134, R88, 0x1, P1 ;  /* 0x0000005886537211 */ /* 0x000fc600008f0eff */
[----:B------:R-:W4:Y:S01]  /*2870*/  LDG.E.U8 R85, desc[UR22][R84.64] ;  /* 0x0000001654557981 */ /* 0x000f22000c1e1100 */
[----:B0-----:R-:W-:-:S04]  /*2880*/  IADD3 R80, P2, PT, R135, R91, RZ ;  /* 0x0000005b87507210 */ /* 0x001fc80007f5e0ff */
[-C--:B------:R-:W-:Y:S02]  /*2890*/  LEA.HI.X.SX32 R81, R135, R88.reuse, 0x1, P2 ;  /* 0x0000005887517211 */ /* 0x080fe400010f0eff */
[CC--:B-1----:R-:W-:Y:S01]  /*28a0*/  IADD3 R86, P0, PT, R138.reuse, R91.reuse, RZ ;  /* 0x0000005b8a567210 */ /* 0x0c2fe20007f1e0ff */
[----:B------:R0:W4:Y:S03]  /*28b0*/  LDG.E.U8 R135, desc[UR22][R82.64] ;  /* 0x0000001652877981 */ /* 0x000126000c1e1100 */
[----:B------:R-:W-:Y:S01]  /*28c0*/  LEA.HI.X.SX32 R87, R138, R88, 0x1, P0 ;  /* 0x000000588a577211 */ /* 0x000fe200000f0eff */
[----:B------:R1:W4:Y:S04]  /*28d0*/  LDG.E.U8 R153, desc[UR22][R80.64] ;  /* 0x0000001650997981 */ /* 0x000328000c1e1100 */
[----:B------:R-:W4:Y:S01]  /*28e0*/  LDG.E.U8 R155, desc[UR22][R86.64] ;  /* 0x00000016569b7981 */ /* 0x000f22000c1e1100 */
[----:B0-----:R-:W-:-:S02]  /*28f0*/  IADD3 R82, P1, PT, R120, R91, RZ ;  /* 0x0000005b78527210 */ /* 0x001fc40007f3e0ff */
[C---:B-1----:R-:W-:Y:S02]  /*2900*/  IADD3 R80, P0, PT, R133.reuse, R91, RZ ;  /* 0x0000005b85507210 */ /* 0x042fe40007f1e0ff */
[-C--:B------:R-:W-:Y:S02]  /*2910*/  LEA.HI.X.SX32 R83, R120, R88.reuse, 0x1, P1 ;  /* 0x0000005878537211 */ /* 0x080fe400008f0eff */
[----:B------:R-:W-:-:S03]  /*2920*/  LEA.HI.X.SX32 R81, R133, R88, 0x1, P0 ;  /* 0x0000005885517211 */ /* 0x000fc600000f0eff */
[----:B------:R-:W4:Y:S04]  /*2930*/  LDG.E.U8 R157, desc[UR22][R82.64] ;  /* 0x00000016529d7981 */ /* 0x000f28000c1e1100 */
[----:B------:R-:W4:Y:S04]  /*2940*/  LDG.E.U8 R91, desc[UR22][R80.64] ;  /* 0x00000016505b7981 */ /* 0x000f28000c1e1100 */
[----:B------:R-:W-:Y:S04]  /*2950*/  STS.U8 [R159+UR9], R59 ;  /* 0x0000003b9f007988 */ /* 0x000fe80008000009 */
[----:B--2---:R-:W-:Y:S04]  /*2960*/  STS.U8 [R159+UR9+0x200], R60 ;  /* 0x0002003c9f007988 */ /* 0x004fe80008000009 */
[----:B------:R-:W-:Y:S04]  /*2970*/  STS.U8 [R159+UR9+0x400], R62 ;  /* 0x0004003e9f007988 */ /* 0x000fe80008000009 */
[----:B------:R-:W-:Y:S04]  /*2980*/  STS.U8 [R159+UR9+0x600], R61 ;  /* 0x0006003d9f007988 */ /* 0x000fe80008000009 */
[----:B------:R-:W-:Y:S04]  /*2990*/  STS.U8 [R159+UR9+0x800], R64 ;  /* 0x000800409f007988 */ /* 0x000fe80008000009 */
[----:B------:R-:W-:Y:S04]  /*29a0*/  STS.U8 [R159+UR9+0xa00], R65 ;  /* 0x000a00419f007988 */ /* 0x000fe80008000009 */
[----:B------:R-:W-:Y:S04]  /*29b0*/  STS.U8 [R159+UR9+0xc00], R57 ;  /* 0x000c00399f007988 */ /* 0x000fe80008000009 */
[----:B------:R-:W-:Y:S04]  /*29c0*/  STS.U8 [R159+UR9+0xe00], R69 ;  /* 0x000e00459f007988 */ /* 0x000fe80008000009 */
[----:B------:R-:W-:Y:S04]  /*29d0*/  STS.U8 [R159+UR9+0x1000], R66 ;  /* 0x001000429f007988 */ /* 0x000fe80008000009 */
[----:B------:R-:W-:Y:S04]  /*29e0*/  STS.U8 [R159+UR9+0x1200], R67 ;  /* 0x001200439f007988 */ /* 0x000fe80008000009 */
[----:B---3--:R-:W-:Y:S04]  /*29f0*/  STS.U8 [R159+UR9+0x1400], R71 ;  /* 0x001400479f007988 */ /* 0x008fe80008000009 */
[----:B------:R-:W-:Y:S04]  /*2a00*/  STS.U8 [R159+UR9+0x1600], R63 ;  /* 0x0016003f9f007988 */ /* 0x000fe80008000009 */
[----:B------:R-:W-:Y:S01]  /*2a10*/  STS.U8 [R159+UR9+0x1800], R68 ;  /* 0x001800449f007988 */ /* 0x000fe20008000009 */
[----:B------:R-:W-:-:S03]  /*2a20*/  SHF.R.U32.HI R84, RZ, 0x5, R158 ;  /* 0x00000005ff547819 */ /* 0x000fc6000001169e */
[----:B------:R-:W-:Y:S04]  /*2a30*/  STS.U8 [R159+UR9+0x1a00], R70 ;  /* 0x001a00469f007988 */ /* 0x000fe80008000009 */
[----:B------:R-:W-:Y:S04]  /*2a40*/  STS.U8 [R159+UR9+0x1c00], R72 ;  /* 0x001c00489f007988 */ /* 0x000fe80008000009 */
[----:B------:R-:W-:Y:S04]  /*2a50*/  STS.U8 [R159+UR9+0x1e00], R58 ;  /* 0x001e003a9f007988 */ /* 0x000fe80008000009 */
[----:B------:R-:W-:Y:S01]  /*2a60*/  STS.U8 [R159+UR9+0x2000], R79 ;  /* 0x0020004f9f007988 */ /* 0x000fe20008000009 */
[----:B------:R-:W-:-:S03]  /*2a70*/  R2UR UR56, R84 ;  /* 0x00000000543872ca */ /* 0x000fc600000e0000 */
[----:B------:R-:W-:Y:S04]  /*2a80*/  STS.U8 [R159+UR9+0x2200], R78 ;  /* 0x0022004e9f007988 */ /* 0x000fe80008000009 */
[----:B------:R-:W-:Y:S04]  /*2a90*/  STS.U8 [R159+UR9+0x2400], R77 ;  /* 0x0024004d9f007988 */ /* 0x000fe80008000009 */
[----:B------:R-:W-:Y:S04]  /*2aa0*/  STS.U8 [R159+UR9+0x2600], R76 ;  /* 0x0026004c9f007988 */ /* 0x000fe80008000009 */
[----:B------:R-:W-:Y:S04]  /*2ab0*/  STS.U8 [R159+UR9+0x2800], R75 ;  /* 0x0028004b9f007988 */ /* 0x000fe80008000009 */
[----:B------:R-:W-:Y:S01]  /*2ac0*/  STS.U8 [R159+UR9+0x2a00], R74 ;  /* 0x002a004a9f007988 */ /* 0x000fe20008000009 */
[----:B------:R-:W-:-:S03]  /*2ad0*/  LOP3.LUT R144, R158, 0x7f, RZ, 0xc0, !PT ;  /* 0x0000007f9e907812 */ /* 0x000fc600078ec0ff */
[----:B------:R-:W-:Y:S04]  /*2ae0*/  STS.U8 [R159+UR9+0x2c00], R73 ;  /* 0x002c00499f007988 */ /* 0x000fe80008000009 */
[----:B------:R-:W-:Y:S01]  /*2af0*/  STS.U8 [R159+UR9+0x2e00], R94 ;  /* 0x002e005e9f007988 */ /* 0x000fe20008000009 */
[----:B------:R-:W-:-:S03]  /*2b00*/  LOP3.LUT R146, R159, 0x10, RZ, 0x3c, !PT ;  /* 0x000000109f927812 */ /* 0x000fc600078e3cff */
[----:B------:R-:W-:Y:S01]  /*2b10*/  STS.U8 [R159+UR9+0x3000], R95 ;  /* 0x0030005f9f007988 */ /* 0x000fe20008000009 */
[----:B------:R-:W-:-:S03]  /*2b20*/  LOP3.LUT R145, R159, 0x20, RZ, 0x3c, !PT ;  /* 0x000000209f917812 */ /* 0x000fc600078e3cff */
[----:B------:R-:W-:Y:S01]  /*2b30*/  STS.U8 [R159+UR9+0x3200], R96 ;  /* 0x003200609f007988 */ /* 0x000fe20008000009 */
[----:B------:R-:W-:-:S03]  /*2b40*/  LOP3.LUT R144, R144, 0x30, RZ, 0x3c, !PT ;  /* 0x0000003090907812 */ /* 0x000fc600078e3cff */
[----:B------:R-:W-:Y:S04]  /*2b50*/  STS.U8 [R159+UR9+0x3400], R97 ;  /* 0x003400619f007988 */ /* 0x000fe80008000009 */
[----:B------:R-:W-:Y:S04]  /*2b60*/  STS.U8 [R159+UR9+0x3600], R102 ;  /* 0x003600669f007988 */ /* 0x000fe80008000009 */
[----:B------:R-:W-:Y:S04]  /*2b70*/  STS.U8 [R159+UR9+0x3800], R103 ;  /* 0x003800679f007988 */ /* 0x000fe80008000009 */
[----:B------:R-:W-:Y:S01]  /*2b80*/  STS.U8 [R159+UR9+0x3a00], R104 ;  /* 0x003a00689f007988 */ /* 0x000fe20008000009 */
[----:B------:R-:W-:-:S03]  /*2b90*/  USHF.L.U32 UR5, UR56, 0x15, URZ ;  /* 0x0000001538057899 */ /* 0x000fc600080006ff */
        /* <DEDUP_REMOVED lines=33> */
[----:B----4-:R-:W-:Y:S04]  /*2db0*/  STS.U8 [R146+UR9+0x3e80], R113 ;  /* 0x003e807192007988 */ /* 0x010fe80008000009 */
        /* <DEDUP_REMOVED lines=31> */
[----:B------:R-:W-:Y:S01]  /*2fb0*/  STS.U8 [R145+UR9+0x3f00], R99 ;  /* 0x003f006391007988 */ /* 0x000fe20008000009 */
[----:B------:R-:W-:-:S03]  /*2fc0*/  ULOP3.LUT UR5, UR5, 0x600000, URZ, 0xc0, !UPT ;  /* 0x0060000005057892 */ /* 0x000fc6000f8ec0ff */
[----:B------:R0:W-:Y:S04]  /*2fd0*/  STS.U8 [R144+UR9+0x1b80], R2 ;  /* 0x001b800290007988 */ /* 0x0001e80008000009 */
[----:B------:R1:W-:Y:S01]  /*2fe0*/  STS.U8 [R144+UR9+0x1780], R3 ;  /* 0x0017800390007988 */ /* 0x0003e20008000009 */
[----:B0-----:R-:W-:-:S05]  /*2ff0*/  LOP3.LUT R2, R158, 0x7f, RZ, 0xc0, !PT ;  /* 0x0000007f9e027812 */ /* 0x001fca00078ec0ff */
[----:B-1----:R-:W-:Y:S01]  /*3000*/  IMAD R3, R2, UR11, RZ ;  /* 0x0000000b02037c24 */ /* 0x002fe2000f8e02ff */
[----:B------:R-:W-:Y:S01]  /*3010*/  UIADD3 UR11, UPT, UPT, UR10, UR5, URZ ;  /* 0x000000050a0b7290 */ /* 0x000fe2000fffe0ff */
[----:B------:R-:W-:Y:S01]  /*3020*/  STS.U8 [R144+UR9+0x3f80], R11 ;  /* 0x003f800b90007988 */ /* 0x000fe20008000009 */
[----:B------:R-:W-:Y:S01]  /*3030*/  VOTEU.ALL UP2, P6 ;  /* 0x0000000000ff7886 */ /* 0x000fe20003040000 */
[----:B------:R-:W-:Y:S02]  /*3040*/  VOTEU.ALL UP0, P6 ;  /* 0x0000000000ff7886 */ /* 0x000fe40003000000 */
[----:B------:R-:W-:Y:S01]  /*3050*/  STL.64 [R1+0x828], R136 ;  /* 0x0008288801007387 */ /* 0x000fe20000100a00 */
[----:B------:R-:W-:Y:S02]  /*3060*/  USHF.L.U32 UR44, UR44, 0x3, URZ ;  /* 0x000000032c2c7899 */ /* 0x000fe400080006ff */
[----:B------:R-:W-:Y:S01]  /*3070*/  USHF.L.U32 UR42, UR42, 0x4, URZ ;  /* 0x000000042a2a7899 */ /* 0x000fe200080006ff */
[----:B------:R-:W-:Y:S01]  /*3080*/  STS.U8 [R144+UR9+0x180], R130 ;  /* 0x0001808290007988 */ /* 0x000fe20008000009 */
[----:B------:R-:W-:Y:S01]  /*3090*/  USHF.L.U32 UR61, UR61, 0x3, URZ ;  /* 0x000000033d3d7899 */ /* 0x000fe200080006ff */
[----:B------:R-:W-:Y:S01]  /*30a0*/  PRMT R58, RZ, 0x7610, R58 ;  /* 0x00007610ff3a7816 */ /* 0x000fe2000000003a */
[----:B------:R-:W-:Y:S01]  /*30b0*/  USHF.L.U32 UR20, UR20, 0x5, URZ ;  /* 0x0000000514147899 */ /* 0x000fe200080006ff */
[----:B------:R-:W-:Y:S01]  /*30c0*/  STS.U8 [R144+UR9+0x580], R127 ;  /* 0x0005807f90007988 */ /* 0x000fe20008000009 */
[----:B------:R-:W-:Y:S01]  /*30d0*/  PRMT R53, RZ, 0x7610, R53 ;  /* 0x00007610ff357816 */ /* 0x000fe20000000035 */
[----:B------:R-:W-:-:S02]  /*30e0*/  UIMAD UR51, UR51, 0x30, URZ ;  /* 0x00000030333378a4 */ /* 0x000fc4000f8e02ff */
[----:B------:R-:W-:Y:S01]  /*30f0*/  STS.U8 [R144+UR9+0x980], R116 ;  /* 0x0009807490007988 */ /* 0x000fe20008000009 */
[----:B------:R-:W-:Y:S01]  /*3100*/  PRMT R48, RZ, 0x7610, R48 ;  /* 0x00007610ff307816 */ /* 0x000fe20000000030 */
[----:B------:R-:W-:Y:S02]  /*3110*/  USHF.R.S32.HI UR53, URZ, 0x1f, UR53 ;  /* 0x0000001fff357899 */ /* 0x000fe40008011435 */
[----:B------:R-:W-:Y:S01]  /*3120*/  STS.U8 [R144+UR9+0xd80], R93 ;  /* 0x000d805d90007988 */ /* 0x000fe20008000009 */
[----:B------:R-:W-:Y:S01]  /*3130*/  PRMT R43, RZ, 0x7610, R43 ;  /* 0x00007610ff2b7816 */ /* 0x000fe2000000002b */
[----:B------:R-:W-:Y:S02]  /*3140*/  UIMAD UR49, UR49, 0x9, URZ ;  /* 0x00000009313178a4 */ /* 0x000fe4000f8e02ff */
[----:B------:R-:W-:Y:S01]  /*3150*/  STS.U8 [R144+UR9+0x1180], R10 ;  /* 0x0011800a90007988 */ /* 0x000fe20008000009 */
[----:B------:R-:W-:Y:S01]  /*3160*/  PRMT R38, RZ, 0x7610, R38 ;  /* 0x00007610ff267816 */ /* 0x000fe20000000026 */
[----:B------:R-:W-:-:S02]  /*3170*/  UIMAD UR73, UR73, 0x9, URZ ;  /* 0x00000009494978a4 */ /* 0x000fc4000f8e02ff */
[----:B------:R-:W-:Y:S01]  /*3180*/  STS.U8 [R144+UR9+0x1580], R9 ;  /* 0x0015800990007988 */ /* 0x000fe20008000009 */
[----:B------:R-:W-:Y:S01]  /*3190*/  PRMT R68, RZ, 0x7610, R68 ;  /* 0x00007610ff447816 */ /* 0x000fe20000000044 */
[----:B------:R-:W-:Y:S02]  /*31a0*/  UIMAD UR26, UR26, 0x11, URZ ;  /* 0x000000111a1a78a4 */ /* 0x000fe4000f8e02ff */
[----:B------:R-:W-:Y:S01]  /*31b0*/  STS.U8 [R144+UR9+0x1980], R8 ;  /* 0x0019800890007988 */ /* 0x000fe20008000009 */
[----:B------:R-:W-:Y:S01]  /*31c0*/  PRMT R62, RZ, 0x7610, R62 ;  /* 0x00007610ff3e7816 */ /* 0x000fe2000000003e */
[----:B------:R-:W-:Y:S02]  /*31d0*/  USHF.L.U32 UR72, UR72, 0x1, URZ ;  /* 0x0000000148487899 */ /* 0x000fe400080006ff */
[----:B------:R-:W-:Y:S01]  /*31e0*/  STS.U8 [R144+UR9+0x1d80], R7 ;  /* 0x001d800790007988 */ /* 0x000fe20008000009 */
[----:B------:R-:W-:Y:S01]  /*31f0*/  PRMT R34, RZ, 0x7610, R34 ;  /* 0x00007610ff227816 */ /* 0x000fe20000000022 */
[----:B------:R-:W-:-:S02]  /*3200*/  UIMAD UR70, UR70, 0x19, URZ ;  /* 0x00000019464678a4 */ /* 0x000fc4000f8e02ff */
[----:B------:R0:W-:Y:S01]  /*3210*/  STS.U8 [R144+UR9+0x2180], R6 ;  /* 0x0021800690007988 */ /* 0x0001e20008000009 */
[----:B------:R-:W-:Y:S01]  /*3220*/  PRMT R67, RZ, 0x7610, R67 ;  /* 0x00007610ff437816 */ /* 0x000fe20000000043 */
[----:B------:R-:W-:Y:S02]  /*3230*/  UIMAD UR69, UR69, 0x21, URZ ;  /* 0x00000021454578a4 */ /* 0x000fe4000f8e02ff */
[----:B------:R-:W-:Y:S01]  /*3240*/  STS.U8 [R144+UR9+0x2580], R5 ;  /* 0x0025800590007988 */ /* 0x000fe20008000009 */
[----:B------:R-:W-:Y:S01]  /*3250*/  PRMT R57, RZ, 0x7610, R57 ;  /* 0x00007610ff397816 */ /* 0x000fe20000000039 */
[----:B------:R-:W-:Y:S02]  /*3260*/  UIMAD UR24, UR24, 0x29, URZ ;  /* 0x00000029181878a4 */ /* 0x000fe4000f8e02ff */
[----:B------:R1:W-:Y:S01]  /*3270*/  STS.U8 [R144+UR9+0x2980], R4 ;  /* 0x0029800490007988 */ /* 0x0003e20008000009 */
[----:B------:R-:W-:Y:S01]  /*3280*/  PRMT R52, RZ, 0x7610, R52 ;  /* 0x00007610ff347816 */ /* 0x000fe20000000034 */
[----:B0-----:R-:W0:Y:S01]  /*3290*/  LDC.64 R6, c[0x0][0x3c0] ;  /* 0x0000f000ff067b82 */ /* 0x001e220000000a00 */
[----:B------:R-:W-:Y:S01]  /*32a0*/  PRMT R47, RZ, 0x7610, R47 ;  /* 0x00007610ff2f7816 */ /* 0x000fe2000000002f */
[----:B------:R-:W-:Y:S01]  /*32b0*/  STS.U8 [R144+UR9+0x2d80], R100 ;  /* 0x002d806490007988 */ /* 0x000fe20008000009 */
[----:B------:R-:W-:Y:S01]  /*32c0*/  UIMAD UR48, UR48, 0x31, URZ ;  /* 0x00000031303078a4 */ /* 0x000fe2000f8e02ff */
[----:B------:R-:W-:Y:S01]  /*32d0*/  PRMT R37, RZ, 0x7610, R37 ;  /* 0x00007610ff257816 */ /* 0x000fe20000000025 */
[----:B------:R-:W-:Y:S01]  /*32e0*/  UIMAD UR39, UR39, 0x39, URZ ;  /* 0x00000039272778a4 */ /* 0x000fe2000f8e02ff */
[----:B------:R-:W-:Y:S01]  /*32f0*/  STS.U8 [R144+UR9+0x3180], R143 ;  /* 0x0031808f90007988 */ /* 0x000fe20008000009 */
[----:B------:R-:W-:Y:S01]  /*3300*/  UIMAD UR37, UR37, 0x3, URZ ;  /* 0x00000003252578a4 */ /* 0x000fe2000f8e02ff */
[----:B-1----:R-:W1:Y:S01]  /*3310*/  LDC.64 R4, c[0x0][0x388] ;  /* 0x0000e200ff047b82 */ /* 0x002e620000000a00 */
[----:B------:R-:W-:Y:S01]  /*3320*/  PRMT R42, RZ, 0x7610, R42 ;  /* 0x00007610ff2a7816 */ /* 0x000fe2000000002a */
[----:B------:R-:W-:Y:S01]  /*3330*/  STS.U8 [R144+UR9+0x3580], R107 ;  /* 0x0035806b90007988 */ /* 0x000fe20008000009 */
[----:B------:R-:W-:Y:S01]  /*3340*/  PRMT R33, RZ, 0x7610, R33 ;  /* 0x00007610ff217816 */ /* 0x000fe20000000021 */
[----:B------:R-:W-:-:S02]  /*3350*/  UIMAD UR34, UR34, 0xa, URZ ;  /* 0x0000000a222278a4 */ /* 0x000fc4000f8e02ff */
[----:B------:R-:W-:Y:S01]  /*3360*/  STS.U8 [R144+UR9+0x3980], R147 ;  /* 0x0039809390007988 */ /* 0x000fe20008000009 */
[----:B------:R-:W-:Y:S01]  /*3370*/  UIMAD UR35, UR35, 0x3, URZ ;  /* 0x00000003232378a4 */ /* 0x000fe2000f8e02ff */
[----:B------:R-:W-:Y:S01]  /*3380*/  PRMT R66, RZ, 0x7610, R66 ;  /* 0x00007610ff427816 */ /* 0x000fe20000000042 */
[----:B------:R-:W-:Y:S01]  /*3390*/  UIMAD UR29, UR29, 0x12, URZ ;  /* 0x000000121d1d78a4 */ /* 0x000fe2000f8e02ff */
        /* <DEDUP_REMOVED lines=11> */
[----:B------:R-:W-:Y:S02]  /*3450*/  UIMAD UR14, UR14, 0x32, URZ ;  /* 0x000000320e0e78a4 */ /* 0x000fe4000f8e02ff */
[----:B------:R-:W-:Y:S01]  /*3460*/  STS.U8 [R144+UR9+0xf80], R92 ;  /* 0x000f805c90007988 */ /* 0x000fe20008000009 */
[----:B------:R-:W-:Y:S01]  /*3470*/  PRMT R41, RZ, 0x7610, R41 ;  /* 0x00007610ff297816 */ /* 0x000fe20000000029 */
[----:B------:R-:W-:-:S02]  /*3480*/  UIMAD UR30, UR30, 0x3a, URZ ;  /* 0x0000003a1e1e78a4 */ /* 0x000fc4000f8e02ff */
[----:B------:R0:W-:Y:S01]  /*3490*/  STS.U8 [R144+UR9+0x1380], R0 ;  /* 0x0013800090007988 */ /* 0x0001e20008000009 */
[----:B------:R-:W-:Y:S01]  /*34a0*/  USHF.L.U32 UR28, UR28, 0x2, URZ ;  /* 0x000000021c1c7899 */ /* 0x000fe200080006ff */
[----:B------:R-:W-:Y:S01]  /*34b0*/  PRMT R32, RZ, 0x7610, R32 ;  /* 0x00007610ff207816 */ /* 0x000fe20000000020 */
[----:B------:R-:W-:Y:S01]  /*34c0*/  USHF.L.U32 UR17, UR17, 0x2, URZ ;  /* 0x0000000211117899 */ /* 0x000fe200080006ff */
[----:B------:R-:W-:Y:S01]  /*34d0*/  STS.U8 [R144+UR9+0x1f80], R151 ;  /* 0x001f809790007988 */ /* 0x000fe20008000009 */
[----:B------:R-:W-:Y:S01]  /*34e0*/  UIMAD UR25, UR25, 0x5, URZ ;  /* 0x00000005191978a4 */ /* 0x000fe2000f8e02ff */
[----:B------:R-:W-:Y:S01]  /*34f0*/  PRMT R36, RZ, 0x7610, R36 ;  /* 0x00007610ff247816 */ /* 0x000fe20000000024 */
[----:B------:R-:W-:Y:S01]  /*3500*/  UIMAD UR21, UR21, 0xb, URZ ;  /* 0x0000000b151578a4 */ /* 0x000fe2000f8e02ff */
[----:B------:R-:W-:Y:S01]  /*3510*/  STS.U8 [R144+UR9+0x2380], R139 ;  /* 0x0023808b90007988 */ /* 0x000fe20008000009 */
[----:B------:R-:W-:Y:S01]  /*3520*/  UIMAD UR7, UR7, 0x5, URZ ;  /* 0x00000005070778a4 */ /* 0x000fe2000f8e02ff */
[----:B------:R-:W-:Y:S01]  /*3530*/  PRMT R128, RZ, 0x7610, R128 ;  /* 0x00007610ff807816 */ /* 0x000fe20000000080 */
[----:B------:R-:W-:Y:S01]  /*3540*/  UIMAD UR19, UR19, 0x13, URZ ;  /* 0x00000013131378a4 */ /* 0x000fe2000f8e02ff */
[----:B------:R-:W-:Y:S01]  /*3550*/  STS.U8 [R144+UR9+0x2780], R85 ;  /* 0x0027805590007988 */ /* 0x000fe20008000009 */
[----:B------:R-:W-:Y:S01]  /*3560*/  PRMT R60, RZ, 0x7610, R60 ;  /* 0x00007610ff3c7816 */ /* 0x000fe2000000003c */
[----:B------:R-:W-:-:S02]  /*3570*/  UIMAD UR18, UR18, 0x1b, URZ ;  /* 0x0000001b121278a4 */ /* 0x000fc4000f8e02ff */
[----:B------:R-:W-:Y:S01]  /*3580*/  STS.U8 [R144+UR9+0x2b80], R135 ;  /* 0x002b808790007988 */ /* 0x000fe20008000009 */
[----:B------:R-:W-:Y:S01]  /*3590*/  PRMT R55, RZ, 0x7610, R55 ;  /* 0x00007610ff377816 */ /* 0x000fe20000000037 */
[----:B------:R-:W2:Y:S02]  /*35a0*/  LDCU UR5, c[0x0][0x3c4] ;  /* 0x00007880ff0577ac */ /* 0x000ea40008000800 */
[----:B------:R-:W-:Y:S04]  /*35b0*/  STS.U8 [R144+UR9+0x2f80], R153 ;  /* 0x002f809990007988 */ /* 0x000fe80008000009 */
[----:B------:R-:W-:Y:S04]  /*35c0*/  STS.U8 [R144+UR9+0x3380], R155 ;  /* 0x0033809b90007988 */ /* 0x000fe80008000009 */
[----:B------:R-:W-:Y:S04]  /*35d0*/  STS.U8 [R144+UR9+0x3780], R91 ;  /* 0x0037805b90007988 */ /* 0x000fe80008000009 */
[----:B------:R-:W-:Y:S01]  /*35e0*/  STS.U8 [R144+UR9+0x3b80], R157 ;  /* 0x003b809d90007988 */ /* 0x000fe20008000009 */
[----:B------:R-:W-:Y:S01]  /*35f0*/  STTM.16dp32bit_t0_t15.x128 tmem[UR11], RZ ;  /* 0x000000ff000079ed */ /* 0x000fe20008b8000b */
[----:B------:R-:W-:Y:S01]  /*3600*/  STTM.16dp32bit_t16_t31.x128 tmem[UR11+0x80], RZ ;  /* 0x000080ff000079ed */ /* 0x000fe20008ba000b */
[----:B------:R-:W3:Y:S01]  /*3610*/  FENCE.VIEW.ASYNC.T ;  /* 0x00000000000073c6 */ /* 0x000ee20000000200 */
[----:B------:R-:W-:-:S04]  /*3620*/  @!UP2 UIADD3 UR40, UPT, UPT, -UR4, 0x100000, URZ ;  /* 0x001000000428a890 */ /* 0x000fc8000fffe1ff */
[----:B------:R-:W-:Y:S02]  /*3630*/  @!UP2 USHF.L.U32 UR41, UR40, 0xb, URZ ;  /* 0x0000000b2829a899 */ /* 0x000fe400080006ff */
[----:B------:R-:W-:Y:S01]  /*3640*/  @!UP2 USHF.L.U32 UR40, UR40, 0x1, URZ ;  /* 0x000000012828a899 */ /* 0x000fe200080006ff */
[----:B---3--:R-:W-:Y:S01]  /*3650*/  BAR.SYNC.DEFER_BLOCKING 0x0 ;  /* 0x0000000000007b1d */ /* 0x008fe20000010000 */
[----:B0-----:R-:W-:-:S05]  /*3660*/  IMAD R0, R6, UR76, RZ ;  /* 0x0000004c06007c24 */ /* 0x001fca000f8e02ff */
[----:B------:R-:W-:Y:S01]  /*3670*/  STL.64 [R1+0x830], R140 ;  /* 0x0008308c01007387 */ /* 0x000fe20000100a00 */
[----:B------:R-:W-:Y:S01]  /*3680*/  USHF.R.S32.HI UR43, URZ, 0x1f, UR44 ;  /* 0x0000001fff2b7899 */ /* 0x000fe2000801142c */
[----:B------:R-:W0:Y:S02]  /*3690*/  LDC R6, c[0x0][0x3c8] ;  /* 0x0000f200ff067b82 */ /* 0x000e240000000800 */
[----:B------:R-:W-:Y:S04]  /*36a0*/  STL.64 [R1+0x838], R86 ;  /* 0x0008385601007387 */ /* 0x000fe80000100a00 */
[----:B------:R-:W-:Y:S04]  /*36b0*/  STL.64 [R1+0x840], R82 ;  /* 0x0008405201007387 */ /* 0x000fe80000100a00 */
[----:B------:R-:W-:Y:S04]  /*36c0*/  STL.64 [R1+0x848], R70 ;  /* 0x0008484601007387 */ /* 0x000fe80000100a00 */
[----:B------:R-:W-:Y:S04]  /*36d0*/  STL.64 [R1+0x850], R78 ;  /* 0x0008504e01007387 */ /* 0x000fe80000100a00 */
[----:B------:R-:W3:Y:S02]  /*36e0*/  FENCE.VIEW.ASYNC.S ;  /* 0x00000000000073c6 */ /* 0x000ee40000000000 */
[----:B---3--:R3:W4:Y:S02]  /*36f0*/  @!UP0 SYNCS.EXCH.64 URZ, [UR12], UR40 ;  /* 0x000000280cff85b2 */ /* 0x0087240008000100 */
[----:B------:R-:W-:Y:S04]  /*3700*/  STL.64 [R1+0x858], R74 ;  /* 0x0008584a01007387 */ /* 0x000fe80000100a00 */
[----:B------:R-:W-:Y:S04]  /*3710*/  STL.64 [R1+0x860], R94 ;  /* 0x0008605e01007387 */ /* 0x000fe80000100a00 */
[----:B------:R-:W-:Y:S04]  /*3720*/  STL.64 [R1+0x8e0], R30 ;  /* 0x0008e01e01007387 */ /* 0x000fe80000100a00 */
[----:B------:R-:W-:Y:S01]  /*3730*/  STL.64 [R1+0x8b8], R28 ;  /* 0x0008b81c01007387 */ /* 0x000fe20000100a00 */
[----:B-1----:R-:W-:-:S03]  /*3740*/  IADD3 R134, P0, PT, R0, R4, RZ ;  /* 0x0000000400867210 */ /* 0x002fc60007f1e0ff */
[----:B------:R-:W-:Y:S04]  /*3750*/  STL.64 [R1+0x8a8], R26 ;  /* 0x0008a81a01007387 */ /* 0x000fe80000100a00 */
[----:B------:R-:W-:Y:S04]  /*3760*/  STL.64 [R1+0x868], R24 ;  /* 0x0008681801007387 */ /* 0x000fe80000100a00 */
[----:B------:R-:W-:Y:S04]  /*3770*/  STL.64 [R1+0x8d8], R22 ;  /* 0x0008d81601007387 */ /* 0x000fe80000100a00 */
[----:B------:R-:W-:Y:S01]  /*3780*/  STL.64 [R1+0x870], R20 ;  /* 0x0008701401007387 */ /* 0x000fe20000100a00 */
[----:B------:R-:W-:-:S03]  /*3790*/  LEA.HI.X.SX32 R4, R0, R5, 0x1, P0 ;  /* 0x0000000500047211 */ /* 0x000fc600000f0eff */
[----:B------:R-:W-:Y:S01]  /*37a0*/  STL.64 [R1+0x8e8], R18 ;  /* 0x0008e81201007387 */ /* 0x000fe20000100a00 */
[----:B------:R-:W-:-:S03]  /*37b0*/  IADD3 R132, P1, PT, R3, R134, RZ ;  /* 0x0000008603847210 */ /* 0x000fc60007f3e0ff */
[----:B------:R-:W-:Y:S01]  /*37c0*/  STL.64 [R1+0x878], R16 ;  /* 0x0008781001007387 */ /* 0x000fe20000100a00 */
[----:B------:R-:W-:-:S03]  /*37d0*/  ISETP.LT.AND P0, PT, RZ, UR75, PT ;  /* 0x0000004bff007c0c */ /* 0x000fc6000bf01270 */
[----:B------:R-:W-:Y:S01]  /*37e0*/  STL.64 [R1+0x8d0], R14 ;  /* 0x0008d00e01007387 */ /* 0x000fe20000100a00 */
[----:B------:R-:W-:-:S03]  /*37f0*/  USHF.R.S32.HI UR59, URZ, 0x1f, UR42 ;  /* 0x0000001fff3b7899 */ /* 0x000fc6000801142a */
[----:B------:R-:W-:Y:S01]  /*3800*/  STL.64 [R1+0x880], R12 ;  /* 0x0008800c01007387 */ /* 0x000fe20000100a00 */
[----:B------:R-:W-:-:S03]  /*3810*/  IADD3 RZ, P2, PT, R132, UR44, RZ ;  /* 0x0000002c84ff7c10 */ /* 0x000fc6000ff5e0ff */
[----:B------:R-:W-:Y:S01]  /*3820*/  STL.64 [R1+0x888], R98 ;  /* 0x0008886201007387 */ /* 0x000fe20000100a00 */
[----:B------:R-:W-:-:S03]  /*3830*/  LEA.HI.X.SX32 R133, R3, R4, 0x1, P1 ;  /* 0x0000000403857211 */ /* 0x000fc600008f0eff */
[----:B------:R-:W-:Y:S01]  /*3840*/  STL [R1+0x890], R131 ;  /* 0x0008908301007387 */ /* 0x000fe20000100800 */
[----:B---3--:R-:W-:Y:S01]  /*3850*/  UIMAD UR41, UR6, 0x18, URZ ;  /* 0x00000018062978a4 */ /* 0x008fe2000f8e02ff */
[----:B------:R-:W-:Y:S01]  /*3860*/  VIADD R160, R132, UR61 ;  /* 0x0000003d84a07c36 */ /* 0x000fe20008000000 */
[----:B------:R-:W-:Y:S01]  /*3870*/  IADD3.X R161, PT, PT, R133, UR43, RZ, P2, !PT ;  /* 0x0000002b85a17c10 */ /* 0x000fe200097fe4ff */
[----:B------:R-:W-:Y:S01]  /*3880*/  STL.64 [R1+0x8c8], R10 ;  /* 0x0008c80a01007387 */ /* 0x000fe20000100a00 */
[----:B------:R-:W-:Y:S02]  /*3890*/  USHF.R.S32.HI UR57, URZ, 0x1f, UR20 ;  /* 0x0000001fff397899 */ /* 0x000fe40008011414 */
[----:B------:R-:W-:Y:S01]  /*38a0*/  UIMAD UR40, UR13, 0x28, URZ ;  /* 0x000000280d2878a4 */ /* 0x000fe2000f8e02ff */
[----:B------:R1:W-:Y:S01]  /*38b0*/  STL.64 [R1+0x898], R8 ;  /* 0x0008980801007387 */ /* 0x0003e20000100a00 */
[----:B------:R-:W-:Y:S02]  /*38c0*/  USHF.R.S32.HI UR58, URZ, 0x1f, UR41 ;  /* 0x0000001fff3a7899 */ /* 0x000fe40008011429 */
[----:B------:R-:W-:Y:S01]  /*38d0*/  USHF.R.S32.HI UR54, URZ, 0x1f, UR51 ;  /* 0x0000001fff367899 */ /* 0x000fe20008011433 */
[----:B------:R-:W-:Y:S01]  /*38e0*/  STL.64 [R1+0x8f0], R106 ;  /* 0x0008f06a01007387 */ /* 0x000fe20000100a00 */
[----:B------:R-:W-:Y:S01]  /*38f0*/  IMAD.SHL.U32 R0, R7, 0x2, RZ ;  /* 0x0000000207007824 */ /* 0x000fe200078e00ff */
[----:B------:R-:W-:-:S02]  /*3900*/  USHF.R.S32.HI UR71, URZ, 0x1f, UR26 ;  /* 0x0000001fff477899 */ /* 0x000fc4000801141a */
[----:B------:R-:W-:Y:S02]  /*3910*/  USHF.R.S32.HI UR68, URZ, 0x1f, UR69 ;  /* 0x0000001fff447899 */ /* 0x000fe40008011445 */
[----:B------:R-:W-:Y:S01]  /*3920*/  USHF.R.S32.HI UR67, URZ, 0x1f, UR24 ;  /* 0x0000001fff437899 */ /* 0x000fe20008011418 */
[C---:B-1----:R-:W-:Y:S01]  /*3930*/  IADD3 R8, P1, PT, R132.reuse, UR42, RZ ;  /* 0x0000002a84087c10 */ /* 0x042fe2000ff3e0ff */
[----:B------:R-:W-:Y:S01]  /*3940*/  STL [R1+0x8a0], R146 ;  /* 0x0008a09201007387 */ /* 0x000fe20000100800 */
[----:B------:R-:W-:Y:S02]  /*3950*/  USHF.R.S32.HI UR74, URZ, 0x1f, UR48 ;  /* 0x0000001fff4a7899 */ /* 0x000fe40008011430 */
[----:B------:R-:W-:Y:S01]  /*3960*/  IADD3.X R9, PT, PT, R133, UR59, RZ, P1, !PT ;  /* 0x0000003b85097c10 */ /* 0x000fe20008ffe4ff */
[----:B----4-:R-:W-:Y:S01]  /*3970*/  BAR.SYNC.DEFER_BLOCKING 0x0 ;  /* 0x0000000000007b1d */ /* 0x010fe20000010000 */
[----:B------:R-:W-:Y:S01]  /*3980*/  IADD3 R10, P1, PT, R132, UR41, RZ ;  /* 0x00000029840a7c10 */ /* 0x000fe2000ff3e0ff */
[----:B------:R-:W-:-:S02]  /*3990*/  USHF.R.S32.HI UR66, URZ, 0x1f, UR39 ;  /* 0x0000001fff427899 */ /* 0x000fc40008011427 */
[----:B------:R-:W-:Y:S02]  /*39a0*/  USHF.R.S32.HI UR60, URZ, 0x1f, UR37 ;  /* 0x0000001fff3c7899 */ /* 0x000fe40008011425 */
[----:B------:R-:W-:Y:S01]  /*39b0*/  USHF.R.S32.HI UR65, URZ, 0x1f, UR34 ;  /* 0x0000001fff417899 */ /* 0x000fe20008011422 */
[----:B------:R-:W-:Y:S01]  /*39c0*/  STL [R1+0x8b0], R148 ;  /* 0x0008b09401007387 */ /* 0x000fe20000100800 */
[----:B------:R-:W-:Y:S01]  /*39d0*/  IADD3.X R11, PT, PT, R133, UR58, RZ, P1, !PT ;  /* 0x0000003a850b7c10 */ /* 0x000fe20008ffe4ff */
[----:B------:R-:W-:Y:S02]  /*39e0*/  USHF.R.S32.HI UR64, URZ, 0x1f, UR29 ;  /* 0x0000001fff407899 */ /* 0x000fe4000801141d */
[----:B------:R-:W-:Y:S01]  /*39f0*/  STL.64 [R1+0x8c0], R158 ;  /* 0x0008c09e01007387 */ /* 0x000fe20000100a00 */
[----:B------:R-:W-:Y:S01]  /*3a00*/  USHF.R.S32.HI UR63, URZ, 0x1f, UR32 ;  /* 0x0000001fff3f7899 */ /* 0x000fe20008011420 */
[----:B0-----:R-:W-:Y:S01]  /*3a10*/  IMAD R3, R6, 0x80, R3 ;  /* 0x0000008006037824 */ /* 0x001fe200078e0203 */
[----:B------:R-:W-:Y:S01]  /*3a20*/  USHF.R.S32.HI UR62, URZ, 0x1f, UR27 ;  /* 0x0000001fff3e7899 */ /* 0x000fe2000801141b */
[----:B------:R-:W-:Y:S01]  /*3a30*/  STL.64 [R1+0x748], R160 ;  /* 0x000748a001007387 */ /* 0x000fe20000100a00 */
[----:B------:R-:W-:Y:S01]  /*3a40*/  PRMT R101, RZ, 0x7610, R101 ;  /* 0x00007610ff657816 */ /* 0x000fe20000000065 */
[----:B------:R-:W0:Y:S02]  /*3a50*/  LDCU UR6, c[0x0][0x3c4] ;  /* 0x00007880ff0677ac */ /* 0x000e240008000800 */
[----:B------:R1:W-:Y:S04]  /*3a60*/  STL.64 [R1+0x6b8], R8 ;  /* 0x0006b80801007387 */ /* 0x0003e80000100a00 */
[----:B------:R1:W3:Y:S01]  /*3a70*/  @P0 LDG.E.U8 R58, desc[UR22][R8.64] ;  /* 0x00000016083a0981 */ /* 0x0002e2000c1e1100 */
[----:B------:R-:W-:-:S03]  /*3a80*/  USHF.R.S32.HI UR55, URZ, 0x1f, UR40 ;  /* 0x0000001fff377899 */ /* 0x000fc60008011428 */
[----:B------:R4:W-:Y:S04]  /*3a90*/  STL.64 [R1+0x638], R10 ;  /* 0x0006380a01007387 */ /* 0x0009e80000100a00 */
[----:B------:R4:W3:Y:S01]  /*3aa0*/  @P0 LDG.E.U8 R53, desc[UR22][R10.64] ;  /* 0x000000160a350981 */ /* 0x0008e2000c1e1100 */
[----:B-1----:R-:W-:-:S04]  /*3ab0*/  IADD3 R8, P2, PT, R132, UR20, RZ ;  /* 0x0000001484087c10 */ /* 0x002fc8000ff5e0ff */
[----:B------:R-:W-:Y:S02]  /*3ac0*/  IADD3.X R9, PT, PT, R133, UR57, RZ, P2, !PT ;  /* 0x0000003985097c10 */ /* 0x000fe400097fe4ff */
[----:B----4-:R-:W-:-:S03]  /*3ad0*/  IADD3 R10, P1, PT, R132, UR40, RZ ;  /* 0x00000028840a7c10 */ /* 0x010fc6000ff3e0ff */
[----:B------:R1:W-:Y:S01]  /*3ae0*/  STL.64 [R1+0x5b8], R8 ;  /* 0x0005b80801007387 */ /* 0x0003e20000100a00 */
[----:B------:R-:W-:Y:S01]  /*3af0*/  UIMAD UR13, UR33, 0x38, URZ ;  /* 0x00000038210d78a4 */ /* 0x000fe2000f8e02ff */
[----:B------:R-:W-:Y:S02]  /*3b00*/  IADD3.X R11, PT, PT, R133, UR55, RZ, P1, !PT ;  /* 0x00000037850b7c10 */ /* 0x000fe40008ffe4ff */
[----:B------:R1:W4:Y:S01]  /*3b10*/  @P0 LDG.E.U8 R48, desc[UR22][R8.64] ;  /* 0x0000001608300981 */ /* 0x000322000c1e1100 */
[----:B------:R-:W-:Y:S01]  /*3b20*/  USHF.R.S32.HI UR50, URZ, 0x1f, UR13 ;  /* 0x0000001fff327899 */ /* 0x000fe2000801140d */
[----:B------:R-:W-:Y:S02]  /*3b30*/  IADD3 RZ, P1, PT, R132, UR45, RZ ;  /* 0x0000002d84ff7c10 */ /* 0x000fe4000ff3e0ff */
[----:B------:R-:W-:Y:S01]  /*3b40*/  SHF.R.S32.HI R2, RZ, 0x1f, R0 ;  /* 0x0000001fff027819 */ /* 0x000fe20000011400 */
[----:B------:R2:W-:Y:S01]  /*3b50*/  STL.64 [R1+0x538], R10 ;  /* 0x0005380a01007387 */ /* 0x0005e20000100a00 */
[----:B------:R-:W-:-:S02]  /*3b60*/  USHF.R.S32.HI UR33, URZ, 0x1f, UR70 ;  /* 0x0000001fff217899 */ /* 0x000fc40008011446 */
[----:B------:R-:W-:Y:S01]  /*3b70*/  UIMAD UR16, UR16, 0x23, URZ ;  /* 0x00000023101078a4 */ /* 0x000fe2000f8e02ff */
[----:B------:R2:W3:Y:S01]  /*3b80*/  @P0 LDG.E.U8 R43, desc[UR22][R10.64] ;  /* 0x000000160a2b0981 */ /* 0x0004e2000c1e1100 */
[C---:B-1----:R-:W-:Y:S01]  /*3b90*/  IADD3 R8, P2, PT, R132.reuse, UR51, RZ ;  /* 0x0000003384087c10 */ /* 0x042fe2000ff5e0ff */
[----:B------:R-:W-:Y:S01]  /*3ba0*/  UIMAD UR15, UR15, 0x2b, URZ ;  /* 0x0000002b0f0f78a4 */ /* 0x000fe2000f8e02ff */
[----:B------:R-:W-:Y:S01]  /*3bb0*/  PRMT R50, RZ, 0x7610, R50 ;  /* 0x00007610ff327816 */ /* 0x000fe20000000032 */
[----:B0-----:R-:W-:Y:S01]  /*3bc0*/  UIMAD UR6, UR6, 0x33, URZ ;  /* 0x00000033060678a4 */ /* 0x001fe2000f8e02ff */
[----:B------:R-:W-:Y:S01]  /*3bd0*/  IADD3.X R9, PT, PT, R133, UR54, RZ, P2, !PT ;  /* 0x0000003685097c10 */ /* 0x000fe200097fe4ff */
[----:B------:R-:W0:Y:S01]  /*3be0*/  LDCU UR45, c[0x0][0x3c4] ;  /* 0x00007880ff2d77ac */ /* 0x000e220008000800 */
[----:B--2---:R-:W-:-:S03]  /*3bf0*/  IADD3 R10, P2, PT, R132, UR13, RZ ;  /* 0x0000000d840a7c10 */ /* 0x004fc6000ff5e0ff */
[----:B------:R1:W-:Y:S01]  /*3c00*/  STL.64 [R1+0x4b8], R8 ;  /* 0x0004b80801007387 */ /* 0x0003e20000100a00 */
[----:B------:R-:W-:-:S03]  /*3c10*/  IADD3.X R11, PT, PT, R133, UR50, RZ, P2, !PT ;  /* 0x00000032850b7c10 */ /* 0x000fc600097fe4ff */
[----:B------:R1:W2:Y:S04]  /*3c20*/  @P0 LDG.E.U8 R38, desc[UR22][R8.64] ;  /* 0x0000001608260981 */ /* 0x0002a8000c1e1100 */
[----:B------:R0:W-:Y:S04]  /*3c30*/  STL.64 [R1+0x438], R10 ;  /* 0x0004380a01007387 */ /* 0x0001e80000100a00 */
[----:B------:R0:W2:Y:S01]  /*3c40*/  @P0 LDG.E.U8 R34, desc[UR22][R10.64] ;  /* 0x000000160a220981 */ /* 0x0000a2000c1e1100 */
[----:B-1----:R-:W-:Y:S01]  /*3c50*/  VIADD R8, R132, UR36 ;  /* 0x0000002484087c36 */ /* 0x002fe20008000000 */
[----:B------:R-:W-:Y:S01]  /*3c60*/  IADD3.X R9, PT, PT, R133, UR53, RZ, P1, !PT ;  /* 0x0000003585097c10 */ /* 0x000fe20008ffe4ff */
[----:B------:R-:W-:-:S02]  /*3c70*/  USHF.R.S32.HI UR36, URZ, 0x1f, UR49 ;  /* 0x0000001fff247899 */ /* 0x000fc40008011431 */
[C---:B------:R-:W-:Y:S02]  /*3c80*/  IADD3 RZ, P1, PT, R132.reuse, UR49, RZ ;  /* 0x0000003184ff7c10 */ /* 0x040fe4000ff3e0ff */
[----:B------:R1:W-:Y:S04]  /*3c90*/  STL.64 [R1+0x7a8], R8 ;  /* 0x0007a80801007387 */ /* 0x0003e80000100a00 */
[----:B------:R1:W2:Y:S01]  /*3ca0*/  @P0 LDG.E.U8 R68, desc[UR22][R8.64] ;  /* 0x0000001608440981 */ /* 0x0002a2000c1e1100 */
[C---:B0-----:R-:W-:Y:S02]  /*3cb0*/  VIADD R10, R132.reuse, UR72 ;  /* 0x00000048840a7c36 */ /* 0x041fe40008000000 */
[----:B-1----:R-:W-:Y:S01]  /*3cc0*/  VIADD R8, R132, UR73 ;  /* 0x0000004984087c36 */ /* 0x002fe20008000000 */
[----:B------:R-:W-:-:S02]  /*3cd0*/  IADD3.X R9, PT, PT, R133, UR36, RZ, P1, !PT ;  /* 0x0000002485097c10 */ /* 0x000fc40008ffe4ff */
[----:B------:R-:W-:-:S03]  /*3ce0*/  IADD3 RZ, P1, PT, R0, R132, RZ ;  /* 0x0000008400ff7210 */ /* 0x000fc60007f3e0ff */
[----:B------:R0:W-:Y:S04]  /*3cf0*/  STL.64 [R1+0x738], R8 ;  /* 0x0007380801007387 */ /* 0x0001e80000100a00 */
[----:B------:R0:W2:Y:S01]  /*3d00*/  @P0 LDG.E.U8 R62, desc[UR22][R8.64] ;  /* 0x00000016083e0981 */ /* 0x0000a2000c1e1100 */
[----:B------:R-:W-:Y:S01]  /*3d10*/  IMAD.X R11, R2, 0x1, R133, P1 ;  /* 0x00000001020b7824 */ /* 0x000fe200008e0685 */
[----:B0-----:R-:W-:-:S04]  /*3d20*/  IADD3 R8, P2, PT, R132, UR26, RZ ;  /* 0x0000001a84087c10 */ /* 0x001fc8000ff5e0ff */
[----:B------:R0:W2:Y:S01]  /*3d30*/  @P0 LDG.E.U8 R67, desc[UR22][R10.64] ;  /* 0x000000160a430981 */ /* 0x0000a2000c1e1100 */
[----:B------:R-:W-:-:S03]  /*3d40*/  IADD3.X R9, PT, PT, R133, UR71, RZ, P2, !PT ;  /* 0x0000004785097c10 */ /* 0x000fc600097fe4ff */
[----:B------:R0:W-:Y:S04]  /*3d50*/  STL.64 [R1+0x798], R10 ;  /* 0x0007980a01007387 */ /* 0x0001e80000100a00 */
[----:B------:R1:W-:Y:S04]  /*3d60*/  STL.64 [R1+0x6a8], R8 ;  /* 0x0006a80801007387 */ /* 0x0003e80000100a00 */
[----:B------:R1:W2:Y:S01]  /*3d70*/  @P0 LDG.E.U8 R57, desc[UR22][R8.64] ;  /* 0x0000001608390981 */ /* 0x0002a2000c1e1100 */
[C---:B0-----:R-:W-:Y:S02]  /*3d80*/  IADD3 R10, P1, PT, R132.reuse, UR70, RZ ;  /* 0x00000046840a7c10 */ /* 0x041fe4000ff3e0ff */
[----:B-1----:R-:W-:-:S02]  /*3d90*/  IADD3 R8, P2, PT, R132, UR69, RZ ;  /* 0x0000004584087c10 */ /* 0x002fc4000ff5e0ff */
[C---:B------:R-:W-:Y:S02]  /*3da0*/  IADD3.X R11, PT, PT, R133.reuse, UR33, RZ, P1, !PT ;  /* 0x00000021850b7c10 */ /* 0x040fe40008ffe4ff */
[----:B------:R-:W-:-:S03]  /*3db0*/  IADD3.X R9, PT, PT, R133, UR68, RZ, P2, !PT ;  /* 0x0000004485097c10 */ /* 0x000fc600097fe4ff */
[----:B------:R0:W-:Y:S04]  /*3dc0*/  STL.64 [R1+0x628], R10 ;  /* 0x0006280a01007387 */ /* 0x0001e80000100a00 */
[----:B------:R0:W2:Y:S04]  /*3dd0*/  @P0 LDG.E.U8 R52, desc[UR22][R10.64] ;  /* 0x000000160a340981 */ /* 0x0000a8000c1e1100 */
[----:B------:R1:W-:Y:S04]  /*3de0*/  STL.64 [R1+0x5a8], R8 ;  /* 0x0005a80801007387 */ /* 0x0003e80000100a00 */
[----:B------:R1:W2:Y:S01]  /*3df0*/  @P0 LDG.E.U8 R47, desc[UR22][R8.64] ;  /* 0x00000016082f0981 */ /* 0x0002a2000c1e1100 */
[----:B0-----:R-:W-:-:S04]  /*3e00*/  IADD3 R10, P1, PT, R132, UR24, RZ ;  /* 0x00000018840a7c10 */ /* 0x001fc8000ff3e0ff */
[----:B------:R-:W-:Y:S02]  /*3e10*/  IADD3.X R11, PT, PT, R133, UR67, RZ, P1, !PT ;  /* 0x00000043850b7c10 */ /* 0x000fe40008ffe4ff */
[----:B-1----:R-:W-:-:S03]  /*3e20*/  IADD3 R8, P2, PT, R132, UR48, RZ ;  /* 0x0000003084087c10 */ /* 0x002fc6000ff5e0ff */
[----:B------:R-:W2:Y:S01]  /*3e30*/  @P0 LDG.E.U8 R42, desc[UR22][R10.64] ;  /* 0x000000160a2a0981 */ /* 0x000ea2000c1e1100 */
[----:B------:R-:W-:-:S03]  /*3e40*/  IADD3.X R9, PT, PT, R133, UR74, RZ, P2, !PT ;  /* 0x0000004a85097c10 */ /* 0x000fc600097fe4ff */
[----:B------:R-:W-:Y:S04]  /*3e50*/  STL.64 [R1+0x528], R10 ;  /* 0x0005280a01007387 */ /* 0x000fe80000100a00 */
[----:B------:R0:W-:Y:S04]  /*3e60*/  STL.64 [R1+0x4a8], R8 ;  /* 0x0004a80801007387 */ /* 0x0001e80000100a00 */
[----:B------:R0:W2:Y:S01]  /*3e70*/  @P0 LDG.E.U8 R37, desc[UR22][R8.64] ;  /* 0x0000001608250981 */ /* 0x0000a2000c1e1100 */
[C---:B------:R-:W-:Y:S02]  /*3e80*/  IADD3 RZ, P1, PT, R132.reuse, UR37, RZ ;  /* 0x0000002584ff7c10 */ /* 0x040fe4000ff3e0ff */
[----:B0-----:R-:W-:-:S04]  /*3e90*/  IADD3 R8, P2, PT, R132, UR39, RZ ;  /* 0x0000002784087c10 */ /* 0x001fc8000ff5e0ff */
[C---:B------:R-:W-:Y:S02]  /*3ea0*/  IADD3.X R9, PT, PT, R133.reuse, UR66, RZ, P2, !PT ;  /* 0x0000004285097c10 */ /* 0x040fe400097fe4ff */
[----:B------:R-:W-:-:S03]  /*3eb0*/  IADD3.X R11, PT, PT, R133, UR60, RZ, P1, !PT ;  /* 0x0000003c850b7c10 */ /* 0x000fc60008ffe4ff */
[----:B------:R0:W-:Y:S04]  /*3ec0*/  STL.64 [R1+0x428], R8 ;  /* 0x0004280801007387 */ /* 0x0001e80000100a00 */
[----:B------:R0:W2:Y:S01]  /*3ed0*/  @P0 LDG.E.U8 R33, desc[UR22][R8.64] ;  /* 0x0000001608210981 */ /* 0x0000a2000c1e1100 */
[C---:B------:R-:W-:Y:S01]  /*3ee0*/  VIADD R10, R132.reuse, UR35 ;  /* 0x00000023840a7c36 */ /* 0x040fe20008000000 */
        /* <DEDUP_REMOVED lines=10> */
[----:B------:R-:W-:Y:S01]  /*3f90*/  STL.64 [R1+0x698], R10 ;  /* 0x0006980a01007387 */ /* 0x000fe20000100a00 */
[----:B------:R-:W-:-:S03]  /*3fa0*/  IADD3 R134, P1, PT, R3, R134, RZ ;  /* 0x0000008603867210 */ /* 0x000fc60007f3e0ff */
[----:B------:R0:W-:Y:S04]  /*3fb0*/  STL.64 [R1+0x618], R8 ;  /* 0x0006180801007387 */ /* 0x0001e80000100a00 */
[----:B------:R0:W2:Y:S01]  /*3fc0*/  @P0 LDG.E.U8 R51, desc[UR22][R8.64] ;  /* 0x0000001608330981 */ /* 0x0000a2000c1e1100 */
[C---:B------:R-:W-:Y:S01]  /*3fd0*/  IADD3 RZ, P2, PT, R134.reuse, UR44, RZ ;  /* 0x0000002c86ff7c10 */ /* 0x040fe2000ff5e0ff */
[----:B------:R-:W-:Y:S01]  /*3fe0*/  VIADD R22, R134, UR61 ;  /* 0x0000003d86167c36 */ /* 0x000fe20008000000 */
[----:B------:R-:W-:Y:S01]  /*3ff0*/  LEA.HI.X.SX32 R135, R3, R4, 0x1, P1 ;  /* 0x0000000403877211 */ /* 0x000fe200008f0eff */
[----:B------:R1:W2:Y:S01]  /*4000*/  @P0 LDG.E.U8 R56, desc[UR22][R10.64] ;  /* 0x000000160a380981 */ /* 0x0002a2000c1e1100 */
[----:B0-----:R-:W-:Y:S01]  /*4010*/  IADD3 R8, P3, PT, R132, UR27, RZ ;  /* 0x0000001b84087c10 */ /* 0x001fe2000ff7e0ff */
[----:B------:R-:W-:Y:S01]  /*4020*/  VIADD R26, R134, UR52 ;  /* 0x00000034861a7c36 */ /* 0x000fe20008000000 */
[----:B------:R-:W-:-:S02]  /*4030*/  PRMT R45, RZ, 0x7610, R45 ;  /* 0x00007610ff2d7816 */ /* 0x000fc4000000002d */
[----:B------:R-:W-:Y:S01]  /*4040*/  PRMT R40, RZ, 0x7610, R40 ;  /* 0x00007610ff287816 */ /* 0x000fe20000000028 */
[----:B------:R-:W-:Y:S01]  /*4050*/  UIMAD UR5, UR5, 0x3b, URZ ;  /* 0x0000003b050578a4 */ /* 0x000fe2000f8e02ff */
[----:B------:R-:W-:Y:S01]  /*4060*/  IADD3.X R9, PT, PT, R133, UR62, RZ, P3, !PT ;  /* 0x0000003e85097c10 */ /* 0x000fe20009ffe4ff */
[----:B------:R-:W-:Y:S01]  /*4070*/  USHF.R.S32.HI UR61, URZ, 0x1f, UR31 ;  /* 0x0000001fff3d7899 */ /* 0x000fe2000801141f */
[----:B------:R-:W-:Y:S01]  /*4080*/  IADD3 R14, P1, PT, R134, UR42, RZ ;  /* 0x0000002a860e7c10 */ /* 0x000fe2000ff3e0ff */
[----:B------:R-:W0:Y:S01]  /*4090*/  LDCU UR44, c[0x0][0x3c4] ;  /* 0x00007880ff2c77ac */ /* 0x000e220008000800 */
[C---:B------:R-:W-:Y:S01]  /*40a0*/  IADD3.X R23, PT, PT, R135.reuse, UR43, RZ, P2, !PT ;  /* 0x0000002b87177c10 */ /* 0x040fe200097fe4ff */
[----:B------:R0:W-:Y:S01]  /*40b0*/  STL.64 [R1+0x598], R8 ;  /* 0x0005980801007387 */ /* 0x0001e20000100a00 */
[----:B------:R-:W-:-:S03]  /*40c0*/  IADD3.X R15, PT, PT, R135, UR59, RZ, P1, !PT ;  /* 0x0000003b870f7c10 */ /* 0x000fc60008ffe4ff */
[----:B------:R0:W2:Y:S01]  /*40d0*/  @P0 LDG.E.U8 R46, desc[UR22][R8.64] ;  /* 0x00000016082e0981 */ /* 0x0000a2000c1e1100 */
[----:B------:R-:W-:Y:S01]  /*40e0*/  USHF.R.S32.HI UR59, URZ, 0x1f, UR14 ;  /* 0x0000001fff3b7899 */ /* 0x000fe2000801140e */
[C---:B-1----:R-:W-:Y:S01]  /*40f0*/  IADD3 R10, P1, PT, R134.reuse, UR41, RZ ;  /* 0x00000029860a7c10 */ /* 0x042fe2000ff3e0ff */
[----:B------:R-:W-:Y:S01]  /*4100*/  USHF.R.S32.HI UR52, URZ, 0x1f, UR16 ;  /* 0x0000001fff347899 */ /* 0x000fe20008011410 */
[----:B------:R-:W-:Y:S01]  /*4110*/  STL.64 [R1+0x740], R22 ;  /* 0x0007401601007387 */ /* 0x000fe20000100a00 */
[----:B------:R-:W-:Y:S01]  /*4120*/  PRMT R77, RZ, 0x7610, R77 ;  /* 0x00007610ff4d7816 */ /* 0x000fe2000000004d */
[----:B------:R-:W-:Y:S01]  /*4130*/  UIMAD UR47, UR47, 0xc, URZ ;  /* 0x0000000c2f2f78a4 */ /* 0x000fe2000f8e02ff */
[----:B------:R-:W-:Y:S01]  /*4140*/  VIADD R130, R134, UR72 ;  /* 0x0000004886827c36 */ /* 0x000fe20008000000 */
[----:B------:R-:W-:Y:S01]  /*4150*/  PRMT R73, RZ, 0x7610, R73 ;  /* 0x00007610ff497816 */ /* 0x000fe20000000049 */
[----:B------:R-:W1:Y:S01]  /*4160*/  LDCU UR43, c[0x0][0x3c4] ;  /* 0x00007880ff2b77ac */ /* 0x000e620008000800 */
[----:B0-----:R-:W-:Y:S01]  /*4170*/  IADD3 R8, P2, PT, R132, UR31, RZ ;  /* 0x0000001f84087c10 */ /* 0x001fe2000ff5e0ff */
[----:B------:R-:W-:-:S03]  /*4180*/  UIMAD UR46, UR46, 0x14, URZ ;  /* 0x000000142e2e78a4 */ /* 0x000fc6000f8e02ff */
[----:B------:R-:W-:Y:S01]  /*4190*/  IADD3.X R9, PT, PT, R133, UR61, RZ, P2, !PT ;  /* 0x0000003d85097c10 */ /* 0x000fe200097fe4ff */
[----:B------:R-:W0:Y:S01]  /*41a0*/  LDCU UR42, c[0x0][0x3c4] ;  /* 0x00007880ff2a77ac */ /* 0x000e220008000800 */
[----:B------:R-:W-:Y:S02]  /*41b0*/  IADD3 R12, P2, PT, R132, UR14, RZ ;  /* 0x0000000e840c7c10 */ /* 0x000fe4000ff5e0ff */
[----:B------:R-:W-:Y:S01]  /*41c0*/  IADD3.X R11, PT, PT, R135, UR58, RZ, P1, !PT ;  /* 0x0000003a870b7c10 */ /* 0x000fe20008ffe4ff */
[----:B------:R-:W-:Y:S01]  /*41d0*/  USHF.R.S32.HI UR58, URZ, 0x1f, UR30 ;  /* 0x0000001fff3a7899 */ /* 0x000fe2000801141e */
[----:B------:R0:W-:Y:S01]  /*41e0*/  STL.64 [R1+0x518], R8 ;  /* 0x0005180801007387 */ /* 0x0001e20000100a00 */
[----:B------:R-:W-:Y:S02]  /*41f0*/  IADD3.X R13, PT, PT, R133, UR59, RZ, P2, !PT ;  /* 0x0000003b850d7c10 */ /* 0x000fe400097fe4ff */
[----:B------:R-:W-:Y:S01]  /*4200*/  PRMT R97, RZ, 0x7610, R97 ;  /* 0x00007610ff617816 */ /* 0x000fe20000000061 */
[----:B------:R0:W2:Y:S01]  /*4210*/  @P0 LDG.E.U8 R41, desc[UR22][R8.64] ;  /* 0x0000001608290981 */ /* 0x0000a2000c1e1100 */
[----:B------:R-:W-:Y:S01]  /*4220*/  IADD3 R158, P1, PT, R134, UR20, RZ ;  /* 0x00000014869e7c10 */ /* 0x000fe2000ff3e0ff */
[----:B------:R-:W-:-:S02]  /*4230*/  USHF.R.S32.HI UR72, URZ, 0x1f, UR47 ;  /* 0x0000001fff487899 */ /* 0x000fc4000801142f */
[----:B------:R-:W-:Y:S01]  /*4240*/  STL.64 [R1+0x6b0], R14 ;  /* 0x0006b00e01007387 */ /* 0x000fe20000100a00 */
[----:B------:R-:W-:Y:S01]  /*4250*/  IADD3.X R159, PT, PT, R135, UR57, RZ, P1, !PT ;  /* 0x00000039879f7c10 */ /* 0x000fe20008ffe4ff */
[----:B------:R-:W-:Y:S02]  /*4260*/  UIMAD UR45, UR45, 0x1c, URZ ;  /* 0x0000001c2d2d78a4 */ /* 0x000fe4000f8e02ff */
[----:B------:R-:W2:Y:S01]  /*4270*/  @P0 LDG.E.U8 R36, desc[UR22][R12.64] ;  /* 0x000000160c240981 */ /* 0x000ea2000c1e1100 */
[----:B------:R-:W-:Y:S01]  /*4280*/  PRMT R93, RZ, 0x7610, R93 ;  /* 0x00007610ff5d7816 */ /* 0x000fe2000000005d */
[----:B------:R-:W-:Y:S01]  /*4290*/  UIMAD UR44, UR44, 0x24, URZ ;  /* 0x000000242c2c78a4 */ /* 0x000fe2000f8e02ff */
[----:B0-----:R-:W-:Y:S01]  /*42a0*/  IADD3 R8, P2, PT, R132, UR30, RZ ;  /* 0x0000001e84087c10 */ /* 0x001fe2000ff5e0ff */
[----:B------:R-:W-:Y:S01]  /*42b0*/  USHF.R.S32.HI UR57, URZ, 0x1f, UR28 ;  /* 0x0000001fff397899 */ /* 0x000fe2000801141c */
[----:B------:R-:W-:Y:S01]  /*42c0*/  PRMT R89, RZ, 0x7610, R89 ;  /* 0x00007610ff597816 */ /* 0x000fe20000000059 */
[----:B------:R-:W0:Y:S01]  /*42d0*/  LDCU UR41, c[0x0][0x3c4] ;  /* 0x00007880ff2977ac */ /* 0x000e220008000800 */
[----:B------:R-:W-:-:S02]  /*42e0*/  IADD3.X R9, PT, PT, R133, UR58, RZ, P2, !PT ;  /* 0x0000003a85097c10 */ /* 0x000fc400097fe4ff */
[----:B------:R-:W-:Y:S01]  /*42f0*/  IADD3 R28, P2, PT, R134, UR40, RZ ;  /* 0x00000028861c7c10 */ /* 0x000fe2000ff5e0ff */
[----:B------:R-:W-:Y:S01]  /*4300*/  STL.64 [R1+0x630], R10 ;  /* 0x0006300a01007387 */ /* 0x000fe20000100a00 */
[----:B------:R-:W-:Y:S01]  /*4310*/  IADD3 RZ, P1, PT, R132, UR28, RZ ;  /* 0x0000001c84ff7c10 */ /* 0x000fe2000ff3e0ff */
[----:B-1----:R-:W-:Y:S01]  /*4320*/  UIMAD UR43, UR43, 0x2c, URZ ;  /* 0x0000002c2b2b78a4 */ /* 0x002fe2000f8e02ff */
[----:B------:R-:W-:Y:S01]  /*4330*/  IADD3.X R29, PT, PT, R135, UR55, RZ, P2, !PT ;  /* 0x00000037871d7c10 */ /* 0x000fe200097fe4ff */
[----:B------:R-:W-:Y:S01]  /*4340*/  STL.64 [R1+0x498], R12 ;  /* 0x0004980c01007387 */ /* 0x000fe20000100a00 */
[----:B------:R-:W-:Y:S01]  /*4350*/  USHF.R.S32.HI UR55, URZ, 0x1f, UR25 ;  /* 0x0000001fff377899 */ /* 0x000fe20008011419 */
[----:B------:R-:W-:Y:S01]  /*4360*/  PRMT R85, RZ, 0x7610, R85 ;  /* 0x00007610ff557816 */ /* 0x000fe20000000055 */
[----:B------:R-:W-:Y:S01]  /*4370*/  UIMAD UR42, UR42, 0x34, URZ ;  /* 0x000000342a2a78a4 */ /* 0x000fe2000f8e02ff */
[----:B------:R1:W-:Y:S01]  /*4380*/  STL.64 [R1+0x418], R8 ;  /* 0x0004180801007387 */ /* 0x0003e20000100a00 */
[----:B------:R-:W-:Y:S01]  /*4390*/  PRMT R81, RZ, 0x7610, R81 ;  /* 0x00007610ff517816 */ /* 0x000fe20000000051 */
[----:B------:R-:W0:Y:S02]  /*43a0*/  LDCU UR20, c[0x0][0x3c4] ;  /* 0x00007880ff1477ac */ /* 0x000e240008000800 */
[----:B------:R1:W2:Y:S01]  /*43b0*/  @P0 LDG.E.U8 R32, desc[UR22][R8.64] ;  /* 0x0000001608200981 */ /* 0x0002a2000c1e1100 */
[----:B------:R-:W-:Y:S01]  /*43c0*/  IADD3 R148, P2, PT, R134, UR51, RZ ;  /* 0x0000003386947c10 */ /* 0x000fe2000ff5e0ff */
[----:B------:R-:W-:-:S02]  /*43d0*/  USHF.R.S32.HI UR51, URZ, 0x1f, UR21 ;  /* 0x0000001fff337899 */ /* 0x000fc40008011415 */
[----:B------:R-:W-:Y:S01]  /*43e0*/  STL.64 [R1+0x5b0], R158 ;  /* 0x0005b09e01007387 */ /* 0x000fe20000100a00 */
[----:B------:R-:W0:Y:S01]  /*43f0*/  LDCU UR40, c[0x0][0x3c4] ;  /* 0x00007880ff2877ac */ /* 0x000e220008000800 */
[C---:B-1----:R-:W-:Y:S01]  /*4400*/  VIADD R8, R132.reuse, UR17 ;  /* 0x0000001184087c36 */ /* 0x042fe20008000000 */
[C---:B------:R-:W-:Y:S02]  /*4410*/  IADD3.X R9, PT, PT, R133.reuse, UR57, RZ, P1, !PT ;  /* 0x0000003985097c10 */ /* 0x040fe40008ffe4ff */
[C---:B------:R-:W-:Y:S01]  /*4420*/  IADD3 RZ, P1, PT, R132.reuse, UR25, RZ ;  /* 0x0000001984ff7c10 */ /* 0x040fe2000ff3e0ff */
[----:B------:R-:W-:Y:S02]  /*4430*/  VIADD R12, R132, UR7 ;  /* 0x00000007840c7c36 */ /* 0x000fe40008000000 */
[----:B------:R1:W-:Y:S01]  /*4440*/  STL.64 [R1+0x778], R8 ;  /* 0x0007780801007387 */ /* 0x0003e20000100a00 */
[----:B------:R-:W-:-:S03]  /*4450*/  IADD3.X R13, PT, PT, R133, UR55, RZ, P1, !PT ;  /* 0x00000037850d7c10 */ /* 0x000fc60008ffe4ff */
[----:B------:R1:W2:Y:S01]  /*4460*/  @P0 LDG.E.U8 R101, desc[UR22][R8.64] ;  /* 0x0000001608650981 */ /* 0x0002a2000c1e1100 */
[----:B------:R-:W-:Y:S01]  /*4470*/  IADD3.X R149, PT, PT, R135, UR54, RZ, P2, !PT ;  /* 0x0000003687957c10 */ /* 0x000fe200097fe4ff */
[----:B------:R-:W-:Y:S02]  /*4480*/  USHF.R.S32.HI UR54, URZ, 0x1f, UR19 ;  /* 0x0000001fff367899 */ /* 0x000fe40008011413 */
[----:B------:R-:W-:Y:S04]  /*4490*/  STL.64 [R1+0x530], R28 ;  /* 0x0005301c01007387 */ /* 0x000fe80000100a00 */
[----:B------:R0:W2:Y:S01]  /*44a0*/  @P0 LDG.E.U8 R128, desc[UR22][R12.64] ;  /* 0x000000160c800981 */ /* 0x0000a2000c1e1100 */
[----:B-1----:R-:W-:-:S03]  /*44b0*/  IADD3 R8, P1, PT, R132, UR21, RZ ;  /* 0x0000001584087c10 */ /* 0x002fc6000ff3e0ff */
[----:B------:R0:W-:Y:S01]  /*44c0*/  STL.64 [R1+0x768], R12 ;  /* 0x0007680c01007387 */ /* 0x0001e20000100a00 */
[----:B------:R-:W-:Y:S02]  /*44d0*/  IADD3.X R9, PT, PT, R133, UR51, RZ, P1, !PT ;  /* 0x0000003385097c10 */ /* 0x000fe40008ffe4ff */
[----:B------:R-:W-:Y:S01]  /*44e0*/  IADD3 RZ, P1, PT, R134, UR38, RZ ;  /* 0x0000002686ff7c10 */ /* 0x000fe2000ff3e0ff */
[----:B------:R-:W1:Y:S02]  /*44f0*/  LDCU UR38, c[0x0][0x3c4] ;  /* 0x00007880ff2677ac */ /* 0x000e640008000800 */
[----:B------:R1:W2:Y:S01]  /*4500*/  @P0 LDG.E.U8 R60, desc[UR22][R8.64] ;  /* 0x00000016083c0981 */ /* 0x0002a2000c1e1100 */
[----:B------:R-:W-:Y:S01]  /*4510*/  IADD3.X R27, PT, PT, R135, UR53, RZ, P1, !PT ;  /* 0x00000035871b7c10 */ /* 0x000fe20008ffe4ff */
[----:B------:R-:W-:Y:S01]  /*4520*/  USHF.R.S32.HI UR53, URZ, 0x1f, UR18 ;  /* 0x0000001fff357899 */ /* 0x000fe20008011412 */
[----:B0-----:R-:W-:Y:S01]  /*4530*/  IADD3 R12, P2, PT, R132, UR19, RZ ;  /* 0x00000013840c7c10 */ /* 0x001fe2000ff5e0ff */
[----:B------:R1:W-:Y:S03]  /*4540*/  STL.64 [R1+0x708], R8 ;  /* 0x0007080801007387 */ /* 0x0003e60000100a00 */
[----:B------:R-:W-:Y:S01]  /*4550*/  IADD3.X R13, PT, PT, R133, UR54, RZ, P2, !PT ;  /* 0x00000036850d7c10 */ /* 0x000fe200097fe4ff */
[----:B------:R-:W-:Y:S01]  /*4560*/  STL.64 [R1+0x4b0], R148 ;  /* 0x0004b09401007387 */ /* 0x000fe20000100a00 */
[----:B------:R-:W-:Y:S01]  /*4570*/  IADD3 R146, P2, PT, R134, UR13, RZ ;  /* 0x0000000d86927c10 */ /* 0x000fe2000ff5e0ff */
[----:B------:R-:W-:-:S02]  /*4580*/  UIMAD UR41, UR41, 0x3c, URZ ;  /* 0x0000003c292978a4 */ /* 0x000fc4000f8e02ff */
[----:B------:R0:W-:Y:S01]  /*4590*/  STL.64 [R1+0x688], R12 ;  /* 0x0006880c01007387 */ /* 0x0001e20000100a00 */
[----:B-1----:R-:W-:-:S03]  /*45a0*/  IADD3 R8, P1, PT, R132, UR18, RZ ;  /* 0x0000001284087c10 */ /* 0x002fc6000ff3e0ff */
[----:B------:R0:W2:Y:S01]  /*45b0*/  @P0 LDG.E.U8 R55, desc[UR22][R12.64] ;  /* 0x000000160c370981 */ /* 0x0000a2000c1e1100 */
[----:B------:R-:W-:Y:S01]  /*45c0*/  PRMT R110, RZ, 0x7610, R110 ;  /* 0x00007610ff6e7816 */ /* 0x000fe2000000006e */
[----:B------:R-:W1:Y:S01]  /*45d0*/  LDCU UR13, c[0x0][0x3c4] ;  /* 0x00007880ff0d77ac */ /* 0x000e620008000800 */
[----:B------:R-:W-:Y:S02]  /*45e0*/  IADD3.X R9, PT, PT, R133, UR53, RZ, P1, !PT ;  /* 0x0000003585097c10 */ /* 0x000fe40008ffe4ff */
[----:B------:R-:W-:Y:S01]  /*45f0*/  IADD3.X R147, PT, PT, R135, UR50, RZ, P2, !PT ;  /* 0x0000003287937c10 */ /* 0x000fe200097fe4ff */
[----:B------:R-:W-:Y:S01]  /*4600*/  USHF.R.S32.HI UR50, URZ, 0x1f, UR15 ;  /* 0x0000001fff327899 */ /* 0x000fe2000801140f */
[C---:B0-----:R-:W-:Y:S01]  /*4610*/  IADD3 R12, P1, PT, R132.reuse, UR16, RZ ;  /* 0x00000010840c7c10 */ /* 0x041fe2000ff3e0ff */
[----:B------:R0:W-:Y:S03]  /*4620*/  STL.64 [R1+0x608], R8 ;  /* 0x0006080801007387 */ /* 0x0001e60000100a00 */
[----:B------:R-:W-:Y:S01]  /*4630*/  IADD3.X R13, PT, PT, R133, UR52, RZ, P1, !PT ;  /* 0x00000034850d7c10 */ /* 0x000fe20008ffe4ff */
[----:B------:R0:W2:Y:S04]  /*4640*/  @P0 LDG.E.U8 R50, desc[UR22][R8.64] ;  /* 0x0000001608320981 */ /* 0x0000a8000c1e1100 */
[----:B------:R-:W-:Y:S04]  /*4650*/  STL.64 [R1+0x7a0], R26 ;  /* 0x0007a01a01007387 */ /* 0x000fe80000100a00 */
[----:B------:R1:W2:Y:S01]  /*4660*/  @P0 LDG.E.U8 R45, desc[UR22][R12.64] ;  /* 0x000000160c2d0981 */ /* 0x0002a2000c1e1100 */
[----:B0-----:R-:W-:-:S04]  /*4670*/  IADD3 R8, P1, PT, R132, UR15, RZ ;  /* 0x0000000f84087c10 */ /* 0x001fc8000ff3e0ff */
[----:B------:R-:W-:Y:S02]  /*4680*/  IADD3.X R9, PT, PT, R133, UR50, RZ, P1, !PT ;  /* 0x0000003285097c10 */ /* 0x000fe40008ffe4ff */
[----:B------:R-:W-:Y:S01]  /*4690*/  IADD3 RZ, P1, PT, R134, UR49, RZ ;  /* 0x0000003186ff7c10 */ /* 0x000fe2000ff3e0ff */
[----:B------:R-:W-:Y:S01]  /*46a0*/  USHF.R.S32.HI UR49, URZ, 0x1f, UR6 ;  /* 0x0000001fff317899 */ /* 0x000fe20008011406 */
[----:B------:R1:W-:Y:S04]  /*46b0*/  STL.64 [R1+0x588], R12 ;  /* 0x0005880c01007387 */ /* 0x0003e80000100a00 */
[----:B------:R-:W-:Y:S04]  /*46c0*/  STL.64 [R1+0x430], R146 ;  /* 0x0004309201007387 */ /* 0x000fe80000100a00 */
[----:B------:R0:W-:Y:S01]  /*46d0*/  STL.64 [R1+0x508], R8 ;  /* 0x0005080801007387 */ /* 0x0001e20000100a00 */
[----:B-1----:R-:W-:-:S03]  /*46e0*/  IADD3 R12, P2, PT, R132, UR6, RZ ;  /* 0x00000006840c7c10 */ /* 0x002fc6000ff5e0ff */
[----:B------:R0:W2:Y:S01]  /*46f0*/  @P0 LDG.E.U8 R40, desc[UR22][R8.64] ;  /* 0x0000001608280981 */ /* 0x0000a2000c1e1100 */
[----:B------:R-:W-:Y:S01]  /*4700*/  IADD3.X R13, PT, PT, R133, UR49, RZ, P2, !PT ;  /* 0x00000031850d7c10 */ /* 0x000fe200097fe4ff */
[----:B0-----:R-:W-:Y:S01]  /*4710*/  VIADD R8, R134, UR73 ;  /* 0x0000004986087c36 */ /* 0x001fe20008000000 */
[----:B------:R-:W-:Y:S01]  /*4720*/  USHF.R.S32.HI UR73, URZ, 0x1f, UR5 ;  /* 0x0000001fff497899 */ /* 0x000fe20008011405 */
[----:B------:R-:W-:Y:S02]  /*4730*/  IADD3.X R9, PT, PT, R135, UR36, RZ, P1, !PT ;  /* 0x0000002487097c10 */ /* 0x000fe40008ffe4ff */
[----:B------:R0:W-:Y:S01]  /*4740*/  STL.64 [R1+0x488], R12 ;  /* 0x0004880c01007387 */ /* 0x0001e20000100a00 */
[----:B------:R-:W-:Y:S01]  /*4750*/  IADD3 R16, P1, PT, R132, UR5, RZ ;  /* 0x0000000584107c10 */ /* 0x000fe2000ff3e0ff */
[----:B------:R-:W1:Y:S01]  /*4760*/  LDCU UR36, c[0x0][0x3c4] ;  /* 0x00007880ff2477ac */ /* 0x000e620008000800 */
[----:B------:R-:W-:Y:S01]  /*4770*/  IADD3 R98, P2, PT, R134, UR26, RZ ;  /* 0x0000001a86627c10 */ /* 0x000fe2000ff5e0ff */
[----:B------:R0:W2:Y:S01]  /*4780*/  @P0 LDG.E.U8 R77, desc[UR22][R12.64] ;  /* 0x000000160c4d0981 */ /* 0x0000a2000c1e1100 */
[----:B------:R-:W-:Y:S01]  /*4790*/  IADD3.X R17, PT, PT, R133, UR73, RZ, P1, !PT ;  /* 0x0000004985117c10 */ /* 0x000fe20008ffe4ff */
[----:B------:R-:W-:Y:S01]  /*47a0*/  UIMAD UR38, UR38, 0xd, URZ ;  /* 0x0000000d262678a4 */ /* 0x000fe2000f8e02ff */
[----:B------:R-:W-:Y:S01]  /*47b0*/  IADD3.X R99, PT, PT, R135, UR71, RZ, P2, !PT ;  /* 0x0000004787637c10 */ /* 0x000fe200097fe4ff */
[----:B------:R-:W-:Y:S01]  /*47c0*/  STL.64 [R1+0x730], R8 ;  /* 0x0007300801007387 */ /* 0x000fe20000100a00 */
[----:B------:R-:W-:Y:S01]  /*47d0*/  USHF.R.S32.HI UR71, URZ, 0x1f, UR46 ;  /* 0x0000001fff477899 */ /* 0x000fe2000801142e */
[----:B------:R-:W-:Y:S01]  /*47e0*/  PRMT R105, RZ, 0x7610, R105 ;  /* 0x00007610ff697816 */ /* 0x000fe20000000069 */
[----:B------:R-:W-:-:S02]  /*47f0*/  UIMAD UR20, UR20, 0x6, URZ ;  /* 0x00000006141478a4 */ /* 0x000fc4000f8e02ff */
[----:B------:R-:W-:Y:S01]  /*4800*/  UIMAD UR40, UR40, 0x6, URZ ;  /* 0x00000006282878a4 */ /* 0x000fe2000f8e02ff */
[----:B0-----:R-:W-:Y:S01]  /*4810*/  IADD3 R12, P1, PT, R132, UR47, RZ ;  /* 0x0000002f840c7c10 */ /* 0x001fe2000ff3e0ff */
[----:B------:R0:W-:Y:S01]  /*4820*/  STL.64 [R1+0x408], R16 ;  /* 0x0004081001007387 */ /* 0x0001e20000100a00 */
[----:B------:R-:W-:Y:S01]  /*4830*/  VIADD R74, R134, UR35 ;  /* 0x00000023864a7c36 */ /* 0x000fe20008000000 */
[----:B------:R-:W-:Y:S01]  /*4840*/  PRMT R125, RZ, 0x7610, R125 ;  /* 0x00007610ff7d7816 */ /* 0x000fe2000000007d */
[----:B------:R-:W3:Y:S01]  /*4850*/  LDCU UR26, c[0x0][0x3c4] ;  /* 0x00007880ff1a77ac */ /* 0x000ee20008000800 */
[----:B------:R0:W2:Y:S01]  /*4860*/  @P0 LDG.E.U8 R73, desc[UR22][R16.64] ;  /* 0x0000001610490981 */ /* 0x0000a2000c1e1100 */
[C---:B------:R-:W-:Y:S02]  /*4870*/  IADD3.X R13, PT, PT, R133.reuse, UR72, RZ, P1, !PT ;  /* 0x00000048850d7c10 */ /* 0x040fe40008ffe4ff */
[C---:B------:R-:W-:Y:S01]  /*4880*/  IADD3 R20, P2, PT, R132.reuse, UR45, RZ ;  /* 0x0000002d84147c10 */ /* 0x040fe2000ff5e0ff */
[C---:B------:R-:W-:Y:S01]  /*4890*/  VIADD R30, R132.reuse, UR40 ;  /* 0x00000028841e7c36 */ /* 0x040fe20008000000 */
[----:B-1----:R-:W-:Y:S01]  /*48a0*/  UIMAD UR36, UR36, 0x1d, URZ ;  /* 0x0000001d242478a4 */ /* 0x002fe2000f8e02ff */
[----:B------:R1:W-:Y:S01]  /*48b0*/  STL.64 [R1+0x6f8], R12 ;  /* 0x0006f80c01007387 */ /* 0x0003e20000100a00 */
[----:B------:R-:W-:Y:S01]  /*48c0*/  PRMT R127, RZ, 0x7610, R127 ;  /* 0x00007610ff7f7816 */ /* 0x000fe2000000007f */
[----:B------:R-:W-:Y:S01]  /*48d0*/  UIMAD UR13, UR13, 0x15, URZ ;  /* 0x000000150d0d78a4 */ /* 0x000fe2000f8e02ff */
[----:B0-----:R-:W-:Y:S01]  /*48e0*/  IADD3 R16, P1, PT, R132, UR46, RZ ;  /* 0x0000002e84107c10 */ /* 0x001fe2000ff3e0ff */
[----:B------:R1:W2:Y:S01]  /*48f0*/  @P0 LDG.E.U8 R97, desc[UR22][R12.64] ;  /* 0x000000160c610981 */ /* 0x0002a2000c1e1100 */
[----:B------:R-:W-:Y:S01]  /*4900*/  PRMT R119, RZ, 0x7610, R119 ;  /* 0x00007610ff777816 */ /* 0x000fe20000000077 */
[----:B------:R-:W0:Y:S01]  /*4910*/  LDCU UR35, c[0x0][0x3c4] ;  /* 0x00007880ff2377ac */ /* 0x000e220008000800 */
[----:B------:R-:W-:Y:S01]  /*4920*/  IADD3.X R17, PT, PT, R133, UR71, RZ, P1, !PT ;  /* 0x0000004785117c10 */ /* 0x000fe20008ffe4ff */
[----:B------:R-:W-:Y:S01]  /*4930*/  STL.64 [R1+0x6a0], R98 ;  /* 0x0006a06201007387 */ /* 0x000fe20000100a00 */
[----:B-1----:R-:W-:Y:S01]  /*4940*/  IADD3 R12, P1, PT, R134, UR70, RZ ;  /* 0x00000046860c7c10 */ /* 0x002fe2000ff3e0ff */
[----:B------:R-:W-:-:S02]  /*4950*/  USHF.R.S32.HI UR70, URZ, 0x1f, UR45 ;  /* 0x0000001fff467899 */ /* 0x000fc4000801142d */
[----:B------:R1:W-:Y:S01]  /*4960*/  STL.64 [R1+0x678], R16 ;  /* 0x0006781001007387 */ /* 0x0003e20000100a00 */
[----:B------:R-:W-:Y:S01]  /*4970*/  IADD3.X R13, PT, PT, R135, UR33, RZ, P1, !PT ;  /* 0x00000021870d7c10 */ /* 0x000fe20008ffe4ff */
[----:B------:R-:W0:Y:S02]  /*4980*/  LDCU UR33, c[0x0][0x3c4] ;  /* 0x00007880ff2177ac */ /* 0x000e240008000800 */
[----:B------:R1:W2:Y:S01]  /*4990*/  @P0 LDG.E.U8 R93, desc[UR22][R16.64] ;  /* 0x00000016105d0981 */ /* 0x0002a2000c1e1100 */
[----:B------:R-:W-:Y:S02]  /*49a0*/  IADD3.X R21, PT, PT, R133, UR70, RZ, P2, !PT ;  /* 0x0000004685157c10 */ /* 0x000fe400097fe4ff */
[----:B------:R-:W-:Y:S01]  /*49b0*/  IADD3 R18, P2, PT, R132, UR44, RZ ;  /* 0x0000002c84127c10 */ /* 0x000fe2000ff5e0ff */
[----:B------:R-:W-:Y:S01]  /*49c0*/  STL.64 [R1+0x620], R12 ;  /* 0x0006200c01007387 */ /* 0x000fe20000100a00 */
[----:B-1----:R-:W-:Y:S01]  /*49d0*/  IADD3 R16, P1, PT, R134, UR69, RZ ;  /* 0x0000004586107c10 */ /* 0x002fe2000ff3e0ff */
[----:B------:R-:W-:-:S02]  /*49e0*/  USHF.R.S32.HI UR69, URZ, 0x1f, UR44 ;  /* 0x0000001fff457899 */ /* 0x000fc4000801142c */
[----:B------:R1:W-:Y:S01]  /*49f0*/  STL.64 [R1+0x5f8], R20 ;  /* 0x0005f81401007387 */ /* 0x0003e20000100a00 */
[----:B------:R-:W-:Y:S01]  /*4a00*/  IADD3.X R17, PT, PT, R135, UR68, RZ, P1, !PT ;  /* 0x0000004487117c10 */ /* 0x000fe20008ffe4ff */
[----:B------:R-:W-:Y:S02]  /*4a10*/  USHF.R.S32.HI UR68, URZ, 0x1f, UR43 ;  /* 0x0000001fff447899 */ /* 0x000fe4000801142b */
[----:B------:R1:W2:Y:S01]  /*4a20*/  @P0 LDG.E.U8 R89, desc[UR22][R20.64] ;  /* 0x0000001614590981 */ /* 0x0002a2000c1e1100 */
[----:B------:R-:W-:Y:S02]  /*4a30*/  IADD3.X R19, PT, PT, R133, UR69, RZ, P2, !PT ;  /* 0x0000004585137c10 */ /* 0x000fe400097fe4ff */
[----:B------:R-:W-:-:S03]  /*4a40*/  IADD3 R24, P2, PT, R132, UR43, RZ ;  /* 0x0000002b84187c10 */ /* 0x000fc6000ff5e0ff */
[----:B------:R0:W2:Y:S01]  /*4a50*/  @P0 LDG.E.U8 R85, desc[UR22][R18.64] ;  /* 0x0000001612550981 */ /* 0x0000a2000c1e1100 */
[----:B-1----:R-:W-:-:S03]  /*4a60*/  IADD3 R20, P1, PT, R134, UR24, RZ ;  /* 0x0000001886147c10 */ /* 0x002fc6000ff3e0ff */
[----:B------:R0:W-:Y:S01]  /*4a70*/  STL.64 [R1+0x578], R18 ;  /* 0x0005781201007387 */ /* 0x0001e20000100a00 */
[----:B------:R-:W-:Y:S01]  /*4a80*/  IADD3.X R25, PT, PT, R133, UR68, RZ, P2, !PT ;  /* 0x0000004485197c10 */ /* 0x000fe200097fe4ff */
[----:B------:R-:W1:Y:S01]  /*4a90*/  LDCU UR24, c[0x0][0x3c4] ;  /* 0x00007880ff1877ac */ /* 0x000e620008000800 */
[----:B------:R-:W-:Y:S01]  /*4aa0*/  IADD3.X R21, PT, PT, R135, UR67, RZ, P1, !PT ;  /* 0x0000004387157c10 */ /* 0x000fe20008ffe4ff */
[----:B------:R-:W-:Y:S01]  /*4ab0*/  USHF.R.S32.HI UR67, URZ, 0x1f, UR42 ;  /* 0x0000001fff437899 */ /* 0x000fe2000801142a */
[----:B------:R-:W-:Y:S01]  /*4ac0*/  STL.64 [R1+0x5a0], R16 ;  /* 0x0005a01001007387 */ /* 0x000fe20000100a00 */
[----:B0-----:R-:W-:-:S03]  /*4ad0*/  IADD3 R18, P2, PT, R132, UR42, RZ ;  /* 0x0000002a84127c10 */ /* 0x001fc6000ff5e0ff */
[----:B------:R0:W-:Y:S04]  /*4ae0*/  STL.64 [R1+0x4f8], R24 ;  /* 0x0004f81801007387 */ /* 0x0001e80000100a00 */
[----:B------:R0:W2:Y:S01]  /*4af0*/  @P0 LDG.E.U8 R81, desc[UR22][R24.64] ;  /* 0x0000001618510981 */ /* 0x0000a2000c1e1100 */
[----:B------:R-:W-:-:S03]  /*4b00*/  IADD3.X R19, PT, PT, R133, UR67, RZ, P2, !PT ;  /* 0x0000004385137c10 */ /* 0x000fc600097fe4ff */
[----:B------:R-:W-:Y:S01]  /*4b10*/  STL.64 [R1+0x520], R20 ;  /* 0x0005201401007387 */ /* 0x000fe20000100a00 */
[----:B0-----:R-:W-:-:S03]  /*4b20*/  IADD3 R24, P1, PT, R134, UR48, RZ ;  /* 0x0000003086187c10 */ /* 0x001fc6000ff3e0ff */
[----:B------:R0:W-:Y:S01]  /*4b30*/  STL.64 [R1+0x478], R18 ;  /* 0x0004781201007387 */ /* 0x0001e20000100a00 */
[----:B------:R-:W1:Y:S01]  /*4b40*/  LDCU UR48, c[0x0][0x3c4] ;  /* 0x00007880ff3077ac */ /* 0x000e620008000800 */
[C---:B------:R-:W-:Y:S02]  /*4b50*/  IADD3.X R25, PT, PT, R135.reuse, UR74, RZ, P1, !PT ;  /* 0x0000004a87197c10 */ /* 0x040fe40008ffe4ff */
[----:B------:R0:W2:Y:S01]  /*4b60*/  @P0 LDG.E.U8 R110, desc[UR22][R18.64] ;  /* 0x00000016126e0981 */ /* 0x0000a2000c1e1100 */
[----:B------:R-:W-:Y:S01]  /*4b70*/  USHF.R.S32.HI UR74, URZ, 0x1f, UR41 ;  /* 0x0000001fff4a7899 */ /* 0x000fe20008011429 */
[----:B------:R-:W-:Y:S01]  /*4b80*/  IADD3 R94, P1, PT, R134, UR39, RZ ;  /* 0x00000027865e7c10 */ /* 0x000fe2000ff3e0ff */
[----:B------:R-:W-:Y:S01]  /*4b90*/  UIMAD UR33, UR33, 0x2d, URZ ;  /* 0x0000002d212178a4 */ /* 0x000fe2000f8e02ff */
[----:B------:R-:W-:Y:S01]  /*4ba0*/  STL.64 [R1+0x4a0], R24 ;  /* 0x0004a01801007387 */ /* 0x000fe20000100a00 */
[----:B------:R-:W-:Y:S01]  /*4bb0*/  PRMT R122, RZ, 0x7610, R122 ;  /* 0x00007610ff7a7816 */ /* 0x000fe2000000007a */
[----:B---3--:R-:W-:Y:S01]  /*4bc0*/  UIMAD UR26, UR26, 0x25, URZ ;  /* 0x000000251a1a78a4 */ /* 0x008fe2000f8e02ff */
[----:B------:R-:W-:Y:S01]  /*4bd0*/  IADD3.X R95, PT, PT, R135, UR66, RZ, P1, !PT ;  /* 0x00000042875f7c10 */ /* 0x000fe20008ffe4ff */
[----:B------:R-:W3:Y:S01]  /*4be0*/  LDCU UR39, c[0x0][0x3c4] ;  /* 0x00007880ff2777ac */ /* 0x000ee20008000800 */
[----:B0-----:R-:W-:-:S02]  /*4bf0*/  IADD3 R18, P2, PT, R132, UR41, RZ ;  /* 0x0000002984127c10 */ /* 0x001fc4000ff5e0ff */
[----:B------:R-:W-:Y:S01]  /*4c00*/  IADD3 RZ, P1, PT, R134, UR37, RZ ;  /* 0x0000002586ff7c10 */ /* 0x000fe2000ff3e0ff */
[----:B------:R-:W-:Y:S01]  /*4c10*/  USHF.R.S32.HI UR66, URZ, 0x1f, UR20 ;  /* 0x0000001fff427899 */ /* 0x000fe20008011414 */
[----:B------:R-:W-:Y:S01]  /*4c20*/  IADD3.X R19, PT, PT, R133, UR74, RZ, P2, !PT ;  /* 0x0000004a85137c10 */ /* 0x000fe200097fe4ff */
[----:B------:R-:W0:Y:S01]  /*4c30*/  LDCU UR37, c[0x0][0x3c4] ;  /* 0x00007880ff2577ac */ /* 0x000e220008000800 */
[----:B------:R-:W-:Y:S01]  /*4c40*/  IADD3.X R75, PT, PT, R135, UR60, RZ, P1, !PT ;  /* 0x0000003c874b7c10 */ /* 0x000fe20008ffe4ff */
[----:B------:R-:W-:Y:S02]  /*4c50*/  USHF.R.S32.HI UR60, URZ, 0x1f, UR38 ;  /* 0x0000001fff3c7899 */ /* 0x000fe40008011426 */
[----:B------:R0:W-:Y:S04]  /*4c60*/  STL.64 [R1+0x3f8], R18 ;  /* 0x0003f81201007387 */ /* 0x0001e80000100a00 */
[----:B------:R0:W2:Y:S01]  /*4c70*/  @P0 LDG.E.U8 R105, desc[UR22][R18.64] ;  /* 0x0000001612690981 */ /* 0x0000a2000c1e1100 */
[----:B------:R-:W-:-:S02]  /*4c80*/  IADD3 RZ, P2, PT, R132, UR20, RZ ;  /* 0x0000001484ff7c10 */ /* 0x000fc4000ff5e0ff */
[----:B0-----:R-:W-:-:S04]  /*4c90*/  IADD3 R18, P1, PT, R132, UR38, RZ ;  /* 0x0000002684127c10 */ /* 0x001fc8000ff3e0ff */
[C---:B------:R-:W-:Y:S02]  /*4ca0*/  IADD3.X R19, PT, PT, R133.reuse, UR60, RZ, P1, !PT ;  /* 0x0000003c85137c10 */ /* 0x040fe40008ffe4ff */
[C---:B------:R-:W-:Y:S02]  /*4cb0*/  IADD3 R78, P1, PT, R134.reuse, UR34, RZ ;  /* 0x00000022864e7c10 */ /* 0x040fe4000ff3e0ff */
[----:B------:R-:W-:Y:S01]  /*4cc0*/  IADD3.X R31, PT, PT, R133, UR66, RZ, P2, !PT ;  /* 0x00000042851f7c10 */ /* 0x000fe200097fe4ff */
[----:B------:R-:W-:Y:S01]  /*4cd0*/  STL.64 [R1+0x420], R94 ;  /* 0x0004205e01007387 */ /* 0x000fe20000100a00 */
[----:B------:R-:W-:Y:S01]  /*4ce0*/  IADD3.X R79, PT, PT, R135, UR65, RZ, P1, !PT ;  /* 0x00000041874f7c10 */ /* 0x000fe20008ffe4ff */
[----:B------:R-:W-:Y:S01]  /*4cf0*/  USHF.R.S32.HI UR34, URZ, 0x1f, UR13 ;  /* 0x0000001fff227899 */ /* 0x000fe2000801140d */
[----:B------:R-:W-:Y:S01]  /*4d00*/  IADD3 R70, P1, PT, R134, UR29, RZ ;  /* 0x0000001d86467c10 */ /* 0x000fe2000ff3e0ff */
[----:B------:R-:W-:Y:S01]  /*4d10*/  STL.64 [R1+0x758], R30 ;  /* 0x0007581e01007387 */ /* 0x000fe20000100a00 */
[----:B------:R-:W-:-:S02]  /*4d20*/  USHF.R.S32.HI UR29, URZ, 0x1f, UR36 ;  /* 0x0000001fff1d7899 */ /* 0x000fc40008011424 */
[----:B------:R-:W-:Y:S01]  /*4d30*/  IADD3.X R71, PT, PT, R135, UR64, RZ, P1, !PT ;  /* 0x0000004087477c10 */ /* 0x000fe20008ffe4ff */
[----:B------:R-:W-:Y:S01]  /*4d40*/  STL.64 [R1+0x780], R74 ;  /* 0x0007804a01007387 */ /* 0x000fe20000100a00 */
[----:B------:R-:W-:Y:S01]  /*4d50*/  PRMT R113, RZ, 0x7610, R113 ;  /* 0x00007610ff717816 */ /* 0x000fe20000000071 */
[----:B-1----:R-:W-:Y:S02]  /*4d60*/  UIMAD UR48, UR48, 0x3d, URZ ;  /* 0x0000003d303078a4 */ /* 0x002fe4000f8e02ff */
[----:B------:R0:W-:Y:S01]  /*4d70*/  STL.64 [R1+0x6e8], R18 ;  /* 0x0006e81201007387 */ /* 0x0001e20000100a00 */
[----:B------:R-:W-:Y:S01]  /*4d80*/  PRMT R116, RZ, 0x7610, R116 ;  /* 0x00007610ff747816 */ /* 0x000fe20000000074 */
[----:B------:R-:W1:Y:S02]  /*4d90*/  LDCU UR65, c[0x0][0x3c4] ;  /* 0x00007880ff4177ac */ /* 0x000e640008000800 */
[----:B------:R0:W2:Y:S01]  /*4da0*/  @P0 LDG.E.U8 R125, desc[UR22][R18.64] ;  /* 0x00000016127d0981 */ /* 0x0000a2000c1e1100 */
[----:B------:R-:W-:-:S03]  /*4db0*/  UIMAD UR24, UR24, 0x35, URZ ;  /* 0x00000035181878a4 */ /* 0x000fc6000f8e02ff */
[----:B------:R3:W2:Y:S01]  /*4dc0*/  @P0 LDG.E.U8 R127, desc[UR22][R30.64] ;  /* 0x000000161e7f0981 */ /* 0x0006a2000c1e1100 */
[----:B------:R-:W1:Y:S01]  /*4dd0*/  LDCU UR64, c[0x0][0x3c4] ;  /* 0x00007880ff4077ac */ /* 0x000e620008000800 */
[C---:B0-----:R-:W-:Y:S02]  /*4de0*/  IADD3 R18, P1, PT, R132.reuse, UR36, RZ ;  /* 0x0000002484127c10 */ /* 0x041fe4000ff3e0ff */
[----:B---3--:R-:W-:Y:S02]  /*4df0*/  IADD3 R30, P2, PT, R132, UR13, RZ ;  /* 0x0000000d841e7c10 */ /* 0x008fe4000ff5e0ff */
        /* <DEDUP_REMOVED lines=11> */
[----:B------:R-:W-:Y:S01]  /*4eb0*/  UIMAD UR39, UR39, 0x7, URZ ;  /* 0x00000007272778a4 */ /* 0x000fe2000f8e02ff */
[----:B------:R-:W-:Y:S01]  /*4ec0*/  PRMT R104, RZ, 0x7610, R104 ;  /* 0x00007610ff687816 */ /* 0x000fe20000000068 */
[----:B------:R-:W-:Y:S01]  /*4ed0*/  UIMAD UR37, UR37, 0x7, URZ ;  /* 0x00000007252578a4 */ /* 0x000fe2000f8e02ff */
[----:B------:R0:W-:Y:S01]  /*4ee0*/  STL.64 [R1+0x5e8], R18 ;  /* 0x0005e81201007387 */ /* 0x0001e20000100a00 */
[----:B------:R-:W3:Y:S03]  /*4ef0*/  LDCU UR63, c[0x0][0x3c4] ;  /* 0x00007880ff3f77ac */ /* 0x000ee60008000800 */
[----:B------:R0:W2:Y:S01]  /*4f00*/  @P0 LDG.E.U8 R119, desc[UR22][R18.64] ;  /* 0x0000001612770981 */ /* 0x0000a2000c1e1100 */
[----:B------:R-:W-:Y:S01]  /*4f10*/  PRMT R109, RZ, 0x7610, R109 ;  /* 0x00007610ff6d7816 */ /* 0x000fe2000000006d */
[----:B------:R-:W-:-:S02]  /*4f20*/  UIMAD UR35, UR35, 0xe, URZ ;  /* 0x0000000e232378a4 */ /* 0x000fc4000f8e02ff */
[----:B------:R4:W2:Y:S01]  /*4f30*/  @P0 LDG.E.U8 R122, desc[UR22][R30.64] ;  /* 0x000000161e7a0981 */ /* 0x0008a2000c1e1100 */
[----:B------:R-:W-:Y:S01]  /*4f40*/  PRMT R126, RZ, 0x7610, R126 ;  /* 0x00007610ff7e7816 */ /* 0x000fe2000000007e */
[----:B-1----:R-:W-:Y:S01]  /*4f50*/  UIMAD UR65, UR65, 0x16, URZ ;  /* 0x00000016414178a4 */ /* 0x002fe2000f8e02ff */
[----:B------:R-:W-:Y:S01]  /*4f60*/  VIADD R162, R134, UR17 ;  /* 0x0000001186a27c36 */ /* 0x000fe20008000000 */
[----:B------:R-:W1:Y:S01]  /*4f70*/  LDCU UR62, c[0x0][0x3c4] ;  /* 0x00007880ff3e77ac */ /* 0x000e620008000800 */
[C---:B0-----:R-:W-:Y:S02]  /*4f80*/  IADD3 R18, P1, PT, R132.reuse, UR33, RZ ;  /* 0x0000002184127c10 */ /* 0x041fe4000ff3e0ff */
[----:B----4-:R-:W-:Y:S02]  /*4f90*/  IADD3 R30, P2, PT, R132, UR26, RZ ;  /* 0x0000001a841e7c10 */ /* 0x010fe4000ff5e0ff */
[----:B------:R-:W-:Y:S02]  /*4fa0*/  IADD3.X R19, PT, PT, R133, UR27, RZ, P1, !PT ;  /* 0x0000001b85137c10 */ /* 0x000fe40008ffe4ff */
[----:B------:R-:W-:-:S02]  /*4fb0*/  IADD3 R140, P1, PT, R134, UR31, RZ ;  /* 0x0000001f868c7c10 */ /* 0x000fc4000ff3e0ff */
[----:B------:R-:W-:Y:S01]  /*4fc0*/  IADD3.X R31, PT, PT, R133, UR32, RZ, P2, !PT ;  /* 0x00000020851f7c10 */ /* 0x000fe200097fe4ff */
[----:B------:R-:W-:Y:S01]  /*4fd0*/  STL.64 [R1+0x610], R82 ;  /* 0x0006105201007387 */ /* 0x000fe20000100a00 */
[C---:B------:R-:W-:Y:S01]  /*4fe0*/  IADD3.X R141, PT, PT, R135.reuse, UR61, RZ, P1, !PT ;  /* 0x0000003d878d7c10 */ /* 0x040fe20008ffe4ff */
[----:B------:R-:W-:Y:S01]  /*4ff0*/  USHF.R.S32.HI UR31, URZ, 0x1f, UR24 ;  /* 0x0000001fff1f7899 */ /* 0x000fe20008011418 */
[----:B------:R-:W-:Y:S01]  /*5000*/  IADD3 R136, P1, PT, R134, UR14, RZ ;  /* 0x0000000e86887c10 */ /* 0x000fe2000ff3e0ff */
[----:B------:R-:W-:Y:S01]  /*5010*/  STL.64 [R1+0x568], R30 ;  /* 0x0005681e01007387 */ /* 0x000fe20000100a00 */
[----:B------:R-:W-:Y:S02]  /*5020*/  USHF.R.S32.HI UR14, URZ, 0x1f, UR48 ;  /* 0x0000001fff0e7899 */ /* 0x000fe40008011430 */
[----:B------:R-:W-:Y:S01]  /*5030*/  IADD3.X R137, PT, PT, R135, UR59, RZ, P1, !PT ;  /* 0x0000003b87897c10 */ /* 0x000fe20008ffe4ff */
[----:B------:R-:W-:Y:S01]  /*5040*/  STL.64 [R1+0x590], R86 ;  /* 0x0005905601007387 */ /* 0x000fe20000100a00 */
[----:B------:R-:W-:Y:S01]  /*5050*/  USHF.R.S32.HI UR17, URZ, 0x1f, UR65 ;  /* 0x0000001fff117899 */ /* 0x000fe20008011441 */
[----:B------:R-:W-:Y:S01]  /*5060*/  PRMT R124, RZ, 0x7610, R124 ;  /* 0x00007610ff7c7816 */ /* 0x000fe2000000007c */
[----:B------:R-:W-:Y:S01]  /*5070*/  UIMAD UR64, UR64, 0x1e, URZ ;  /* 0x0000001e404078a4 */ /* 0x000fe2000f8e02ff */
[----:B------:R0:W-:Y:S01]  /*5080*/  STL.64 [R1+0x4e8], R18 ;  /* 0x0004e81201007387 */ /* 0x0001e20000100a00 */
[----:B------:R-:W-:Y:S01]  /*5090*/  PRMT R64, RZ, 0x7610, R64 ;  /* 0x00007610ff407816 */ /* 0x000fe20000000040 */
[----:B------:R-:W4:Y:S02]  /*50a0*/  LDCU UR61, c[0x0][0x3c4] ;  /* 0x00007880ff3d77ac */ /* 0x000f240008000800 */
[----:B------:R0:W2:Y:S01]  /*50b0*/  @P0 LDG.E.U8 R113, desc[UR22][R18.64] ;  /* 0x0000001612710981 */ /* 0x0000a2000c1e1100 */
[----:B------:R-:W-:Y:S01]  /*50c0*/  PRMT R121, RZ, 0x7610, R121 ;  /* 0x00007610ff797816 */ /* 0x000fe20000000079 */
[----:B---3--:R-:W-:-:S02]  /*50d0*/  UIMAD UR63, UR63, 0x26, URZ ;  /* 0x000000263f3f78a4 */ /* 0x008fc4000f8e02ff */
[----:B------:R3:W2:Y:S01]  /*50e0*/  @P0 LDG.E.U8 R116, desc[UR22][R30.64] ;  /* 0x000000161e740981 */ /* 0x0006a2000c1e1100 */
[----:B------:R-:W1:Y:S03]  /*50f0*/  LDCU UR59, c[0x0][0x3c4] ;  /* 0x00007880ff3b77ac */ /* 0x000e660008000800 */
[----:B------:R-:W-:Y:S01]  /*5100*/  STL.64 [R1+0x510], R140 ;  /* 0x0005108c01007387 */ /* 0x000fe20000100a00 */
[----:B0-----:R-:W-:-:S03]  /*5110*/  IADD3 R18, P1, PT, R132, UR48, RZ ;  /* 0x0000003084127c10 */ /* 0x001fc6000ff3e0ff */
[----:B------:R0:W2:Y:S01]  /*5120*/  @P0 LDG.E.U8 R64, desc[UR22][R160.64] ;  /* 0x00000016a0400981 */ /* 0x0000a2000c1e1100 */
[----:B---3--:R-:W-:Y:S02]  /*5130*/  IADD3 R30, P2, PT, R132, UR24, RZ ;  /* 0x00000018841e7c10 */ /* 0x008fe4000ff5e0ff */
[C---:B------:R-:W-:Y:S02]  /*5140*/  IADD3.X R19, PT, PT, R133.reuse, UR14, RZ, P1, !PT ;  /* 0x0000000e85137c10 */ /* 0x040fe40008ffe4ff */
[----:B------:R-:W-:Y:S02]  /*5150*/  IADD3 R164, P1, PT, R134, UR30, RZ ;  /* 0x0000001e86a47c10 */ /* 0x000fe4000ff3e0ff */
[----:B------:R-:W-:Y:S01]  /*5160*/  IADD3.X R31, PT, PT, R133, UR31, RZ, P2, !PT ;  /* 0x0000001f851f7c10 */ /* 0x000fe200097fe4ff */
[----:B------:R-:W-:Y:S01]  /*5170*/  USHF.R.S32.HI UR30, URZ, 0x1f, UR39 ;  /* 0x0000001fff1e7899 */ /* 0x000fe20008011427 */
[----:B------:R-:W-:Y:S01]  /*5180*/  IADD3.X R165, PT, PT, R135, UR58, RZ, P1, !PT ;  /* 0x0000003a87a57c10 */ /* 0x000fe20008ffe4ff */
[----:B------:R3:W2:Y:S01]  /*5190*/  @P0 LDG.E.U8 R104, desc[UR22][R18.64] ;  /* 0x0000001612680981 */ /* 0x0006a2000c1e1100 */
[----:B------:R-:W-:Y:S01]  /*51a0*/  IADD3 RZ, P1, PT, R132, UR39, RZ ;  /* 0x0000002784ff7c10 */ /* 0x000fe2000ff3e0ff */
[----:B0-----:R-:W-:-:S02]  /*51b0*/  VIADD R160, R134, UR7 ;  /* 0x0000000786a07c36 */ /* 0x001fc40008000000 */
[----:B------:R-:W-:Y:S01]  /*51c0*/  STL.64 [R1+0x468], R30 ;  /* 0x0004681e01007387 */ /* 0x000fe20000100a00 */
[----:B------:R-:W0:Y:S03]  /*51d0*/  LDCU UR58, c[0x0][0x3c4] ;  /* 0x00007880ff3a77ac */ /* 0x000e260008000800 */
[----:B------:R-:W-:Y:S04]  /*51e0*/  STL.64 [R1+0x490], R136 ;  /* 0x0004908801007387 */ /* 0x000fe80000100a00 */
[----:B------:R3:W-:Y:S04]  /*51f0*/  STL.64 [R1+0x3e8], R18 ;  /* 0x0003e81201007387 */ /* 0x0007e80000100a00 */
[----:B------:R0:W2:Y:S04]  /*5200*/  @P0 LDG.E.U8 R109, desc[UR22][R30.64] ;  /* 0x000000161e6d0981 */ /* 0x0000a8000c1e1100 */
[----:B------:R-:W-:Y:S01]  /*5210*/  STL.64 [R1+0x410], R164 ;  /* 0x000410a401007387 */ /* 0x000fe20000100a00 */
[----:B---3--:R-:W-:Y:S01]  /*5220*/  VIADD R18, R132, UR37 ;  /* 0x0000002584127c36 */ /* 0x008fe20008000000 */
[----:B------:R-:W-:-:S02]  /*5230*/  IADD3.X R19, PT, PT, R133, UR30, RZ, P1, !PT ;  /* 0x0000001e85137c10 */ /* 0x000fc40008ffe4ff */
[----:B------:R-:W-:Y:S01]  /*5240*/  IADD3 RZ, P1, PT, R134, UR28, RZ ;  /* 0x0000001c86ff7c10 */ /* 0x000fe2000ff3e0ff */
[----:B------:R-:W-:Y:S02]  /*5250*/  USHF.R.S32.HI UR28, URZ, 0x1f, UR35 ;  /* 0x0000001fff1c7899 */ /* 0x000fe40008011423 */
[C---:B0-----:R-:W-:Y:S01]  /*5260*/  IADD3 R30, P2, PT, R132.reuse, UR35, RZ ;  /* 0x00000023841e7c10 */ /* 0x041fe2000ff5e0ff */
[----:B------:R0:W-:Y:S01]  /*5270*/  STL.64 [R1+0x750], R18 ;  /* 0x0007501201007387 */ /* 0x0001e20000100a00 */
[----:B------:R-:W-:Y:S01]  /*5280*/  IADD3.X R163, PT, PT, R135, UR57, RZ, P1, !PT ;  /* 0x0000003987a37c10 */ /* 0x000fe20008ffe4ff */
[----:B------:R-:W-:Y:S02]  /*5290*/  USHF.R.S32.HI UR7, URZ, 0x1f, UR63 ;  /* 0x0000001fff077899 */ /* 0x000fe4000801143f */
[----:B------:R0:W3:Y:S01]  /*52a0*/  @P0 LDG.E.U8 R126, desc[UR22][R18.64] ;  /* 0x00000016127e0981 */ /* 0x0000e2000c1e1100 */
[C---:B------:R-:W-:Y:S01]  /*52b0*/  IADD3.X R31, PT, PT, R133.reuse, UR28, RZ, P2, !PT ;  /* 0x0000001c851f7c10 */ /* 0x040fe200097fe4ff */
[----:B-1----:R-:W-:Y:S01]  /*52c0*/  UIMAD UR62, UR62, 0x2e, URZ ;  /* 0x0000002e3e3e78a4 */ /* 0x002fe2000f8e02ff */
[----:B------:R-:W-:Y:S01]  /*52d0*/  PRMT R115, RZ, 0x7610, R115 ;  /* 0x00007610ff737816 */ /* 0x000fe20000000073 */
[----:B------:R-:W1:Y:S01]  /*52e0*/  LDCU UR57, c[0x0][0x3c4] ;  /* 0x00007880ff3977ac */ /* 0x000e620008000800 */
[----:B0-----:R-:W-:Y:S01]  /*52f0*/  IADD3 R18, P1, PT, R132, UR65, RZ ;  /* 0x0000004184127c10 */ /* 0x001fe2000ff3e0ff */
[----:B------:R0:W-:Y:S03]  /*5300*/  STL.64 [R1+0x6d8], R30 ;  /* 0x0006d81e01007387 */ /* 0x0001e60000100a00 */
[----:B------:R-:W-:Y:S01]  /*5310*/  IADD3.X R19, PT, PT, R133, UR17, RZ, P1, !PT ;  /* 0x0000001185137c10 */ /* 0x000fe20008ffe4ff */
[----:B------:R0:W2:Y:S01]  /*5320*/  @P0 LDG.E.U8 R124, desc[UR22][R30.64] ;  /* 0x000000161e7c0981 */ /* 0x0000a2000c1e1100 */
[----:B------:R-:W-:Y:S01]  /*5330*/  IADD3 RZ, P1, PT, R134, UR25, RZ ;  /* 0x0000001986ff7c10 */ /* 0x000fe2000ff3e0ff */
[----:B------:R-:W-:-:S02]  /*5340*/  USHF.R.S32.HI UR25, URZ, 0x1f, UR64 ;  /* 0x0000001fff197899 */ /* 0x000fc40008011440 */
[----:B------:R-:W-:Y:S04]  /*5350*/  STL.64 [R1+0x770], R162 ;  /* 0x000770a201007387 */ /* 0x000fe80000100a00 */
[----:B------:R1:W2:Y:S01]  /*5360*/  @P0 LDG.E.U8 R121, desc[UR22][R18.64] ;  /* 0x0000001612790981 */ /* 0x0002a2000c1e1100 */
[----:B0-----:R-:W-:-:S03]  /*5370*/  IADD3 R30, P2, PT, R132, UR64, RZ ;  /* 0x00000040841e7c10 */ /* 0x001fc6000ff5e0ff */
[----:B------:R1:W-:Y:S01]  /*5380*/  STL.64 [R1+0x658], R18 ;  /* 0x0006581201007387 */ /* 0x0003e20000100a00 */
[----:B------:R-:W-:Y:S02]  /*5390*/  IADD3.X R31, PT, PT, R133, UR25, RZ, P2, !PT ;  /* 0x00000019851f7c10 */ /* 0x000fe400097fe4ff */
[----:B------:R-:W-:Y:S01]  /*53a0*/  IADD3.X R161, PT, PT, R135, UR55, RZ, P1, !PT ;  /* 0x0000003787a17c10 */ /* 0x000fe20008ffe4ff */
[----:B------:R-:W0:Y:S01]  /*53b0*/  LDCU UR55, c[0x0][0x3c4] ;  /* 0x00007880ff3777ac */ /* 0x000e220008000800 */
[----:B------:R-:W-:Y:S02]  /*53c0*/  IADD3 R156, P1, PT, R134, UR21, RZ ;  /* 0x00000015869c7c10 */ /* 0x000fe4000ff3e0ff */
[----:B-1----:R-:W-:Y:S01]  /*53d0*/  IADD3 R18, P2, PT, R132, UR63, RZ ;  /* 0x0000003f84127c10 */ /* 0x002fe2000ff5e0ff */
[----:B------:R-:W-:Y:S01]  /*53e0*/  STL.64 [R1+0x5d8], R30 ;  /* 0x0005d81e01007387 */ /* 0x000fe20000100a00 */
[----:B------:R-:W-:Y:S01]  /*53f0*/  PRMT R118, RZ, 0x7610, R118 ;  /* 0x00007610ff767816 */ /* 0x000fe20000000076 */
[----:B------:R-:W1:Y:S01]  /*5400*/  LDCU UR21, c[0x0][0x3c4] ;  /* 0x00007880ff1577ac */ /* 0x000e620008000800 */
[----:B------:R-:W-:Y:S01]  /*5410*/  IADD3.X R19, PT, PT, R133, UR7, RZ, P2, !PT ;  /* 0x0000000785137c10 */ /* 0x000fe200097fe4ff */
[----:B------:R-:W-:Y:S01]  /*5420*/  STL.64 [R1+0x760], R160 ;  /* 0x000760a001007387 */ /* 0x000fe20000100a00 */
[----:B------:R-:W-:Y:S01]  /*5430*/  IADD3.X R157, PT, PT, R135, UR51, RZ, P1, !PT ;  /* 0x00000033879d7c10 */ /* 0x000fe20008ffe4ff */
[----:B------:R-:W-:Y:S01]  /*5440*/  USHF.R.S32.HI UR51, URZ, 0x1f, UR62 ;  /* 0x0000001fff337899 */ /* 0x000fe2000801143e */
[----:B------:R-:W-:Y:S01]  /*5450*/  IADD3 R154, P1, PT, R134, UR19, RZ ;  /* 0x00000013869a7c10 */ /* 0x000fe2000ff3e0ff */
[----:B------:R0:W-:Y:S01]  /*5460*/  STL.64 [R1+0x558], R18 ;  /* 0x0005581201007387 */ /* 0x0001e20000100a00 */
[----:B----4-:R-:W-:-:S03]  /*5470*/  UIMAD UR61, UR61, 0x36, URZ ;  /* 0x000000363d3d78a4 */ /* 0x010fc6000f8e02ff */
[----:B------:R4:W2:Y:S01]  /*5480*/  @P0 LDG.E.U8 R115, desc[UR22][R18.64] ;  /* 0x0000001612730981 */ /* 0x0008a2000c1e1100 */
[----:B------:R-:W-:Y:S01]  /*5490*/  PRMT R112, RZ, 0x7610, R112 ;  /* 0x00007610ff707816 */ /* 0x000fe20000000070 */
[----:B------:R-:W-:Y:S01]  /*54a0*/  UIMAD UR59, UR59, 0x3e, URZ ;  /* 0x0000003e3b3b78a4 */ /* 0x000fe2000f8e02ff */
[----:B------:R-:W-:Y:S01]  /*54b0*/  IADD3.X R155, PT, PT, R135, UR54, RZ, P1, !PT ;  /* 0x00000036879b7c10 */ /* 0x000fe20008ffe4ff */
[----:B------:R-:W-:Y:S01]  /*54c0*/  USHF.R.S32.HI UR54, URZ, 0x1f, UR61 ;  /* 0x0000001fff367899 */ /* 0x000fe2000801143d */
[----:B------:R-:W-:Y:S01]  /*54d0*/  IADD3 R152, P1, PT, R134, UR18, RZ ;  /* 0x0000001286987c10 */ /* 0x000fe2000ff3e0ff */
[----:B------:R1:W2:Y:S01]  /*54e0*/  @P0 LDG.E.U8 R118, desc[UR22][R30.64] ;  /* 0x000000161e760981 */ /* 0x0002a2000c1e1100 */
[----:B------:R-:W-:Y:S01]  /*54f0*/  UIMAD UR58, UR58, 0xf, URZ ;  /* 0x0000000f3a3a78a4 */ /* 0x000fe2000f8e02ff */
[----:B------:R-:W-:Y:S01]  /*5500*/  PRMT R103, RZ, 0x7610, R103 ;  /* 0x00007610ff677816 */ /* 0x000fe20000000067 */
[----:B0-----:R-:W-:Y:S01]  /*5510*/  UIMAD UR55, UR55, 0x1f, URZ ;  /* 0x0000001f373778a4 */ /* 0x001fe2000f8e02ff */
[----:B----4-:R-:W-:Y:S01]  /*5520*/  IADD3 R18, P2, PT, R132, UR62, RZ ;  /* 0x0000003e84127c10 */ /* 0x010fe2000ff5e0ff */
[----:B------:R-:W-:Y:S01]  /*5530*/  UIMAD UR57, UR57, 0x17, URZ ;  /* 0x00000017393978a4 */ /* 0x000fe2000f8e02ff */
[----:B------:R-:W-:-:S02]  /*5540*/  PRMT R108, RZ, 0x7610, R108 ;  /* 0x00007610ff6c7816 */ /* 0x000fc4000000006c */
[----:B------:R-:W-:Y:S01]  /*5550*/  IADD3 R150, P3, PT, R134, UR15, RZ ;  /* 0x0000000f86967c10 */ /* 0x000fe2000ff7e0ff */
[----:B-1----:R-:W-:Y:S01]  /*5560*/  UIMAD UR21, UR21, 0x27, URZ ;  /* 0x00000027151578a4 */ /* 0x002fe2000f8e02ff */
[----:B------:R-:W-:Y:S01]  /*5570*/  IADD3.X R19, PT, PT, R133, UR51, RZ, P2, !PT ;  /* 0x0000003385137c10 */ /* 0x000fe200097fe4ff */
[----:B------:R-:W-:Y:S01]  /*5580*/  STL.64 [R1+0x700], R156 ;  /* 0x0007009c01007387 */ /* 0x000fe20000100a00 */
[----:B------:R-:W-:Y:S01]  /*5590*/  IADD3 R30, P2, PT, R132, UR61, RZ ;  /* 0x0000003d841e7c10 */ /* 0x000fe2000ff5e0ff */
[----:B------:R-:W-:Y:S01]  /*55a0*/  USHF.R.S32.HI UR18, URZ, 0x1f, UR59 ;  /* 0x0000001fff127899 */ /* 0x000fe2000801143b */
[----:B------:R-:W-:Y:S01]  /*55b0*/  IADD3.X R153, PT, PT, R135, UR53, RZ, P1, !PT ;  /* 0x0000003587997c10 */ /* 0x000fe20008ffe4ff */
[----:B------:R0:W-:Y:S01]  /*55c0*/  STL.64 [R1+0x4d8], R18 ;  /* 0x0004d81201007387 */ /* 0x0001e20000100a00 */
[----:B------:R-:W-:Y:S01]  /*55d0*/  IADD3.X R31, PT, PT, R133, UR54, RZ, P2, !PT ;  /* 0x00000036851f7c10 */ /* 0x000fe200097fe4ff */
[----:B------:R-:W-:Y:S02]  /*55e0*/  USHF.R.S32.HI UR15, URZ, 0x1f, UR55 ;  /* 0x0000001fff0f7899 */ /* 0x000fe40008011437 */
[----:B------:R0:W4:Y:S01]  /*55f0*/  @P0 LDG.E.U8 R112, desc[UR22][R18.64] ;  /* 0x0000001612700981 */ /* 0x000122000c1e1100 */
[----:B------:R-:W-:Y:S01]  /*5600*/  IADD3 R138, P2, PT, R134, UR16, RZ ;  /* 0x00000010868a7c10 */ /* 0x000fe2000ff5e0ff */
[----:B------:R-:W-:-:S02]  /*5610*/  USHF.R.S32.HI UR16, URZ, 0x1f, UR58 ;  /* 0x0000001fff107899 */ /* 0x000fc4000801143a */
[----:B------:R-:W-:Y:S01]  /*5620*/  STL.64 [R1+0x680], R154 ;  /* 0x0006809a01007387 */ /* 0x000fe20000100a00 */
[----:B------:R-:W-:Y:S01]  /*5630*/  PRMT R123, RZ, 0x7610, R123 ;  /* 0x00007610ff7b7816 */ /* 0x000fe2000000007b */
[----:B------:R-:W1:Y:S01]  /*5640*/  LDCU UR19, c[0x0][0x3c4] ;  /* 0x00007880ff1377ac */ /* 0x000e620008000800 */
[----:B------:R-:W-:Y:S01]  /*5650*/  IADD3.X R151, PT, PT, R135, UR50, RZ, P3, !PT ;  /* 0x0000003287977c10 */ /* 0x000fe20009ffe4ff */
[----:B------:R1:W2:Y:S01]  /*5660*/  @P0 LDG.E.U8 R108, desc[UR22][R30.64] ;  /* 0x000000161e6c0981 */ /* 0x0002a2000c1e1100 */
[C---:B0-----:R-:W-:Y:S01]  /*5670*/  IADD3 R18, P1, PT, R132.reuse, UR59, RZ ;  /* 0x0000003b84127c10 */ /* 0x041fe2000ff3e0ff */
[----:B------:R-:W0:Y:S03]  /*5680*/  LDCU UR53, c[0x0][0x3c4] ;  /* 0x00007880ff3577ac */ /* 0x000e260008000800 */
[----:B------:R-:W-:Y:S02]  /*5690*/  IADD3.X R19, PT, PT, R133, UR18, RZ, P1, !PT ;  /* 0x0000001285137c10 */ /* 0x000fe40008ffe4ff */
[C---:B------:R-:W-:Y:S01]  /*56a0*/  IADD3 R106, P1, PT, R132.reuse, UR58, RZ ;  /* 0x0000003a846a7c10 */ /* 0x040fe2000ff3e0ff */
[----:B------:R-:W-:Y:S01]  /*56b0*/  STL.64 [R1+0x600], R152 ;  /* 0x0006009801007387 */ /* 0x000fe20000100a00 */
[----:B------:R-:W-:Y:S01]  /*56c0*/  IADD3.X R139, PT, PT, R135, UR52, RZ, P2, !PT ;  /* 0x00000034878b7c10 */ /* 0x000fe200097fe4ff */
[----:B------:R-:W-:Y:S01]  /*56d0*/  USHF.R.S32.HI UR52, URZ, 0x1f, UR57 ;  /* 0x0000001fff347899 */ /* 0x000fe20008011439 */
[----:B------:R-:W-:Y:S01]  /*56e0*/  IADD3.X R107, PT, PT, R133, UR16, RZ, P1, !PT ;  /* 0x00000010856b7c10 */ /* 0x000fe20008ffe4ff */
[----:B------:R1:W-:Y:S04]  /*56f0*/  STL.64 [R1+0x458], R30 ;  /* 0x0004581e01007387 */ /* 0x0003e80000100a00 */
[----:B------:R0:W-:Y:S04]  /*5700*/  STL.64 [R1+0x3d8], R18 ;  /* 0x0003d81201007387 */ /* 0x0001e80000100a00 */
[----:B------:R0:W2:Y:S01]  /*5710*/  @P0 LDG.E.U8 R103, desc[UR22][R18.64] ;  /* 0x0000001612670981 */ /* 0x0000a2000c1e1100 */
[----:B------:R-:W-:Y:S01]  /*5720*/  USHF.R.S32.HI UR50, URZ, 0x1f, UR21 ;  /* 0x0000001fff327899 */ /* 0x000fe20008011415 */
[----:B-1----:R-:W-:-:S02]  /*5730*/  IADD3 R30, P2, PT, R132, UR57, RZ ;  /* 0x00000039841e7c10 */ /* 0x002fc4000ff5e0ff */
[----:B------:R-:W-:Y:S01]  /*5740*/  STL.64 [R1+0x580], R138 ;  /* 0x0005808a01007387 */ /* 0x000fe20000100a00 */
[----:B------:R-:W-:-:S03]  /*5750*/  IADD3 R142, P3, PT, R134, UR6, RZ ;  /* 0x00000006868e7c10 */ /* 0x000fc6000ff7e0ff */
[----:B------:R1:W2:Y:S01]  /*5760*/  @P0 LDG.E.U8 R123, desc[UR22][R106.64] ;  /* 0x000000166a7b0981 */ /* 0x0002a2000c1e1100 */
[----:B0-----:R-:W-:-:S03]  /*5770*/  IADD3 R18, P1, PT, R132, UR55, RZ ;  /* 0x0000003784127c10 */ /* 0x001fc6000ff3e0ff */
[----:B------:R1:W-:Y:S01]  /*5780*/  STL.64 [R1+0x6c8], R106 ;  /* 0x0006c86a01007387 */ /* 0x0003e20000100a00 */
[C---:B------:R-:W-:Y:S02]  /*5790*/  IADD3.X R19, PT, PT, R133.reuse, UR15, RZ, P1, !PT ;  /* 0x0000000f85137c10 */ /* 0x040fe40008ffe4ff */
[----:B------:R-:W-:Y:S02]  /*57a0*/  IADD3.X R31, PT, PT, R133, UR52, RZ, P2, !PT ;  /* 0x00000034851f7c10 */ /* 0x000fe400097fe4ff */
[----:B------:R-:W-:Y:S02]  /*57b0*/  PRMT R114, RZ, 0x7610, R114 ;  /* 0x00007610ff727816 */ /* 0x000fe40000000072 */
[----:B------:R-:W-:Y:S02]  /*57c0*/  IADD3.X R143, PT, PT, R135, UR49, RZ, P3, !PT ;  /* 0x00000031878f7c10 */ /* 0x000fe40009ffe4ff */
[----:B-1----:R-:W-:Y:S01]  /*57d0*/  IADD3 R106, P1, PT, R132, UR21, RZ ;  /* 0x00000015846a7c10 */ /* 0x002fe2000ff3e0ff */
[----:B------:R-:W-:Y:S03]  /*57e0*/  STL.64 [R1+0x648], R30 ;  /* 0x0006481e01007387 */ /* 0x000fe60000100a00 */
[----:B------:R-:W-:Y:S01]  /*57f0*/  IADD3.X R107, PT, PT, R133, UR50, RZ, P1, !PT ;  /* 0x00000032856b7c10 */ /* 0x000fe20008ffe4ff */
[----:B------:R-:W-:Y:S04]  /*5800*/  STL.64 [R1+0x5c8], R18 ;  /* 0x0005c81201007387 */ /* 0x000fe80000100a00 */
[----:B------:R-:W-:Y:S04]  /*5810*/  STL.64 [R1+0x500], R150 ;  /* 0x0005009601007387 */ /* 0x000fe80000100a00 */
[----:B------:R0:W-:Y:S04]  /*5820*/  STL.64 [R1+0x548], R106 ;  /* 0x0005486a01007387 */ /* 0x0001e80000100a00 */
[----:B------:R-:W-:Y:S04]  /*5830*/  STL.64 [R1+0x480], R142 ;  /* 0x0004808e01007387 */ /* 0x000fe80000100a00 */
[----:B------:R-:W2:Y:S04]  /*5840*/  @P0 LDG.E.U8 R114, desc[UR22][R106.64] ;  /* 0x000000166a720981 */ /* 0x000ea8000c1e1100 */
[----:B0-----:R-:W2:Y:S01]  /*5850*/  LDL.LU.64 R106, [R1+0x8f0] ;  /* 0x0008f000016a7983 */ /* 0x001ea20000300a00 */
[----:B------:R-:W-:Y:S01]  /*5860*/  PRMT R117, RZ, 0x7610, R117 ;  /* 0x00007610ff757816 */ /* 0x000fe20000000075 */
[----:B------:R-:W-:Y:S01]  /*5870*/  UIMAD UR19, UR19, 0x2f, URZ ;  /* 0x0000002f131378a4 */ /* 0x000fe2000f8e02ff */
[----:B------:R-:W-:Y:S01]  /*5880*/  PRMT R120, RZ, 0x7610, R120 ;  /* 0x00007610ff787816 */ /* 0x000fe20000000078 */
[----:B------:R-:W-:-:S02]  /*5890*/  UIMAD UR53, UR53, 0x37, URZ ;  /* 0x00000037353578a4 */ /* 0x000fc4000f8e02ff */
[----:B------:R-:W-:Y:S01]  /*58a0*/  USHF.R.S32.HI UR6, URZ, 0x1f, UR19 ;  /* 0x0000001fff067899 */ /* 0x000fe20008011413 */
[----:B------:R0:W3:Y:S01]  /*58b0*/  @P0 LDG.E.U8 R117, desc[UR22][R18.64] ;  /* 0x0000001612750981 */ /* 0x0000e2000c1e1100 */
[----:B------:R-:W-:Y:S01]  /*58c0*/  USHF.R.S32.HI UR49, URZ, 0x1f, UR53 ;  /* 0x0000001fff317899 */ /* 0x000fe20008011435 */
[----:B------:R-:W-:Y:S02]  /*58d0*/  PRMT R111, RZ, 0x7610, R111 ;  /* 0x00007610ff6f7816 */ /* 0x000fe4000000006f */
[----:B------:R1:W3:Y:S01]  /*58e0*/  @P0 LDG.E.U8 R120, desc[UR22][R30.64] ;  /* 0x000000161e780981 */ /* 0x0002e2000c1e1100 */
[C---:B0-----:R-:W-:Y:S02]  /*58f0*/  IADD3 R18, P2, PT, R132.reuse, UR19, RZ ;  /* 0x0000001384127c10 */ /* 0x041fe4000ff5e0ff */
[----:B-1----:R-:W-:Y:S02]  /*5900*/  IADD3 R30, P1, PT, R132, UR53, RZ ;  /* 0x00000035841e7c10 */ /* 0x002fe4000ff3e0ff */
[----:B------:R-:W-:-:S02]  /*5910*/  IADD3.X R19, PT, PT, R133, UR6, RZ, P2, !PT ;  /* 0x0000000685137c10 */ /* 0x000fc400097fe4ff */
[----:B------:R-:W-:Y:S02]  /*5920*/  IADD3.X R31, PT, PT, R133, UR49, RZ, P1, !PT ;  /* 0x00000031851f7c10 */ /* 0x000fe40008ffe4ff */
[----:B------:R-:W-:Y:S01]  /*5930*/  PRMT R63, RZ, 0x7610, R63 ;  /* 0x00007610ff3f7816 */ /* 0x000fe2000000003f */
[----:B------:R0:W-:Y:S04]  /*5940*/  STL.64 [R1+0x4c8], R18 ;  /* 0x0004c81201007387 */ /* 0x0001e80000100a00 */
[----:B------:R1:W3:Y:S04]  /*5950*/  @P0 LDG.E.U8 R111, desc[UR22][R18.64] ;  /* 0x00000016126f0981 */ /* 0x0002e8000c1e1100 */
[----:B------:R1:W3:Y:S04]  /*5960*/  @P0 LDG.E.U8 R63, desc[UR22][R22.64] ;  /* 0x00000016163f0981 */ /* 0x0002e8000c1e1100 */
[----:B0-----:R-:W1:Y:S04]  /*5970*/  LDL.LU.64 R18, [R1+0x8e8] ;  /* 0x0008e80001127983 */ /* 0x001e680000300a00 */
[----:B------:R0:W-:Y:S01]  /*5980*/  STL.64 [R1+0x448], R30 ;  /* 0x0004481e01007387 */ /* 0x0001e20000100a00 */
[----:B--2---:R-:W-:-:S06]  /*5990*/  PRMT R107, RZ, 0x7610, R107 ;  /* 0x00007610ff6b7816 */ /* 0x004fcc000000006b */
[----:B------:R-:W2:Y:S04]  /*59a0*/  @P0 LDG.E.U8 R107, desc[UR22][R30.64] ;  /* 0x000000161e6b0981 */ /* 0x000ea8000c1e1100 */
[----:B0-----:R-:W2:Y:S04]  /*59b0*/  LDL.LU.64 R30, [R1+0x8e0] ;  /* 0x0008e000011e7983 */ /* 0x001ea80000300a00 */
[----:B------:R-:W2:Y:S01]  /*59c0*/  LDL.LU.64 R22, [R1+0x8d8] ;  /* 0x0008d80001167983 */ /* 0x000ea20000300a00 */
[----:B-1----:R-:W-:-:S06]  /*59d0*/  PRMT R19, RZ, 0x7610, R19 ;  /* 0x00007610ff137816 */ /* 0x002fcc0000000013 */
[----:B------:R-:W3:Y:S01]  /*59e0*/  @P0 LDG.E.U8 R19, desc[UR22][R10.64] ;  /* 0x000000160a130981 */ /* 0x000ee2000c1e1100 */
[----:B--2---:R-:W-:-:S06]  /*59f0*/  PRMT R23, RZ, 0x7610, R23 ;  /* 0x00007610ff177816 */ /* 0x004fcc0000000017 */
[----:B------:R0:W2:Y:S04]  /*5a00*/  @P0 LDG.E.U8 R23, desc[UR22][R14.64] ;  /* 0x000000160e170981 */ /* 0x0000a8000c1e1100 */
[----:B------:R-:W0:Y:S04]  /*5a10*/  LDL.LU.64 R14, [R1+0x8d0] ;  /* 0x0008d000010e7983 */ /* 0x000e280000300a00 */
[----:B------:R-:W2:Y:S01]  /*5a20*/  LDL.LU.64 R10, [R1+0x8c8] ;  /* 0x0008c800010a7983 */ /* 0x000ea20000300a00 */
[----:B0-----:R-:W-:Y:S02]  /*5a30*/  PRMT R15, RZ, 0x7610, R15 ;  /* 0x00007610ff0f7816 */ /* 0x001fe4000000000f */
[----:B--2---:R-:W-:-:S04]  /*5a40*/  PRMT R11, RZ, 0x7610, R11 ;  /* 0x00007610ff0b7816 */ /* 0x004fc8000000000b */
[----:B------:R-:W2:Y:S04]  /*5a50*/  @P0 LDG.E.U8 R15, desc[UR22][R158.64] ;  /* 0x000000169e0f0981 */ /* 0x000ea8000c1e1100 */
[----:B------:R0:W2:Y:S04]  /*5a60*/  @P0 LDG.E.U8 R11, desc[UR22][R28.64] ;  /* 0x000000161c0b0981 */ /* 0x0000a8000c1e1100 */
[----:B------:R-:W2:Y:S04]  /*5a70*/  LDL.LU.64 R158, [R1+0x8c0] ;  /* 0x0008c000019e7983 */ /* 0x000ea80000300a00 */
[----:B------:R-:W0:Y:S01]  /*5a80*/  LDL.LU.64 R28, [R1+0x8b8] ;  /* 0x0008b800011c7983 */ /* 0x000e220000300a00 */
[----:B------:R-:W-:-:S06]  /*5a90*/  PRMT R7, RZ, 0x7610, R7 ;  /* 0x00007610ff077816 */ /* 0x000fcc0000000007 */
[----:B------:R-:W2:Y:S04]  /*5aa0*/  @P0 LDG.E.U8 R7, desc[UR22][R148.64] ;  /* 0x0000001694070981 */ /* 0x000ea8000c1e1100 */
[----:B------:R-:W5:Y:S01]  /*5ab0*/  LDL.LU R148, [R1+0x8b0] ;  /* 0x0008b00001947983 */ /* 0x000f620000300800 */
[----:B0-----:R-:W-:-:S06]  /*5ac0*/  PRMT R29, RZ, 0x7610, R29 ;  /* 0x00007610ff1d7816 */ /* 0x001fcc000000001d */
[----:B------:R0:W2:Y:S04]  /*5ad0*/  @P0 LDG.E.U8 R29, desc[UR22][R26.64] ;  /* 0x000000161a1d0981 */ /* 0x0000a8000c1e1100 */
[----:B------:R-:W0:Y:S01]  /*5ae0*/  LDL.LU.64 R26, [R1+0x8a8] ;  /* 0x0008a800011a7983 */ /* 0x000e220000300a00 */
[----:B------:R-:W-:Y:S02]  /*5af0*/  IADD3 RZ, P1, PT, R0, R134, RZ ;  /* 0x0000008600ff7210 */ /* 0x000fe40007f3e0ff */
[----:B------:R-:W-:Y:S02]  /*5b00*/  PRMT R4, RZ, 0x7610, R4 ;  /* 0x00007610ff047816 */ /* 0x000fe40000000004 */
[----:B------:R-:W-:Y:S01]  /*5b10*/  PRMT R28, RZ, 0x7610, R28 ;  /* 0x00007610ff1c7816 */ /* 0x000fe2000000001c */
[----:B------:R-:W-:Y:S01]  /*5b20*/  IMAD.X R131, R2, 0x1, R135, P1 ;  /* 0x0000000102837824 */ /* 0x000fe200008e0687 */
[----:B------:R-:W-:-:S02]  /*5b30*/  PRMT R22, RZ, 0x7610, R22 ;  /* 0x00007610ff167816 */ /* 0x000fc40000000016 */
[----:B------:R-:W-:Y:S01]  /*5b40*/  PRMT R18, RZ, 0x7610, R18 ;  /* 0x00007610ff127816 */ /* 0x000fe20000000012 */
[----:B------:R-:W2:Y:S01]  /*5b50*/  @P0 LDG.E.U8 R4, desc[UR22][R146.64] ;  /* 0x0000001692040981 */ /* 0x000ea2000c1e1100 */
[----:B------:R-:W-:Y:S02]  /*5b60*/  PRMT R14, RZ, 0x7610, R14 ;  /* 0x00007610ff0e7816 */ /* 0x000fe4000000000e */
[----:B------:R-:W-:Y:S01]  /*5b70*/  PRMT R10, RZ, 0x7610, R10 ;  /* 0x00007610ff0a7816 */ /* 0x000fe2000000000a */
[----:B------:R-:W2:Y:S01]  /*5b80*/  @P0 LDG.E.U8 R28, desc[UR22][R130.64] ;  /* 0x00000016821c0981 */ /* 0x000ea2000c1e1100 */
[----:B------:R-:W-:-:S03]  /*5b90*/  PRMT R6, RZ, 0x7610, R6 ;  /* 0x00007610ff067816 */ /* 0x000fc60000000006 */
[----:B------:R-:W2:Y:S04]  /*5ba0*/  @P0 LDG.E.U8 R22, desc[UR22][R98.64] ;  /* 0x0000001662160981 */ /* 0x000ea8000c1e1100 */
[----:B------:R-:W2:Y:S04]  /*5bb0*/  LDL.LU R146, [R1+0x8a0] ;  /* 0x0008a00001927983 */ /* 0x000ea80000300800 */
[----:B------:R-:W2:Y:S04]  /*5bc0*/  @P0 LDG.E.U8 R18, desc[UR22][R12.64] ;  /* 0x000000160c120981 */ /* 0x000ea8000c1e1100 */
[----:B------:R-:W2:Y:S04]  /*5bd0*/  @P0 LDG.E.U8 R14, desc[UR22][R16.64] ;  /* 0x00000016100e0981 */ /* 0x000ea8000c1e1100 */
[----:B------:R-:W2:Y:S04]  /*5be0*/  @P0 LDG.E.U8 R10, desc[UR22][R20.64] ;  /* 0x00000016140a0981 */ /* 0x000ea8000c1e1100 */
[----:B------:R-:W2:Y:S01]  /*5bf0*/  @P0 LDG.E.U8 R6, desc[UR22][R24.64] ;  /* 0x0000001618060981 */ /* 0x000ea2000c1e1100 */
[----:B0-----:R-:W-:-:S06]  /*5c00*/  PRMT R26, RZ, 0x7610, R26 ;  /* 0x00007610ff1a7816 */ /* 0x001fcc000000001a */
[----:B------:R-:W2:Y:S04]  /*5c10*/  @P0 LDG.E.U8 R26, desc[UR22][R8.64] ;  /* 0x00000016081a0981 */ /* 0x000ea8000c1e1100 */
[----:B------:R-:W2:Y:S04]  /*5c20*/  LDL.LU.64 R8, [R1+0x898] ;  /* 0x0008980001087983 */ /* 0x000ea80000300a00 */
[----:B------:R0:W-:Y:S04]  /*5c30*/  STL.64 [R1+0x790], R130 ;  /* 0x0007908201007387 */ /* 0x0001e80000100a00 */
[----:B0-----:R-:W2:Y:S04]  /*5c40*/  LDL.LU R131, [R1+0x890] ;  /* 0x0008900001837983 */ /* 0x001ea80000300800 */
[----:B------:R-:W2:Y:S04]  /*5c50*/  LDL.LU.64 R98, [R1+0x888] ;  /* 0x0008880001627983 */ /* 0x000ea80000300a00 */
[----:B------:R-:W2:Y:S04]  /*5c60*/  LDL.LU.64 R12, [R1+0x880] ;  /* 0x00088000010c7983 */ /* 0x000ea80000300a00 */
[----:B------:R-:W2:Y:S04]  /*5c70*/  LDL.LU.64 R16, [R1+0x878] ;  /* 0x0008780001107983 */ /* 0x000ea80000300a00 */
[----:B------:R-:W2:Y:S04]  /*5c80*/  LDL.LU.64 R20, [R1+0x870] ;  /* 0x0008700001147983 */ /* 0x000ea80000300a00 */
[----:B------:R-:W3:Y:S01]  /*5c90*/  LDL.LU.64 R24, [R1+0x868] ;  /* 0x0008680001187983 */ /* 0x000ee20000300a00 */
[----:B------:R-:W-:-:S02]  /*5ca0*/  PRMT R3, RZ, 0x7610, R3 ;  /* 0x00007610ff037816 */ /* 0x000fc40000000003 */
[----:B------:R-:W-:-:S04]  /*5cb0*/  PRMT R27, RZ, 0x7610, R27 ;  /* 0x00007610ff1b7816 */ /* 0x000fc8000000001b */
[----:B------:R-:W4:Y:S04]  /*5cc0*/  @P0 LDG.E.U8 R3, desc[UR22][R94.64] ;  /* 0x000000165e030981 */ /* 0x000f28000c1e1100 */
[----:B------:R-:W4:Y:S04]  /*5cd0*/  @P0 LDG.E.U8 R27, desc[UR22][R74.64] ;  /* 0x000000164a1b0981 */ /* 0x000f28000c1e1100 */
[----:B------:R-:W4:Y:S04]  /*5ce0*/  LDL.LU.64 R94, [R1+0x860] ;  /* 0x00086000015e7983 */ /* 0x000f280000300a00 */
[----:B------:R-:W4:Y:S01]  /*5cf0*/  LDL.LU.64 R74, [R1+0x858] ;  /* 0x00085800014a7983 */ /* 0x000f220000300a00 */
[----:B------:R-:W-:-:S02]  /*5d00*/  PRMT R35, RZ, 0x7610, R35 ;  /* 0x00007610ff237816 */ /* 0x000fc40000000023 */
[----:B------:R-:W-:Y:S02]  /*5d10*/  PRMT R5, RZ, 0x7610, R5 ;  /* 0x00007610ff057816 */ /* 0x000fe40000000005 */
[----:B------:R-:W-:Y:S02]  /*5d20*/  PRMT R31, RZ, 0x7610, R31 ;  /* 0x00007610ff1f7816 */ /* 0x000fe4000000001f */
[----:B------:R0:W4:Y:S01]  /*5d30*/  @P0 LDG.E.U8 R35, desc[UR22][R142.64] ;  /* 0x000000168e230981 */ /* 0x000122000c1e1100 */
[----:B------:R-:W-:-:S03]  /*5d40*/  PRMT R59, RZ, 0x7610, R59 ;  /* 0x00007610ff3b7816 */ /* 0x000fc6000000003b */
[----:B------:R-:W4:Y:S01]  /*5d50*/  @P0 LDG.E.U8 R5, desc[UR22][R136.64] ;  /* 0x0000001688050981 */ /* 0x000f22000c1e1100 */
[----:B------:R-:W-:Y:S02]  /*5d60*/  PRMT R54, RZ, 0x7610, R54 ;  /* 0x00007610ff367816 */ /* 0x000fe40000000036 */
[----:B0-----:R-:W-:Y:S02]  /*5d70*/  IADD3 R142, P2, PT, R134, UR46, RZ ;  /* 0x0000002e868e7c10 */ /* 0x001fe4000ff5e0ff */
[----:B--2---:R-:W-:Y:S02]  /*5d80*/  PRMT R21, RZ, 0x7610, R21 ;  /* 0x00007610ff157816 */ /* 0x004fe40000000015 */
[----:B---3--:R-:W-:-:S04]  /*5d90*/  PRMT R25, RZ, 0x7610, R25 ;  /* 0x00007610ff197816 */ /* 0x008fc80000000019 */
[----:B------:R-:W2:Y:S04]  /*5da0*/  @P0 LDG.E.U8 R21, desc[UR22][R70.64] ;  /* 0x0000001646150981 */ /* 0x000ea8000c1e1100 */
[----:B------:R-:W3:Y:S01]  /*5db0*/  @P0 LDG.E.U8 R25, desc[UR22][R78.64] ;  /* 0x000000164e190981 */ /* 0x000ee2000c1e1100 */
[----:B------:R-:W-:Y:S02]  /*5dc0*/  PRMT R17, RZ, 0x7610, R17 ;  /* 0x00007610ff117816 */ /* 0x000fe40000000011 */
[----:B------:R-:W-:-:S04]  /*5dd0*/  PRMT R13, RZ, 0x7610, R13 ;  /* 0x00007610ff0d7816 */ /* 0x000fc8000000000d */
[----:B------:R-:W2:Y:S04]  /*5de0*/  @P0 LDG.E.U8 R17, desc[UR22][R82.64] ;  /* 0x0000001652110981 */ /* 0x000ea8000c1e1100 */
[----:B------:R-:W2:Y:S04]  /*5df0*/  LDL.LU.64 R78, [R1+0x850] ;  /* 0x00085000014e7983 */ /* 0x000ea80000300a00 */
[----:B------:R-:W2:Y:S04]  /*5e00*/  LDL.LU.64 R70, [R1+0x848] ;  /* 0x0008480001467983 */ /* 0x000ea80000300a00 */
[----:B------:R-:W3:Y:S04]  /*5e10*/  LDL.LU.64 R82, [R1+0x840] ;  /* 0x0008400001527983 */ /* 0x000ee80000300a00 */
[----:B------:R-:W3:Y:S04]  /*5e20*/  @P0 LDG.E.U8 R13, desc[UR22][R86.64] ;  /* 0x00000016560d0981 */ /* 0x000ee8000c1e1100 */
[----:B------:R-:W3:Y:S01]  /*5e30*/  LDL.LU.64 R86, [R1+0x838] ;  /* 0x0008380001567983 */ /* 0x000ee20000300a00 */
[----:B------:R-:W-:-:S02]  /*5e40*/  PRMT R12, RZ, 0x7610, R12 ;  /* 0x00007610ff0c7816 */ /* 0x000fc4000000000c */
[----:B------:R-:W-:Y:S02]  /*5e50*/  PRMT R8, RZ, 0x7610, R8 ;  /* 0x00007610ff087816 */ /* 0x000fe40000000008 */
[----:B------:R-:W-:Y:S02]  /*5e60*/  PRMT R9, RZ, 0x7610, R9 ;  /* 0x00007610ff097816 */ /* 0x000fe40000000009 */
[----:B------:R0:W3:Y:S04]  /*5e70*/  @P0 LDG.E.U8 R12, desc[UR22][R138.64] ;  /* 0x000000168a0c0981 */ /* 0x0000e8000c1e1100 */
[----:B------:R1:W3:Y:S04]  /*5e80*/  @P0 LDG.E.U8 R8, desc[UR22][R150.64] ;  /* 0x0000001696080981 */ /* 0x0002e8000c1e1100 */
[----:B------:R-:W3:Y:S01]  /*5e90*/  @P0 LDG.E.U8 R9, desc[UR22][R140.64] ;  /* 0x000000168c090981 */ /* 0x000ee2000c1e1100 */
[----:B0-----:R-:W-:Y:S01]  /*5ea0*/  IADD3 R138, P1, PT, R134, UR5, RZ ;  /* 0x00000005868a7c10 */ /* 0x001fe2000ff3e0ff */
[----:B------:R-:W0:Y:S03]  /*5eb0*/  LDCU UR5, c[0x0][0x3c4] ;  /* 0x00007880ff0577ac */ /* 0x000e260008000800 */
[----:B------:R-:W-:-:S02]  /*5ec0*/  IADD3.X R139, PT, PT, R135, UR73, RZ, P1, !PT ;  /* 0x00000049878b7c10 */ /* 0x000fc40008ffe4ff */
[----:B-1----:R-:W-:Y:S01]  /*5ed0*/  IADD3 R150, P1, PT, R134, UR47, RZ ;  /* 0x0000002f86967c10 */ /* 0x002fe2000ff3e0ff */
[----:B------:R-:W5:Y:S01]  /*5ee0*/  LDL.LU.64 R140, [R1+0x830] ;  /* 0x00083000018c7983 */ /* 0x000f620000300a00 */
[C---:B------:R-:W-:Y:S02]  /*5ef0*/  IADD3.X R143, PT, PT, R135.reuse, UR71, RZ, P2, !PT ;  /* 0x00000047878f7c10 */ /* 0x040fe400097fe4ff */
[----:B------:R-:W-:Y:S01]  /*5f00*/  IADD3.X R151, PT, PT, R135, UR72, RZ, P1, !PT ;  /* 0x0000004887977c10 */ /* 0x000fe20008ffe4ff */
[----:B------:R-:W3:Y:S04]  /*5f10*/  LDL.LU.64 R136, [R1+0x828] ;  /* 0x0008280001887983 */ /* 0x000ee80000300a00 */
[----:B------:R1:W-:Y:S04]  /*5f20*/  STL.64 [R1+0x400], R138 ;  /* 0x0004008a01007387 */ /* 0x0003e80000100a00 */
[----:B------:R1:W3:Y:S01]  /*5f30*/  @P0 LDG.E.U8 R31, desc[UR22][R138.64] ;  /* 0x000000168a1f0981 */ /* 0x0002e2000c1e1100 */
[----:B------:R-:W-:-:S03]  /*5f40*/  PRMT R49, RZ, 0x7610, R49 ;  /* 0x00007610ff317816 */ /* 0x000fc60000000031 */
[----:B------:R0:W-:Y:S04]  /*5f50*/  STL.64 [R1+0x6f0], R150 ;  /* 0x0006f09601007387 */ /* 0x0001e80000100a00 */
[----:B------:R0:W3:Y:S01]  /*5f60*/  @P0 LDG.E.U8 R59, desc[UR22][R150.64] ;  /* 0x00000016963b0981 */ /* 0x0000e2000c1e1100 */
[----:B-1----:R-:W-:-:S03]  /*5f70*/  IADD3 R138, P1, PT, R134, UR45, RZ ;  /* 0x0000002d868a7c10 */ /* 0x002fc6000ff3e0ff */
[----:B------:R1:W-:Y:S01]  /*5f80*/  STL.64 [R1+0x670], R142 ;  /* 0x0006708e01007387 */ /* 0x0003e20000100a00 */
[----:B------:R-:W-:-:S03]  /*5f90*/  IADD3.X R139, PT, PT, R135, UR70, RZ, P1, !PT ;  /* 0x00000046878b7c10 */ /* 0x000fc60008ffe4ff */
[----:B------:R1:W3:Y:S01]  /*5fa0*/  @P0 LDG.E.U8 R54, desc[UR22][R142.64] ;  /* 0x000000168e360981 */ /* 0x0002e2000c1e1100 */
[----:B0-----:R-:W-:Y:S02]  /*5fb0*/  IADD3 R150, P1, PT, R134, UR44, RZ ;  /* 0x0000002c86967c10 */ /* 0x001fe4000ff3e0ff */
[----:B------:R-:W-:Y:S01]  /*5fc0*/  PRMT R39, RZ, 0x7610, R39 ;  /* 0x00007610ff277816 */ /* 0x000fe20000000027 */
[----:B------:R0:W-:Y:S01]  /*5fd0*/  STL.64 [R1+0x5f0], R138 ;  /* 0x0005f08a01007387 */ /* 0x0001e20000100a00 */
[----:B------:R-:W-:-:S03]  /*5fe0*/  IADD3.X R151, PT, PT, R135, UR69, RZ, P1, !PT ;  /* 0x0000004587977c10 */ /* 0x000fc60008ffe4ff */
[----:B------:R0:W3:Y:S01]  /*5ff0*/  @P0 LDG.E.U8 R49, desc[UR22][R138.64] ;  /* 0x000000168a310981 */ /* 0x0000e2000c1e1100 */
[----:B-1----:R-:W-:-:S04]  /*6000*/  IADD3 R142, P2, PT, R134, UR43, RZ ;  /* 0x0000002b868e7c10 */ /* 0x002fc8000ff5e0ff */
[C---:B------:R-:W-:Y:S01]  /*6010*/  IADD3.X R143, PT, PT, R135.reuse, UR68, RZ, P2, !PT ;  /* 0x00000044878f7c10 */ /* 0x040fe200097fe4ff */
[----:B------:R-:W-:Y:S01]  /*6020*/  STL.64 [R1+0x570], R150 ;  /* 0x0005709601007387 */ /* 0x000fe20000100a00 */
[----:B------:R-:W-:Y:S02]  /*6030*/  PRMT R76, RZ, 0x7610, R76 ;  /* 0x00007610ff4c7816 */ /* 0x000fe4000000004c */
[C---:B0-----:R-:W-:Y:S01]  /*6040*/  IADD3 R138, P1, PT, R134.reuse, UR42, RZ ;  /* 0x0000002a868a7c10 */ /* 0x041fe2000ff3e0ff */
[----:B------:R0:W-:Y:S01]  /*6050*/  STL.64 [R1+0x4f0], R142 ;  /* 0x0004f08e01007387 */ /* 0x0001e20000100a00 */
[----:B------:R-:W-:Y:S02]  /*6060*/  PRMT R44, RZ, 0x7610, R44 ;  /* 0x00007610ff2c7816 */ /* 0x000fe4000000002c */
[----:B------:R-:W-:Y:S01]  /*6070*/  IADD3.X R139, PT, PT, R135, UR67, RZ, P1, !PT ;  /* 0x00000043878b7c10 */ /* 0x000fe20008ffe4ff */
[----:B------:R0:W3:Y:S01]  /*6080*/  @P0 LDG.E.U8 R39, desc[UR22][R142.64] ;  /* 0x000000168e270981 */ /* 0x0000e2000c1e1100 */
[----:B------:R-:W-:-:S02]  /*6090*/  IADD3 RZ, P1, PT, R134, UR20, RZ ;  /* 0x0000001486ff7c10 */ /* 0x000fc4000ff3e0ff */
[----:B------:R-:W-:Y:S01]  /*60a0*/  PRMT R72, RZ, 0x7610, R72 ;  /* 0x00007610ff487816 */ /* 0x000fe20000000048 */
[----:B------:R1:W-:Y:S01]  /*60b0*/  STL.64 [R1+0x470], R138 ;  /* 0x0004708a01007387 */ /* 0x0003e20000100a00 */
[----:B------:R-:W-:-:S03]  /*60c0*/  PRMT R99, RZ, 0x7610, R99 ;  /* 0x00007610ff637816 */ /* 0x000fc60000000063 */
[----:B------:R1:W3:Y:S01]  /*60d0*/  @P0 LDG.E.U8 R76, desc[UR22][R138.64] ;  /* 0x000000168a4c0981 */ /* 0x0002e2000c1e1100 */
[----:B0-----:R-:W-:-:S03]  /*60e0*/  IADD3 R142, P2, PT, R134, UR41, RZ ;  /* 0x00000029868e7c10 */ /* 0x001fc6000ff5e0ff */
[----:B------:R0:W3:Y:S01]  /*60f0*/  @P0 LDG.E.U8 R44, desc[UR22][R150.64] ;  /* 0x00000016962c0981 */ /* 0x0000e2000c1e1100 */
[C---:B------:R-:W-:Y:S01]  /*6100*/  IADD3.X R143, PT, PT, R135.reuse, UR74, RZ, P2, !PT ;  /* 0x0000004a878f7c10 */ /* 0x040fe200097fe4ff */
[----:B-1----:R-:W-:Y:S01]  /*6110*/  VIADD R138, R134, UR40 ;  /* 0x00000028868a7c36 */ /* 0x002fe20008000000 */
[----:B------:R-:W-:-:S03]  /*6120*/  IADD3.X R139, PT, PT, R135, UR66, RZ, P1, !PT ;  /* 0x00000042878b7c10 */ /* 0x000fc60008ffe4ff */
[----:B------:R1:W3:Y:S01]  /*6130*/  @P0 LDG.E.U8 R72, desc[UR22][R142.64] ;  /* 0x000000168e480981 */ /* 0x0002e2000c1e1100 */
[----:B0-----:R-:W-:-:S03]  /*6140*/  IADD3 R150, P1, PT, R134, UR38, RZ ;  /* 0x0000002686967c10 */ /* 0x001fc6000ff3e0ff */
[----:B------:R1:W-:Y:S01]  /*6150*/  STL.64 [R1+0x3f0], R142 ;  /* 0x0003f08e01007387 */ /* 0x0003e20000100a00 */
[----:B------:R-:W-:Y:S02]  /*6160*/  PRMT R96, RZ, 0x7610, R96 ;  /* 0x00007610ff607816 */ /* 0x000fe40000000060 */
[----:B------:R-:W-:Y:S01]  /*6170*/  IADD3.X R151, PT, PT, R135, UR60, RZ, P1, !PT ;  /* 0x0000003c87977c10 */ /* 0x000fe20008ffe4ff */
[----:B------:R0:W-:Y:S01]  /*6180*/  STL.64 [R1+0x728], R138 ;  /* 0x0007288a01007387 */ /* 0x0001e20000100a00 */
[----:B------:R-:W-:-:S03]  /*6190*/  PRMT R92, RZ, 0x7610, R92 ;  /* 0x00007610ff5c7816 */ /* 0x000fc6000000005c */
[----:B------:R0:W3:Y:S01]  /*61a0*/  @P0 LDG.E.U8 R99, desc[UR22][R138.64] ;  /* 0x000000168a630981 */ /* 0x0000e2000c1e1100 */
[----:B-1----:R-:W-:-:S03]  /*61b0*/  IADD3 R142, P2, PT, R134, UR13, RZ ;  /* 0x0000000d868e7c10 */ /* 0x002fc6000ff5e0ff */
[----:B------:R1:W-:Y:S01]  /*61c0*/  STL.64 [R1+0x6e0], R150 ;  /* 0x0006e09601007387 */ /* 0x0003e20000100a00 */
[----:B------:R-:W-:-:S03]  /*61d0*/  PRMT R88, RZ, 0x7610, R88 ;  /* 0x00007610ff587816 */ /* 0x000fc60000000058 */
[----:B------:R1:W3:Y:S01]  /*61e0*/  @P0 LDG.E.U8 R96, desc[UR22][R150.64] ;  /* 0x0000001696600981 */ /* 0x0002e2000c1e1100 */
[C---:B0-----:R-:W-:Y:S02]  /*61f0*/  IADD3 R138, P1, PT, R134.reuse, UR36, RZ ;  /* 0x00000024868a7c10 */ /* 0x041fe4000ff3e0ff */
[C---:B------:R-:W-:Y:S02]  /*6200*/  IADD3.X R143, PT, PT, R135.reuse, UR34, RZ, P2, !PT ;  /* 0x00000022878f7c10 */ /* 0x040fe400097fe4ff */
[----:B------:R-:W-:Y:S02]  /*6210*/  IADD3.X R139, PT, PT, R135, UR29, RZ, P1, !PT ;  /* 0x0000001d878b7c10 */ /* 0x000fe40008ffe4ff */
[----:B------:R-:W-:Y:S01]  /*6220*/  PRMT R69, RZ, 0x7610, R69 ;  /* 0x00007610ff457816 */ /* 0x000fe20000000045 */
[----:B------:R0:W3:Y:S01]  /*6230*/  @P0 LDG.E.U8 R92, desc[UR22][R142.64] ;  /* 0x000000168e5c0981 */ /* 0x0000e2000c1e1100 */
[----:B-1----:R-:W-:-:S03]  /*6240*/  IADD3 R150, P1, PT, R134, UR26, RZ ;  /* 0x0000001a86967c10 */ /* 0x002fc6000ff3e0ff */
[----:B------:R0:W-:Y:S01]  /*6250*/  STL.64 [R1+0x660], R142 ;  /* 0x0006608e01007387 */ /* 0x0001e20000100a00 */
[----:B------:R-:W-:Y:S02]  /*6260*/  PRMT R84, RZ, 0x7610, R84 ;  /* 0x00007610ff547816 */ /* 0x000fe40000000054 */
[----:B------:R-:W-:Y:S01]  /*6270*/  PRMT R30, RZ, 0x7610, R30 ;  /* 0x00007610ff1e7816 */ /* 0x000fe2000000001e */
[----:B------:R1:W-:Y:S01]  /*6280*/  STL.64 [R1+0x5e0], R138 ;  /* 0x0005e08a01007387 */ /* 0x0003e20000100a00 */
[----:B------:R-:W-:-:S03]  /*6290*/  IADD3.X R151, PT, PT, R135, UR32, RZ, P1, !PT ;  /* 0x0000002087977c10 */ /* 0x000fc60008ffe4ff */
[----:B------:R1:W3:Y:S01]  /*62a0*/  @P0 LDG.E.U8 R88, desc[UR22][R138.64] ;  /* 0x000000168a580981 */ /* 0x0002e2000c1e1100 */
[----:B0-----:R-:W-:-:S03]  /*62b0*/  IADD3 R142, P2, PT, R134, UR33, RZ ;  /* 0x00000021868e7c10 */ /* 0x001fc6000ff5e0ff */
[----:B------:R-:W3:Y:S01]  /*62c0*/  @P0 LDG.E.U8 R69, desc[UR22][R132.64] ;  /* 0x0000001684450981 */ /* 0x000ee2000c1e1100 */
[----:B----4-:R-:W-:-:S03]  /*62d0*/  PRMT R75, RZ, 0x7610, R75 ;  /* 0x00007610ff4b7816 */ /* 0x010fc6000000004b */
[----:B------:R0:W4:Y:S01]  /*62e0*/  @P0 LDG.E.U8 R84, desc[UR22][R150.64] ;  /* 0x0000001696540981 */ /* 0x000122000c1e1100 */
[C---:B-1----:R-:W-:Y:S02]  /*62f0*/  IADD3 R138, P1, PT, R134.reuse, UR24, RZ ;  /* 0x00000018868a7c10 */ /* 0x042fe4000ff3e0ff */
[C---:B------:R-:W-:Y:S01]  /*6300*/  IADD3.X R143, PT, PT, R135.reuse, UR27, RZ, P2, !PT ;  /* 0x0000001b878f7c10 */ /* 0x040fe200097fe4ff */
[----:B------:R0:W-:Y:S01]  /*6310*/  STL.64 [R1+0x560], R150 ;  /* 0x0005609601007387 */ /* 0x0001e20000100a00 */
[----:B------:R-:W-:Y:S02]  /*6320*/  IADD3.X R139, PT, PT, R135, UR31, RZ, P1, !PT ;  /* 0x0000001f878b7c10 */ /* 0x000fe40008ffe4ff */
[----:B------:R-:W-:Y:S01]  /*6330*/  PRMT R80, RZ, 0x7610, R80 ;  /* 0x00007610ff507816 */ /* 0x000fe20000000050 */
[----:B------:R-:W4:Y:S01]  /*6340*/  @P0 LDG.E.U8 R30, desc[UR22][R134.64] ;  /* 0x00000016861e0981 */ /* 0x000f22000c1e1100 */
[----:B------:R-:W-:-:S03]  /*6350*/  IADD3 RZ, P1, PT, R134, UR39, RZ ;  /* 0x0000002786ff7c10 */ /* 0x000fc6000ff3e0ff */
[----:B------:R-:W-:Y:S01]  /*6360*/  STL.64 [R1+0x4e0], R142 ;  /* 0x0004e08e01007387 */ /* 0x000fe20000100a00 */
[----:B0-----:R-:W-:-:S03]  /*6370*/  IADD3 R150, P2, PT, R134, UR48, RZ ;  /* 0x0000003086967c10 */ /* 0x001fc6000ff5e0ff */
[----:B------:R0:W-:Y:S01]  /*6380*/  STL.64 [R1+0x460], R138 ;  /* 0x0004608a01007387 */ /* 0x0001e20000100a00 */
[----:B------:R-:W-:-:S03]  /*6390*/  IADD3.X R151, PT, PT, R135, UR14, RZ, P2, !PT ;  /* 0x0000000e87977c10 */ /* 0x000fc600097fe4ff */
[----:B------:R0:W4:Y:S01]  /*63a0*/  @P0 LDG.E.U8 R75, desc[UR22][R138.64] ;  /* 0x000000168a4b0981 */ /* 0x000122000c1e1100 */
[----:B------:R-:W-:Y:S02]  /*63b0*/  PRMT R98, RZ, 0x7610, R98 ;  /* 0x00007610ff627816 */ /* 0x000fe40000000062 */
[----:B------:R-:W-:Y:S01]  /*63c0*/  PRMT R2, RZ, 0x7610, R2 ;  /* 0x00007610ff027816 */ /* 0x000fe20000000002 */
[----:B------:R1:W4:Y:S01]  /*63d0*/  @P0 LDG.E.U8 R80, desc[UR22][R142.64] ;  /* 0x000000168e500981 */ /* 0x000322000c1e1100 */
[----:B------:R-:W-:-:S03]  /*63e0*/  PRMT R95, RZ, 0x7610, R95 ;  /* 0x00007610ff5f7816 */ /* 0x000fc6000000005f */
[----:B------:R-:W-:Y:S01]  /*63f0*/  STL.64 [R1+0x3e0], R150 ;  /* 0x0003e09601007387 */ /* 0x000fe20000100a00 */
[C---:B0-----:R-:W-:Y:S02]  /*6400*/  IADD3 R138, P2, PT, R134.reuse, UR35, RZ ;  /* 0x00000023868a7c10 */ /* 0x041fe4000ff5e0ff */
[----:B------:R-:W-:Y:S01]  /*6410*/  PRMT R91, RZ, 0x7610, R91 ;  /* 0x00007610ff5b7816 */ /* 0x000fe2000000005b */
[----:B------:R-:W4:Y:S01]  /*6420*/  @P0 LDG.E.U8 R2, desc[UR22][R164.64] ;  /* 0x00000016a4020981 */ /* 0x000f22000c1e1100 */
[----:B-1----:R-:W-:Y:S01]  /*6430*/  VIADD R142, R134, UR37 ;  /* 0x00000025868e7c36 */ /* 0x002fe20008000000 */
[C---:B------:R-:W-:Y:S02]  /*6440*/  IADD3.X R143, PT, PT, R135.reuse, UR30, RZ, P1, !PT ;  /* 0x0000001e878f7c10 */ /* 0x040fe40008ffe4ff */
[----:B------:R-:W-:-:S03]  /*6450*/  IADD3.X R139, PT, PT, R135, UR28, RZ, P2, !PT ;  /* 0x0000001c878b7c10 */ /* 0x000fc600097fe4ff */
[----:B------:R0:W-:Y:S04]  /*6460*/  STL.64 [R1+0x720], R142 ;  /* 0x0007208e01007387 */ /* 0x0001e80000100a00 */
[----:B------:R0:W4:Y:S01]  /*6470*/  @P0 LDG.E.U8 R98, desc[UR22][R142.64] ;  /* 0x000000168e620981 */ /* 0x000122000c1e1100 */
[----:B------:R-:W-:-:S03]  /*6480*/  PRMT R24, RZ, 0x7610, R24 ;  /* 0x00007610ff187816 */ /* 0x000fc60000000018 */
[----:B------:R1:W-:Y:S01]  /*6490*/  STL.64 [R1+0x6d0], R138 ;  /* 0x0006d08a01007387 */ /* 0x0003e20000100a00 */
[----:B------:R-:W-:-:S03]  /*64a0*/  PRMT R20, RZ, 0x7610, R20 ;  /* 0x00007610ff147816 */ /* 0x000fc60000000014 */
[----:B------:R-:W4:Y:S01]  /*64b0*/  @P0 LDG.E.U8 R95, desc[UR22][R138.64] ;  /* 0x000000168a5f0981 */ /* 0x000f22000c1e1100 */
[----:B0-----:R-:W-:Y:S02]  /*64c0*/  IADD3 R142, P2, PT, R134, UR64, RZ ;  /* 0x00000040868e7c10 */ /* 0x001fe4000ff5e0ff */
[----:B------:R-:W-:Y:S01]  /*64d0*/  PRMT R16, RZ, 0x7610, R16 ;  /* 0x00007610ff107816 */ /* 0x000fe20000000010 */
[----:B------:R0:W4:Y:S01]  /*64e0*/  @P0 LDG.E.U8 R24, desc[UR22][R156.64] ;  /* 0x000000169c180981 */ /* 0x000122000c1e1100 */
[----:B------:R-:W-:Y:S02]  /*64f0*/  IADD3.X R143, PT, PT, R135, UR25, RZ, P2, !PT ;  /* 0x00000019878f7c10 */ /* 0x000fe400097fe4ff */
[----:B------:R-:W-:Y:S01]  /*6500*/  PRMT R65, RZ, 0x7610, R65 ;  /* 0x00007610ff417816 */ /* 0x000fe20000000041 */
[----:B------:R-:W4:Y:S01]  /*6510*/  @P0 LDG.E.U8 R20, desc[UR22][R154.64] ;  /* 0x000000169a140981 */ /* 0x000f22000c1e1100 */
[----:B------:R-:W-:Y:S02]  /*6520*/  PRMT R74, RZ, 0x7610, R74 ;  /* 0x00007610ff4a7816 */ /* 0x000fe4000000004a */
[----:B------:R-:W-:Y:S01]  /*6530*/  PRMT R100, RZ, 0x7610, R100 ;  /* 0x00007610ff647816 */ /* 0x000fe20000000064 */
[----:B------:R-:W4:Y:S01]  /*6540*/  @P0 LDG.E.U8 R16, desc[UR22][R152.64] ;  /* 0x0000001698100981 */ /* 0x000f22000c1e1100 */
[----:B------:R-:W-:-:S02]  /*6550*/  PRMT R90, RZ, 0x7610, R90 ;  /* 0x00007610ff5a7816 */ /* 0x000fc4000000005a */
[----:B------:R-:W-:Y:S01]  /*6560*/  PRMT R94, RZ, 0x7610, R94 ;  /* 0x00007610ff5e7816 */ /* 0x000fe2000000005e */
[----:B------:R-:W4:Y:S01]  /*6570*/  @P0 LDG.E.U8 R65, desc[UR22][R162.64] ;  /* 0x00000016a2410981 */ /* 0x000f22000c1e1100 */
[----:B------:R-:W-:Y:S01]  /*6580*/  UIMAD UR5, UR5, 0x3f, URZ ;  /* 0x0000003f050578a4 */ /* 0x000fe2000f8e02ff */
[----:B------:R-:W-:Y:S02]  /*6590*/  PRMT R106, RZ, 0x7610, R106 ;  /* 0x00007610ff6a7816 */ /* 0x000fe4000000006a */
[----:B------:R-:W-:Y:S01]  /*65a0*/  PRMT R102, RZ, 0x7610, R102 ;  /* 0x00007610ff667816 */ /* 0x000fe20000000066 */
[----:B------:R-:W4:Y:S01]  /*65b0*/  @P0 LDG.E.U8 R100, desc[UR22][R160.64] ;  /* 0x00000016a0640981 */ /* 0x000f22000c1e1100 */
[----:B------:R-:W-:Y:S01]  /*65c0*/  PRMT R129, RZ, 0x7610, R129 ;  /* 0x00007610ff817816 */ /* 0x000fe20000000081 */
[----:B------:R-:W-:Y:S01]  /*65d0*/  VOTEU.ALL UP0, P6 ;  /* 0x0000000000ff7886 */ /* 0x000fe20003000000 */
[----:B0-----:R-:W0:Y:S01]  /*65e0*/  LDC.64 R156, c[0x0][0x390] ;  /* 0x0000e400ff9c7b82 */ /* 0x001e220000000a00 */
[----:B------:R-:W-:Y:S01]  /*65f0*/  LOP3.LUT R0, R158, 0x3f, RZ, 0xc0, !PT ;  /* 0x0000003f9e007812 */ /* 0x000fe200078ec0ff */
[----:B------:R-:W0:Y:S01]  /*6600*/  LDCU UR64, c[0x0][0x3d8] ;  /* 0x00007b00ff4077ac */ /* 0x000e220008000800 */
[----:B--2---:R-:W-:-:S06]  /*6610*/  PRMT R71, RZ, 0x7610, R71 ;  /* 0x00007610ff477816 */ /* 0x004fcc0000000047 */
[----:B------:R2:W4:Y:S01]  /*6620*/  @P0 LDG.E.U8 R71, desc[UR22][R150.64] ;  /* 0x0000001696470981 */ /* 0x000522000c1e1100 */
[----:B---3--:R-:W-:Y:S02]  /*6630*/  PRMT R83, RZ, 0x7610, R83 ;  /* 0x00007610ff537816 */ /* 0x008fe40000000053 */
[----:B--2---:R-:W-:-:S04]  /*6640*/  IADD3 R150, P1, PT, R134, UR65, RZ ;  /* 0x0000004186967c10 */ /* 0x004fc8000ff3e0ff */
[C---:B------:R-:W-:Y:S01]  /*6650*/  IADD3.X R151, PT, PT, R135.reuse, UR17, RZ, P1, !PT ;  /* 0x0000001187977c10 */ /* 0x040fe20008ffe4ff */
[----:B------:R-:W2:Y:S01]  /*6660*/  LDCU UR17, c[0x0][0x3d8] ;  /* 0x00007b00ff1177ac */ /* 0x000ea20008000800 */
[----:B-1----:R-:W-:Y:S02]  /*6670*/  IADD3 R138, P1, PT, R134, UR63, RZ ;  /* 0x0000003f868a7c10 */ /* 0x002fe4000ff3e0ff */
[----:B------:R-:W-:Y:S01]  /*6680*/  PRMT R87, RZ, 0x7610, R87 ;  /* 0x00007610ff577816 */ /* 0x000fe20000000057 */
[----:B------:R1:W-:Y:S01]  /*6690*/  STL.64 [R1+0x650], R150 ;  /* 0x0006509601007387 */ /* 0x0003e20000100a00 */
[----:B------:R-:W-:-:S03]  /*66a0*/  IADD3.X R139, PT, PT, R135, UR7, RZ, P1, !PT ;  /* 0x00000007878b7c10 */ /* 0x000fc60008ffe4ff */
[----:B------:R1:W3:Y:S01]  /*66b0*/  @P0 LDG.E.U8 R91, desc[UR22][R150.64] ;  /* 0x00000016965b0981 */ /* 0x0002e2000c1e1100 */
[----:B------:R-:W-:-:S03]  /*66c0*/  PRMT R79, RZ, 0x7610, R79 ;  /* 0x00007610ff4f7816 */ /* 0x000fc6000000004f */
[----:B------:R0:W-:Y:S04]  /*66d0*/  STL.64 [R1+0x5d0], R142 ;  /* 0x0005d08e01007387 */ /* 0x0001e80000100a00 */
[----:B------:R0:W2:Y:S01]  /*66e0*/  @P0 LDG.E.U8 R87, desc[UR22][R142.64] ;  /* 0x000000168e570981 */ /* 0x0000a2000c1e1100 */
[----:B-1----:R-:W-:-:S03]  /*66f0*/  IADD3 R150, P1, PT, R134, UR62, RZ ;  /* 0x0000003e86967c10 */ /* 0x002fc6000ff3e0ff */
[----:B------:R1:W-:Y:S01]  /*6700*/  STL.64 [R1+0x550], R138 ;  /* 0x0005508a01007387 */ /* 0x0003e20000100a00 */
[----:B------:R-:W-:-:S03]  /*6710*/  IADD3.X R151, PT, PT, R135, UR51, RZ, P1, !PT ;  /* 0x0000003387977c10 */ /* 0x000fc60008ffe4ff */
[----:B------:R1:W2:Y:S01]  /*6720*/  @P0 LDG.E.U8 R83, desc[UR22][R138.64] ;  /* 0x000000168a530981 */ /* 0x0002a2000c1e1100 */
[----:B0-----:R-:W-:Y:S02]  /*6730*/  IADD3 R142, P2, PT, R134, UR61, RZ ;  /* 0x0000003d868e7c10 */ /* 0x001fe4000ff5e0ff */
[----:B------:R-:W-:Y:S01]  /*6740*/  PRMT R70, RZ, 0x7610, R70 ;  /* 0x00007610ff467816 */ /* 0x000fe20000000046 */
[----:B------:R0:W-:Y:S01]  /*6750*/  STL.64 [R1+0x4d0], R150 ;  /* 0x0004d09601007387 */ /* 0x0001e20000100a00 */
[----:B------:R-:W-:-:S03]  /*6760*/  IADD3.X R143, PT, PT, R135, UR54, RZ, P2, !PT ;  /* 0x00000036878f7c10 */ /* 0x000fc600097fe4ff */
[----:B------:R0:W2:Y:S01]  /*6770*/  @P0 LDG.E.U8 R79, desc[UR22][R150.64] ;  /* 0x00000016964f0981 */ /* 0x0000a2000c1e1100 */
[----:B-1----:R-:W-:-:S03]  /*6780*/  IADD3 R138, P1, PT, R134, UR59, RZ ;  /* 0x0000003b868a7c10 */ /* 0x002fc6000ff3e0ff */
[----:B------:R1:W2:Y:S01]  /*6790*/  @P0 LDG.E.U8 R74, desc[UR22][R142.64] ;  /* 0x000000168e4a0981 */ /* 0x0002a2000c1e1100 */
[C---:B------:R-:W-:Y:S02]  /*67a0*/  IADD3.X R139, PT, PT, R135.reuse, UR18, RZ, P1, !PT ;  /* 0x00000012878b7c10 */ /* 0x040fe40008ffe4ff */
[C---:B0-----:R-:W-:Y:S01]  /*67b0*/  IADD3 R150, P1, PT, R134.reuse, UR58, RZ ;  /* 0x0000003a86967c10 */ /* 0x041fe2000ff3e0ff */
[----:B------:R1:W-:Y:S03]  /*67c0*/  STL.64 [R1+0x450], R142 ;  /* 0x0004508e01007387 */ /* 0x0003e60000100a00 */
[----:B------:R-:W-:Y:S01]  /*67d0*/  IADD3.X R151, PT, PT, R135, UR16, RZ, P1, !PT ;  /* 0x0000001087977c10 */ /* 0x000fe20008ffe4ff */
[----:B------:R0:W-:Y:S04]  /*67e0*/  STL.64 [R1+0x3d0], R138 ;  /* 0x0003d08a01007387 */ /* 0x0001e80000100a00 */
[----:B------:R0:W2:Y:S01]  /*67f0*/  @P0 LDG.E.U8 R70, desc[UR22][R138.64] ;  /* 0x000000168a460981 */ /* 0x0000a2000c1e1100 */
[----:B-1----:R-:W-:-:S02]  /*6800*/  IADD3 R142, P2, PT, R134, UR57, RZ ;  /* 0x00000039868e7c10 */ /* 0x002fc4000ff5e0ff */
[----:B------:R-:W-:Y:S01]  /*6810*/  PRMT R86, RZ, 0x7610, R86 ;  /* 0x00007610ff567816 */ /* 0x000fe20000000056 */
[----:B------:R-:W-:Y:S01]  /*6820*/  STL.64 [R1+0x6c0], R150 ;  /* 0x0006c09601007387 */ /* 0x000fe20000100a00 */
[----:B0-----:R-:W-:-:S03]  /*6830*/  IADD3 R138, P1, PT, R134, UR55, RZ ;  /* 0x00000037868a7c10 */ /* 0x001fc6000ff3e0ff */
[----:B------:R-:W2:Y:S01]  /*6840*/  @P0 LDG.E.U8 R94, desc[UR22][R150.64] ;  /* 0x00000016965e0981 */ /* 0x000ea2000c1e1100 */
[C---:B------:R-:W-:Y:S01]  /*6850*/  IADD3.X R143, PT, PT, R135.reuse, UR52, RZ, P2, !PT ;  /* 0x00000034878f7c10 */ /* 0x040fe200097fe4ff */
[----:B------:R-:W0:Y:S01]  /*6860*/  LDCU UR57, c[0x0][0x3d8] ;  /* 0x00007b00ff3977ac */ /* 0x000e220008000800 */
[----:B------:R-:W-:-:S03]  /*6870*/  IADD3.X R139, PT, PT, R135, UR15, RZ, P1, !PT ;  /* 0x0000000f878b7c10 */ /* 0x000fc60008ffe4ff */
[----:B------:R1:W-:Y:S04]  /*6880*/  STL.64 [R1+0x640], R142 ;  /* 0x0006408e01007387 */ /* 0x0003e80000100a00 */
[----:B------:R1:W2:Y:S04]  /*6890*/  @P0 LDG.E.U8 R90, desc[UR22][R142.64] ;  /* 0x000000168e5a0981 */ /* 0x0002a8000c1e1100 */
[----:B------:R0:W-:Y:S04]  /*68a0*/  STL.64 [R1+0x5c0], R138 ;  /* 0x0005c08a01007387 */ /* 0x0001e80000100a00 */
[----:B------:R0:W2:Y:S01]  /*68b0*/  @P0 LDG.E.U8 R86, desc[UR22][R138.64] ;  /* 0x000000168a560981 */ /* 0x0000a2000c1e1100 */
[----:B-1----:R-:W-:-:S02]  /*68c0*/  IADD3 R142, P1, PT, R134, UR21, RZ ;  /* 0x00000015868e7c10 */ /* 0x002fc4000ff3e0ff */
[----:B------:R-:W-:Y:S02]  /*68d0*/  PRMT R82, RZ, 0x7610, R82 ;  /* 0x00007610ff527816 */ /* 0x000fe40000000052 */
[----:B------:R-:W-:Y:S02]  /*68e0*/  IADD3.X R143, PT, PT, R135, UR50, RZ, P1, !PT ;  /* 0x00000032878f7c10 */ /* 0x000fe40008ffe4ff */
[----:B0-----:R-:W-:-:S03]  /*68f0*/  IADD3 R138, P2, PT, R134, UR19, RZ ;  /* 0x00000013868a7c10 */ /* 0x001fc6000ff5e0ff */
[----:B------:R0:W2:Y:S01]  /*6900*/  @P0 LDG.E.U8 R82, desc[UR22][R142.64] ;  /* 0x000000168e520981 */ /* 0x0000a2000c1e1100 */
[----:B------:R-:W-:Y:S02]  /*6910*/  PRMT R78, RZ, 0x7610, R78 ;  /* 0x00007610ff4e7816 */ /* 0x000fe4000000004e */
[C---:B------:R-:W-:Y:S02]  /*6920*/  IADD3.X R139, PT, PT, R135.reuse, UR6, RZ, P2, !PT ;  /* 0x00000006878b7c10 */ /* 0x040fe400097fe4ff */
[----:B------:R-:W-:Y:S01]  /*6930*/  IADD3 R150, P1, PT, R134, UR53, RZ ;  /* 0x0000003586967c10 */ /* 0x000fe2000ff3e0ff */
[----:B------:R0:W-:Y:S01]  /*6940*/  STL.64 [R1+0x540], R142 ;  /* 0x0005408e01007387 */ /* 0x0001e20000100a00 */
[----:B------:R-:W-:Y:S02]  /*6950*/  USHF.R.S32.HI UR6, URZ, 0x1f, UR5 ;  /* 0x0000001fff067899 */ /* 0x000fe40008011405 */
[----:B------:R-:W-:Y:S01]  /*6960*/  IADD3.X R151, PT, PT, R135, UR49, RZ, P1, !PT ;  /* 0x0000003187977c10 */ /* 0x000fe20008ffe4ff */
[----:B------:R1:W-:Y:S04]  /*6970*/  STL.64 [R1+0x4c0], R138 ;  /* 0x0004c08a01007387 */ /* 0x0003e80000100a00 */
[----:B------:R1:W2:Y:S01]  /*6980*/  @P0 LDG.E.U8 R78, desc[UR22][R138.64] ;  /* 0x000000168a4e0981 */ /* 0x0002a2000c1e1100 */
[----:B0-----:R-:W-:-:S03]  /*6990*/  IADD3 R142, P2, PT, R132, UR5, RZ ;  /* 0x00000005848e7c10 */ /* 0x001fc6000ff5e0ff */
[----:B------:R-:W2:Y:S01]  /*69a0*/  @P0 LDG.E.U8 R106, desc[UR22][R150.64] ;  /* 0x00000016966a0981 */ /* 0x000ea2000c1e1100 */
[----:B-1----:R-:W-:Y:S01]  /*69b0*/  IADD3 R138, P1, PT, R134, UR5, RZ ;  /* 0x00000005868a7c10 */ /* 0x002fe2000ff3e0ff */
[----:B------:R-:W0:Y:S01]  /*69c0*/  LDCU UR5, c[0x0][0x3d0] ;  /* 0x00007a00ff0577ac */ /* 0x000e220008000800 */
[----:B------:R-:W-:Y:S02]  /*69d0*/  IADD3.X R143, PT, PT, R133, UR6, RZ, P2, !PT ;  /* 0x00000006858f7c10 */ /* 0x000fe400097fe4ff */
[----:B------:R-:W-:Y:S01]  /*69e0*/  IADD3.X R139, PT, PT, R135, UR6, RZ, P1, !PT ;  /* 0x00000006878b7c10 */ /* 0x000fe20008ffe4ff */
[----:B------:R-:W1:Y:S02]  /*69f0*/  LDCU UR6, c[0x0][0x3d4] ;  /* 0x00007a80ff0677ac */ /* 0x000e640008000800 */
[----:B------:R-:W2:Y:S04]  /*6a00*/  @P0 LDG.E.U8 R102, desc[UR22][R142.64] ;  /* 0x000000168e660981 */ /* 0x000ea8000c1e1100 */
[----:B------:R-:W2:Y:S01]  /*6a10*/  @P0 LDG.E.U8 R129, desc[UR22][R138.64] ;  /* 0x000000168a810981 */ /* 0x000ea2000c1e1100 */
[----:B------:R-:W-:-:S04]  /*6a20*/  @!UP2 UIADD3 UR14, UPT, UPT, -UR4, 0x100000, URZ ;  /* 0x00100000040ea890 */ /* 0x000fc8000fffe1ff */
[----:B------:R-:W-:Y:S02]  /*6a30*/  @!UP2 USHF.L.U32 UR15, UR14, 0xb, URZ ;  /* 0x0000000b0e0fa899 */ /* 0x000fe400080006ff */
[----:B------:R-:W-:-:S12]  /*6a40*/  @!UP2 USHF.L.U32 UR14, UR14, 0x1, URZ ;  /* 0x000000010e0ea899 */ /* 0x000fd800080006ff */
[----:B------:R0:W0:Y:S01]  /*6a50*/  @!UP0 SYNCS.EXCH.64 URZ, [UR9+0x11008], UR14 ;  /* 0x0110080e09ff85b2 */ /* 0x0000220008000100 */
        /* <DEDUP_REMOVED lines=32> */
[----:B------:R4:W-:Y:S02]  /*6c60*/  STS.U8 [R145+UR9+0x7d00], R2 ;  /* 0x007d000291007988 */ /* 0x0009e40008000009 */
[----:B----4-:R-:W-:-:S02]  /*6c70*/  LOP3.LUT R2, R158, 0x7f, RZ, 0xc0, !PT ;  /* 0x0000007f9e027812 */ /* 0x010fc400078ec0ff */
[----:B------:R-:W-:Y:S02]  /*6c80*/  STS.U8 [R145+UR9+0x4100], R67 ;  /* 0x0041004391007988 */ /* 0x000fe40008000009 */
[----:B------:R-:W-:Y:S02]  /*6c90*/  LOP3.LUT R3, R2, 0x40, RZ, 0x3c, !PT ;  /* 0x0000004002037812 */ /* 0x000fe400078e3cff */
        /* <DEDUP_REMOVED lines=31> */
[----:B0-----:R-:W-:-:S03]  /*6e90*/  UIMAD UR5, UR76, UR5, URZ ;  /* 0x000000054c0572a4 */ /* 0x001fc6000f8e02ff */
[----:B------:R-:W-:Y:S04]  /*6ea0*/  STS.U8 [R3+UR9+0x6200], R65 ;  /* 0x0062004103007988 */ /* 0x000fe80008000009 */
[----:B------:R-:W-:Y:S04]  /*6eb0*/  STS.U8 [R3+UR9+0x4600], R97 ;  /* 0x0046006103007988 */ /* 0x000fe80008000009 */
[----:B------:R-:W-:Y:S04]  /*6ec0*/  STS.U8 [R3+UR9+0x6600], R59 ;  /* 0x0066003b03007988 */ /* 0x000fe80008000009 */
[----:B------:R-:W-:Y:S04]  /*6ed0*/  STS.U8 [R3+UR9+0x4a00], R93 ;  /* 0x004a005d03007988 */ /* 0x000fe80008000009 */
[----:B------:R-:W-:Y:S01]  /*6ee0*/  STS.U8 [R3+UR9+0x6a00], R54 ;  /* 0x006a003603007988 */ /* 0x000fe20008000009 */
[----:B-1----:R-:W-:-:S03]  /*6ef0*/  IMAD R0, R0, UR6, RZ ;  /* 0x0000000600007c24 */ /* 0x002fc6000f8e02ff */
[----:B------:R-:W-:Y:S04]  /*6f00*/  STS.U8 [R3+UR9+0x4e00], R89 ;  /* 0x004e005903007988 */ /* 0x000fe80008000009 */
[----:B------:R-:W-:Y:S01]  /*6f10*/  STS.U8 [R3+UR9+0x6e00], R49 ;  /* 0x006e003103007988 */ /* 0x000fe20008000009 */
[----:B------:R-:W-:-:S03]  /*6f20*/  LOP3.LUT R4, R2, 0x50, RZ, 0x3c, !PT ;  /* 0x0000005002047812 */ /* 0x000fc600078e3cff */
[----:B------:R-:W-:Y:S04]  /*6f30*/  STS.U8 [R3+UR9+0x5200], R85 ;  /* 0x0052005503007988 */ /* 0x000fe80008000009 */
[----:B------:R-:W-:Y:S04]  /*6f40*/  STS.U8 [R3+UR9+0x7200], R44 ;  /* 0x0072002c03007988 */ /* 0x000fe80008000009 */
[----:B------:R-:W-:Y:S01]  /*6f50*/  STS.U8 [R3+UR9+0x5600], R81 ;  /* 0x0056005103007988 */ /* 0x000fe20008000009 */
[----:B------:R-:W-:-:S03]  /*6f60*/  USHF.R.S32.HI UR6, URZ, 0x1f, UR5 ;  /* 0x0000001fff067899 */ /* 0x000fc60008011405 */
[----:B------:R-:W-:Y:S01]  /*6f70*/  STS.U8 [R3+UR9+0x7600], R39 ;  /* 0x0076002703007988 */ /* 0x000fe20008000009 */
[----:B------:R-:W-:Y:S01]  /*6f80*/  IADD3 R156, P1, P2, R0, UR5, R156 ;  /* 0x00000005009c7c10 */ /* 0x000fe2000fa3e09c */
[----:B------:R-:W0:Y:S02]  /*6f90*/  LDCU UR5, c[0x0][0x3d8] ;  /* 0x00007b00ff0577ac */ /* 0x000e240008000800 */
[----:B------:R-:W-:Y:S04]  /*6fa0*/  STS.U8 [R3+UR9+0x5a00], R110 ;  /* 0x005a006e03007988 */ /* 0x000fe80008000009 */
[----:B------:R-:W-:Y:S04]  /*6fb0*/  STS.U8 [R3+UR9+0x7a00], R76 ;  /* 0x007a004c03007988 */ /* 0x000fe80008000009 */
[----:B------:R-:W-:Y:S04]  /*6fc0*/  STS.U8 [R3+UR9+0x5e00], R105 ;  /* 0x005e006903007988 */ /* 0x000fe80008000009 */
[----:B------:R1:W-:Y:S04]  /*6fd0*/  STS.U8 [R3+UR9+0x7e00], R72 ;  /* 0x007e004803007988 */ /* 0x0003e80008000009 */
        /* <DEDUP_REMOVED lines=8> */
[----:B-1----:R-:W-:-:S03]  /*7060*/  LOP3.LUT R3, R2, 0x60, RZ, 0x3c, !PT ;  /* 0x0000006002037812 */ /* 0x002fc600078e3cff */
[----:B------:R-:W-:Y:S04]  /*7070*/  STS.U8 [R4+UR9+0x5280], R116 ;  /* 0x0052807404007988 */ /* 0x000fe80008000009 */
[----:B------:R-:W-:Y:S04]  /*7080*/  STS.U8 [R4+UR9+0x7280], R84 ;  /* 0x0072805404007988 */ /* 0x000fe80008000009 */
[----:B------:R-:W-:Y:S04]  /*7090*/  STS.U8 [R4+UR9+0x5680], R113 ;  /* 0x0056807104007988 */ /* 0x000fe80008000009 */
[----:B------:R-:W-:Y:S04]  /*70a0*/  STS.U8 [R4+UR9+0x7680], R80 ;  /* 0x0076805004007988 */ /* 0x000fe80008000009 */
[----:B------:R-:W-:Y:S04]  /*70b0*/  STS.U8 [R4+UR9+0x5a80], R109 ;  /* 0x005a806d04007988 */ /* 0x000fe80008000009 */
[----:B------:R-:W-:Y:S01]  /*70c0*/  STS.U8 [R4+UR9+0x7a80], R75 ;  /* 0x007a804b04007988 */ /* 0x000fe20008000009 */
[----:B------:R-:W-:-:S03]  /*70d0*/  SHF.R.S32.HI R0, RZ, 0x1f, R0 ;  /* 0x0000001fff007819 */ /* 0x000fc60000011400 */
[----:B------:R-:W-:Y:S04]  /*70e0*/  STS.U8 [R4+UR9+0x5e80], R104 ;  /* 0x005e806804007988 */ /* 0x000fe80008000009 */
[----:B------:R-:W-:Y:S01]  /*70f0*/  STS.U8 [R4+UR9+0x7e80], R71 ;  /* 0x007e804704007988 */ /* 0x000fe20008000009 */
[----:B------:R-:W-:-:S03]  /*7100*/  LOP3.LUT R2, R2, 0x70, RZ, 0x3c, !PT ;  /* 0x0000007002027812 */ /* 0x000fc600078e3cff */
[----:B------:R-:W-:Y:S04]  /*7110*/  STS.U8 [R3+UR9+0x4300], R127 ;  /* 0x0043007f03007988 */ /* 0x000fe80008000009 */
[----:B------:R-:W-:Y:S04]  /*7120*/  STS.U8 [R3+UR9+0x6300], R99 ;  /* 0x0063006303007988 */ /* 0x000fe80008000009 */
[----:B------:R-:W-:Y:S04]  /*7130*/  STS.U8 [R3+UR9+0x4700], R124 ;  /* 0x0047007c03007988 */ /* 0x000fe80008000009 */
[----:B------:R-:W-:Y:S04]  /*7140*/  STS.U8 [R3+UR9+0x6700], R95 ;  /* 0x0067005f03007988 */ /* 0x000fe80008000009 */
[----:B------:R-:W-:Y:S04]  /*7150*/  STS.U8 [R3+UR9+0x4b00], R121 ;  /* 0x004b007903007988 */ /* 0x000fe80008000009 */
[----:B---3--:R-:W-:Y:S04]  /*7160*/  STS.U8 [R3+UR9+0x6b00], R91 ;  /* 0x006b005b03007988 */ /* 0x008fe80008000009 */
[----:B------:R-:W-:Y:S04]  /*7170*/  STS.U8 [R3+UR9+0x4f00], R118 ;  /* 0x004f007603007988 */ /* 0x000fe80008000009 */
        /* <DEDUP_REMOVED lines=8> */
[----:B------:R0:W-:Y:S01]  /*7200*/  STS.U8 [R3+UR9+0x7f00], R70 ;  /* 0x007f004603007988 */ /* 0x0001e20008000009 */
[----:B------:R-:W-:Y:S01]  /*7210*/  IADD3.X R0, PT, PT, R0, UR6, R157, P1, P2 ;  /* 0x0000000600007c10 */ /* 0x000fe20008fe449d */
[----:B------:R-:W1:Y:S01]  /*7220*/  LDCU UR6, c[0x0][0x3d8] ;  /* 0x00007b00ff0677ac */ /* 0x000e620008000800 */
[----:B0-----:R-:W-:Y:S01]  /*7230*/  IMAD R3, R131, UR5, RZ ;  /* 0x0000000583037c24 */ /* 0x001fe2000f8e02ff */
[----:B------:R-:W-:Y:S04]  /*7240*/  STS.U8 [R2+UR9+0x4380], R126 ;  /* 0x0043807e02007988 */ /* 0x000fe80008000009 */
[C---:B------:R-:W-:Y:S01]  /*7250*/  IADD3 R4, P2, PT, R3.reuse, R156, RZ ;  /* 0x0000009c03047210 */ /* 0x040fe20007f5e0ff */
[----:B------:R-:W-:Y:S04]  /*7260*/  STS.U8 [R2+UR9+0x6380], R98 ;  /* 0x0063806202007988 */ /* 0x000fe80008000009 */
[----:B------:R-:W-:Y:S01]  /*7270*/  STS.U8 [R2+UR9+0x4780], R123 ;  /* 0x0047807b02007988 */ /* 0x000fe20008000009 */
[----:B------:R-:W-:-:S03]  /*7280*/  LEA.HI.X.SX32 R5, R3, R0, 0x1, P2 ;  /* 0x0000000003057211 */ /* 0x000fc600010f0eff */
        /* <DEDUP_REMOVED lines=12> */
[----:B------:R0:W-:Y:S04]  /*7350*/  STS.U8 [R2+UR9+0x7f80], R129 ;  /* 0x007f808102007988 */ /* 0x0001e80008000009 */
[----:B------:R-:W-:Y:S01]  /*7360*/  STL.64 [R1+0x440], R150 ;  /* 0x0004409601007387 */ /* 0x000fe20000100a00 */
[----:B0-----:R-:W-:-:S03]  /*7370*/  PRMT R2, RZ, 0x7610, R2 ;  /* 0x00007610ff027816 */ /* 0x001fc60000000002 */
[----:B------:R-:W-:Y:S04]  /*7380*/  STL.64 [R1+0x3c8], R142 ;  /* 0x0003c88e01007387 */ /* 0x000fe80000100a00 */
[----:B------:R-:W-:Y:S04]  /*7390*/  STL.64 [R1+0x3c0], R138 ;  /* 0x0003c08a01007387 */ /* 0x000fe80000100a00 */
[----:B------:R1:W-:Y:S04]  /*73a0*/  STL.S16 [R1+0x7c8], R2 ;  /* 0x0007c80201007387 */ /* 0x0003e80000100600 */
[----:B------:R0:W-:Y:S01]  /*73b0*/  STL.64 [R1+0x3b8], R4 ;  /* 0x0003b80401007387 */ /* 0x0001e20000100a00 */
[----:B------:R-:W-:-:S04]  /*73c0*/  @!UP2 UIADD3 UR4, UPT, UPT, -UR4, 0x100000, URZ ;  /* 0x001000000404a890 */ /* 0x000fc8000fffe1ff */
[----:B------:R-:W-:Y:S02]  /*73d0*/  @!UP2 USHF.L.U32 UR5, UR4, 0xb, URZ ;  /* 0x0000000b0405a899 */ /* 0x000fe400080006ff */
[----:B------:R-:W-:Y:S01]  /*73e0*/  @!UP2 USHF.L.U32 UR4, UR4, 0x1, URZ ;  /* 0x000000010404a899 */ /* 0x000fe200080006ff */
[----:B------:R-:W-:Y:S01]  /*73f0*/  ISETP.EQ.U32.AND P1, PT, RZ, UR56, P0 ;  /* 0x00000038ff007c0c */ /* 0x000fe20008722070 */
[----:B------:R-:W-:Y:S01]  /*7400*/  VOTEU.ALL UP0, P6 ;  /* 0x0000000000ff7886 */ /* 0x000fe20003000000 */
[----:B------:R2:W-:Y:S06]  /*7410*/  MEMBAR.ALL.CTA ;  /* 0x0000000000007992 */ /* 0x0005ec0000008000 */
[----:B--2---:R-:W-:Y:S01]  /*7420*/  FENCE.VIEW.ASYNC.S ;  /* 0x00000000000073c6 */ /* 0x004fe20000000000 */
[----:B------:R-:W-:Y:S01]  /*7430*/  UIADD3 UR16, UPT, UPT, UR9, 0x8000, URZ ;  /* 0x0000800009107890 */ /* 0x000fe2000fffe0ff */
[----:B-1----:R-:W-:Y:S01]  /*7440*/  IMAD R2, R136, UR6, RZ ;  /* 0x0000000688027c24 */ /* 0x002fe2000f8e02ff */
[----:B------:R-:W-:Y:S01]  /*7450*/  UIADD3 UR13, UPT, UPT, UR10, 0x100000, URZ ;  /* 0x001000000a0d7890 */ /* 0x000fe2000fffe0ff */
[----:B------:R-:W1:Y:S02]  /*7460*/  FENCE.VIEW.ASYNC.S ;  /* 0x00000000000073c6 */ /* 0x000e640000000000 */
[----:B-1----:R0:W1:Y:S02]  /*7470*/  @!UP0 SYNCS.EXCH.64 URZ, [UR9+0x8000], UR4 ;  /* 0x0080000409ff85b2 */ /* 0x0020640008000100 */
[----:B-1----:R-:W-:Y:S06]  /*7480*/  BAR.SYNC.DEFER_BLOCKING 0x0 ;  /* 0x0000000000007b1d */ /* 0x002fec0000010000 */
[----:B0-----:R-:W-:Y:S05]  /*7490*/  @!P1 BRA `(.L_x_6) ;  /* 0x0000000000d89947 */ /* 0x001fea0003800000 */
[----:B------:R-:W-:Y:S02]  /*74a0*/  USHF.R.U32.HI UR14, URZ, 0x4, UR9 ;  /* 0x00000004ff0e7899 */ /* 0x000fe40008011609 */
[----:B------:R-:W-:Y:S02]  /*74b0*/  UIADD3 UR5, UPT, UPT, UR9, 0x4000, URZ ;  /* 0x0000400009057890 */ /* 0x000fe4000fffe0ff */
[----:B------:R-:W-:Y:S02]  /*74c0*/  USGXT.U32 UR14, UR14, 0xe ;  /* 0x0000000e0e0e789a */ /* 0x000fe40008000000 */
[----:B------:R-:W-:Y:S02]  /*74d0*/  USHF.R.U32.HI UR5, URZ, 0x4, UR5 ;  /* 0x00000004ff057899 */ /* 0x000fe40008011605 */
[----:B------:R-:W-:Y:S02]  /*74e0*/  UIADD3 UR32, UP0, UPT, UR14, 0x80, URZ ;  /* 0x000000800e207890 */ /* 0x000fe4000ff1e0ff */
[----:B------:R-:W-:Y:S01]  /*74f0*/  USGXT.U32 UR18, UR5, 0xe ;  /* 0x0000000e0512789a */ /* 0x000fe20008000000 */
[----:B------:R-:W-:Y:S01]  /*7500*/  UMOV UR4, URZ ;  /* 0x000000ff00047c82 */ /* 0x000fe20008000000 */
[----:B------:R-:W-:Y:S01]  /*7510*/  UMOV UR6, URZ ;  /* 0x000000ff00067c82 */ /* 0x000fe20008000000 */
[----:B------:R-:W-:-:S02]  /*7520*/  UIADD3.X UR33, UPT, UPT, UR4, -0x7fffbfe0, URZ, UP0, !UPT ;  /* 0x8000402004217890 */ /* 0x000fc400087fe4ff */
[----:B------:R-:W-:Y:S01]  /*7530*/  UIADD3 UR40, UP0, UPT, UR18, 0x2, URZ ;  /* 0x0000000212287890 */ /* 0x000fe2000ff1e0ff */
[----:B------:R-:W-:Y:S01]  /*7540*/  UMOV UR4, UR16 ;  /* 0x0000001000047c82 */ /* 0x000fe20008000000 */
[----:B------:R-:W-:Y:S02]  /*7550*/  UMOV UR5, URZ ;  /* 0x000000ff00057c82 */ /* 0x000fe40008000000 */
[----:B------:R-:W-:Y:S01]  /*7560*/  UIADD3.X UR41, UPT, UPT, UR6, 0x40004040, URZ, UP0, !UPT ;  /* 0x4000404006297890 */ /* 0x000fe200087fe4ff */
[----:B------:R-:W-:Y:S01]  /*7570*/  UMOV UR65, UR4 ;  /* 0x0000000400417c82 */ /* 0x000fe20008000000 */
[----:B------:R-:W-:Y:S02]  /*7580*/  UIADD3.64 UR4, UPT, UPT, UR32, 0x80, URZ ;  /* 0x0000008020047897 */ /* 0x000fe4000fffe0ff */
[----:B------:R-:W-:Y:S02]  /*7590*/  UIADD3.64 UR50, UPT, UPT, UR40, 0x2, URZ ;  /* 0x0000000228327897 */ /* 0x000fe4000fffe0ff */
[----:B------:R-:W-:-:S02]  /*75a0*/  UIADD3.64 UR6, UPT, UPT, UR32, 0x100, URZ ;  /* 0x0000010020067897 */ /* 0x000fc4000fffe0ff */
[----:B------:R-:W-:Y:S02]  /*75b0*/  UIADD3.64 UR52, UPT, UPT, UR40, 0x4, URZ ;  /* 0x0000000428347897 */ /* 0x000fe4000fffe0ff */
[----:B------:R-:W-:Y:S02]  /*75c0*/  UIADD3.64 UR42, UPT, UPT, UR32, 0x180, URZ ;  /* 0x00000180202a7897 */ /* 0x000fe4000fffe0ff */
[----:B------:R-:W-:Y:S02]  /*75d0*/  UIADD3.64 UR54, UPT, UPT, UR40, 0x1fe, URZ ;  /* 0x000001fe28367897 */ /* 0x000fe4000fffe0ff */
[----:B------:R-:W-:Y:S02]  /*75e0*/  UIADD3.64 UR44, UPT, UPT, UR32, 0x200, URZ ;  /* 0x00000200202c7897 */ /* 0x000fe4000fffe0ff */
[----:B------:R-:W-:Y:S02]  /*75f0*/  UIADD3.64 UR58, UPT, UPT, UR40, 0x200, URZ ;  /* 0x00000200283a7897 */ /* 0x000fe4000fffe0ff */
[----:B------:R-:W-:-:S02]  /*7600*/  UIADD3.64 UR46, UPT, UPT, UR32, 0x280, URZ ;  /* 0x00000280202e7897 */ /* 0x000fc4000fffe0ff */
[----:B------:R-:W-:Y:S01]  /*7610*/  UIADD3.64 UR60, UPT, UPT, UR40, 0x202, URZ ;  /* 0x00000202283c7897 */ /* 0x000fe2000fffe0ff */
[----:B------:R-:W-:Y:S01]  /*7620*/  UMOV UR20, 0x0 ;  /* 0x0000000000147882 */ /* 0x000fe20000000000 */
[----:B------:R-:W-:Y:S01]  /*7630*/  UMOV UR21, 0x4108010 ;  /* 0x0410801000157882 */ /* 0x000fe20000000000 */
[----:B------:R-:W-:Y:S01]  /*7640*/  UIADD3.64 UR48, UPT, UPT, UR32, 0x300, URZ ;  /* 0x0000030020307897 */ /* 0x000fe2000fffe0ff */
[----:B------:R-:W-:Y:S01]  /*7650*/  UMOV UR15, 0x80004020 ;  /* 0x80004020000f7882 */ /* 0x000fe20000000000 */
[----:B------:R-:W-:Y:S01]  /*7660*/  UIADD3.64 UR62, UPT, UPT, UR40, 0x204, URZ ;  /* 0x00000204283e7897 */ /* 0x000fe2000fffe0ff */
[----:B------:R-:W-:Y:S01]  /*7670*/  UMOV UR19, 0x40004040 ;  /* 0x4000404000137882 */ /* 0x000fe20000000000 */
[----:B------:R-:W-:Y:S01]  /*7680*/  UMOV UR24, 0x0 ;  /* 0x0000000000187882 */ /* 0x000fe20000000000 */
[----:B------:R-:W-:Y:S01]  /*7690*/  UMOV UR25, 0x4108010 ;  /* 0x0410801000197882 */ /* 0x000fe20000000000 */
[----:B------:R-:W-:Y:S01]  /*76a0*/  UMOV UR26, 0x0 ;  /* 0x00000000001a7882 */ /* 0x000fe20000000000 */
[----:B------:R-:W-:Y:S01]  /*76b0*/  UMOV UR27, 0x4108010 ;  /* 0x04108010001b7882 */ /* 0x000fe20000000000 */
[----:B------:R0:W-:Y:S01]  /*76c0*/  UTCQMMA gdesc[UR14], gdesc[UR18], tmem[UR13], tmem[UR20], idesc[UR21], !UPT ;  /* 0x00ff14120e0075ea */ /* 0x0001e2000f80030d */
[----:B------:R-:W-:Y:S01]  /*76d0*/  UMOV UR30, 0x0 ;  /* 0x00000000001e7882 */ /* 0x000fe20000000000 */
[----:B------:R-:W-:Y:S01]  /*76e0*/  UMOV UR31, 0x4108010 ;  /* 0x04108010001f7882 */ /* 0x000fe20000000000 */
[----:B------:R0:W-:Y:S01]  /*76f0*/  UTCQMMA gdesc[UR32], gdesc[UR40], tmem[UR13], tmem[UR24], idesc[UR25], UPT ;  /* 0x00ff1828200075ea */ /* 0x0001e2000b80030d */
        /* <DEDUP_REMOVED lines=12> */
[----:B------:R0:W-:Y:S01]  /*77c0*/  UTCQMMA gdesc[UR46], gdesc[UR60], tmem[UR13], tmem[UR34], idesc[UR35], UPT ;  /* 0x00ff223c2e0075ea */ /* 0x0001e2000b80030d */
[----:B------:R0:W-:Y:S01]  /*77d0*/  UTCQMMA gdesc[UR48], gdesc[UR62], tmem[UR13], tmem[UR38], idesc[UR39], UPT ;  /* 0x00ff263e300075ea */ /* 0x0001e2000b80030d */
[----:B------:R0:W-:Y:S01]  /*77e0*/  UTCBAR [UR65], URZ ;  /* 0x000000ff410073e9 */ /* 0x0001e200080000ff */
[----:B------:R-:W-:Y:S01]  /*77f0*/  NOP ;  /* 0x0000000000007918 */ /* 0x000fe20000000000 */
.L_x_6:
[----:B------:R-:W-:Y:S05]  /*7800*/  @!P0 BRA `(.L_x_7) ;  /* 0x0000000000088947 */ /* 0x000fea0003800000 */
[----:B------:R-:W1:Y:S02]  /*7810*/  SYNCS.PHASECHK.TRANS64.TRYWAIT P2, [UR9+0x8000], RZ ;  /* 0x008000ffff0075a7 */ /* 0x000e640008041109 */
[----:B-1----:R-:W-:Y:S05]  /*7820*/  @!P2 BRA `(.L_x_8) ;  /* 0x0000014c0020a947 */ /* 0x002fea0003800000 */
.L_x_7:
[----:B------:R-:W2:Y:S04]  /*7830*/  LDL.64 R38, [R1+0x3b8] ;  /* 0x0003b80001267983 */ /* 0x000ea80000100a00 */
[----:B------:R-:W2:Y:S01]  /*7840*/  LDL R36, [R1+0x7c8] ;  /* 0x0007c80001247983 */ /* 0x000ea20000100800 */
[----:B------:R-:W-:Y:S01]  /*7850*/  BAR.SYNC.DEFER_BLOCKING 0x0 ;  /* 0x0000000000007b1d */ /* 0x000fe20000010000 */
[----:B------:R-:W-:Y:S02]  /*7860*/  IADD3 R52, P2, PT, R2, R156, RZ ;  /* 0x0000009c02347210 */ /* 0x000fe40007f5e0ff */
[----:B------:R-:W-:Y:S02]  /*7870*/  PRMT R46, RZ, 0x7610, R46 ;  /* 0x00007610ff2e7816 */ /* 0x000fe4000000002e */
[----:B------:R-:W-:Y:S01]  /*7880*/  PRMT R47, RZ, 0x7610, R47 ;  /* 0x00007610ff2f7816 */ /* 0x000fe2000000002f */
[----:B-----5:R-:W-:-:S02]  /*7890*/  IMAD R37, R140, UR57, RZ ;  /* 0x000000398c257c24 */ /* 0x020fc4000f8e02ff */
[----:B------:R-:W1:Y:S01]  /*78a0*/  LDC R40, c[0x0][0x3d8] ;  /* 0x0000f600ff287b82 */ /* 0x000e620000000800 */
[----:B------:R-:W-:Y:S01]  /*78b0*/  LDTM.16dp32bit_t0_t15.x32 R4, tmem[UR11+0x100000] ;  /* 0x1000000b000479ee */ /* 0x000fe20008a80000 */
[----:B------:R-:W3:Y:S01]  /*78c0*/  LDTM.16dp32bit_t16_t31.x32 R4, tmem[UR11+0x100020] ;  /* 0x1000200b000479ee */ /* 0x000ee20008aa0000 */
[----:B------:R-:W-:Y:S01]  /*78d0*/  STL [R1+0x834], R135 ;  /* 0x0008348701007387 */ /* 0x000fe20000100800 */
[----:B------:R-:W-:Y:S01]  /*78e0*/  PRMT R48, RZ, 0x7610, R48 ;  /* 0x00007610ff307816 */ /* 0x000fe20000000030 */
[----:B0-----:R-:W3:Y:S02]  /*78f0*/  LDCU UR4, c[0x0][0x3a8] ;  /* 0x00007500ff0477ac */ /* 0x001ee40008000800 */
[----:B------:R-:W-:Y:S01]  /*7900*/  STL [R1+0x830], R134 ;  /* 0x0008308601007387 */ /* 0x000fe20000100800 */
[----:B------:R-:W-:Y:S01]  /*7910*/  PRMT R49, RZ, 0x7610, R49 ;  /* 0x00007610ff317816 */ /* 0x000fe20000000031 */
[----:B------:R-:W0:Y:S02]  /*7920*/  LDCU UR24, c[0x0][0x3d8] ;  /* 0x00007b00ff1877ac */ /* 0x000e240008000800 */
[----:B------:R-:W-:Y:S01]  /*7930*/  STL [R1+0x82c], R133 ;  /* 0x00082c8501007387 */ /* 0x000fe20000100800 */
[----:B------:R-:W-:Y:S01]  /*7940*/  PRMT R143, RZ, 0x7610, R143 ;  /* 0x00007610ff8f7816 */ /* 0x000fe2000000008f */
[----:B------:R-:W4:Y:S02]  /*7950*/  LDCU UR5, c[0x0][0x3d8] ;  /* 0x00007b00ff0577ac */ /* 0x000f240008000800 */
[----:B------:R-:W-:Y:S01]  /*7960*/  STL [R1+0x828], R132 ;  /* 0x0008288401007387 */ /* 0x000fe20000100800 */
[----:B------:R-:W-:Y:S01]  /*7970*/  PRMT R41, RZ, 0x7610, R41 ;  /* 0x00007610ff297816 */ /* 0x000fe20000000029 */
[----:B------:R-:W0:Y:S01]  /*7980*/  LDCU UR7, c[0x0][0x3d8] ;  /* 0x00007b00ff0777ac */ /* 0x000e220008000800 */
[----:B------:R-:W0:Y:S01]  /*7990*/  @!P6 SYNCS.CCTL.IV [UR9+0x8000] ;  /* 0x00800000ff00e9b1 */ /* 0x000e220008000009 */
[----:B------:R-:W-:Y:S01]  /*79a0*/  NOP ;  /* 0x0000000000007918 */ /* 0x000fe20000000000 */
[----:B------:R-:W-:Y:S01]  /*79b0*/  PRMT R142, RZ, 0x7610, R142 ;  /* 0x00007610ff8e7816 */ /* 0x000fe2000000008e */
[----:B------:R-:W0:Y:S01]  /*79c0*/  LDCU UR6, c[0x0][0x3d8] ;  /* 0x00007b00ff0677ac */ /* 0x000e220008000800 */
[----:B------:R-:W-:-:S02]  /*79d0*/  PRMT R43, RZ, 0x7610, R43 ;  /* 0x00007610ff2b7816 */ /* 0x000fc4000000002b */
[----:B------:R-:W-:Y:S01]  /*79e0*/  PRMT R42, RZ, 0x7610, R42 ;  /* 0x00007610ff2a7816 */ /* 0x000fe2000000002a */
[----:B------:R-:W0:Y:S01]  /*79f0*/  LDCU UR14, c[0x0][0x3d8] ;  /* 0x00007b00ff0e77ac */ /* 0x000e220008000800 */
[----:B------:R-:W-:Y:S02]  /*7a00*/  PRMT R50, RZ, 0x7610, R50 ;  /* 0x00007610ff327816 */ /* 0x000fe40000000032 */
[----:B------:R-:W-:Y:S01]  /*7a10*/  PRMT R139, RZ, 0x7610, R139 ;  /* 0x00007610ff8b7816 */ /* 0x000fe2000000008b */
[----:B------:R-:W0:Y:S01]  /*7a20*/  LDCU UR15, c[0x0][0x3d8] ;  /* 0x00007b00ff0f77ac */ /* 0x000e220008000800 */
[----:B------:R-:W-:Y:S02]  /*7a30*/  PRMT R138, RZ, 0x7610, R138 ;  /* 0x00007610ff8a7816 */ /* 0x000fe4000000008a */
        /* <DEDUP_REMOVED lines=11> */
[----:B--2---:R2:W3:Y:S01]  /*7af0*/  @P0 LDG.E.U8 R36, desc[UR22][R38.64] ;  /* 0x0000001626240981 */ /* 0x0044e2000c1e1100 */
[----:B------:R-:W-:Y:S01]  /*7b00*/  LEA.HI.X.SX32 R53, R2, R0, 0x1, P2 ;  /* 0x0000000002357211 */ /* 0x000fe200010f0eff */
[----:B------:R-:W-:-:S04]  /*7b10*/  IMAD R2, R141, UR64, RZ ;  /* 0x000000408d027c24 */ /* 0x000fc8000f8e02ff */
[----:B------:R0:W4:Y:S01]  /*7b20*/  @P0 LDG.E.U8 R47, desc[UR22][R52.64] ;  /* 0x00000016342f0981 */ /* 0x000122000c1e1100 */
[----:B--2---:R-:W2:Y:S08]  /*7b30*/  LDC R38, c[0x0][0x3d8] ;  /* 0x0000f600ff267b82 */ /* 0x004eb00000000800 */
[----:B------:R-:W0:Y:S01]  /*7b40*/  LDC R39, c[0x0][0x3d8] ;  /* 0x0000f600ff277b82 */ /* 0x000e220000000800 */
[----:B---3--:R3:W-:Y:S04]  /*7b50*/  @P0 STL [R1+0x7c8], R36 ;  /* 0x0007c82401000387 */ /* 0x0087e80000100800 */
[----:B------:R0:W-:Y:S01]  /*7b60*/  STL.64 [R1+0x380], R52 ;  /* 0x0003803401007387 */ /* 0x0001e20000100a00 */
[----:B---3--:R-:W-:Y:S01]  /*7b70*/  IMAD R36, R137, UR17, RZ ;  /* 0x0000001189247c24 */ /* 0x008fe2000f8e02ff */
[----:B0-----:R-:W-:Y:S01]  /*7b80*/  IADD3 R52, P2, PT, R37, R156, RZ ;  /* 0x0000009c25347210 */ /* 0x001fe20007f5e0ff */
[----:B--2---:R-:W-:-:S03]  /*7b90*/  IMAD R3, R38, 0x2, R3 ;  /* 0x0000000226037824 */ /* 0x004fc600078e0203 */
[----:B------:R-:W-:Y:S01]  /*7ba0*/  IADD3 R54, P3, PT, R36, R156, RZ ;  /* 0x0000009c24367210 */ /* 0x000fe20007f7e0ff */
[----:B------:R-:W0:Y:S01]  /*7bb0*/  LDC R38, c[0x0][0x3d8] ;  /* 0x0000f600ff267b82 */ /* 0x000e220000000800 */
[----:B------:R-:W-:Y:S02]  /*7bc0*/  PRMT R134, RZ, 0x7610, R134 ;  /* 0x00007610ff867816 */ /* 0x000fe40000000086 */
[----:B------:R-:W-:Y:S02]  /*7bd0*/  PRMT R135, RZ, 0x7610, R135 ;  /* 0x00007610ff877816 */ /* 0x000fe40000000087 */
[----:B------:R-:W-:Y:S02]  /*7be0*/  PRMT R147, RZ, 0x7610, R147 ;  /* 0x00007610ff937816 */ /* 0x000fe40000000093 */
[----:B------:R-:W-:Y:S02]  /*7bf0*/  PRMT R122, RZ, 0x7610, R122 ;  /* 0x00007610ff7a7816 */ /* 0x000fe4000000007a */
[----:B------:R-:W-:-:S02]  /*7c00*/  PRMT R140, RZ, 0x7610, R140 ;  /* 0x00007610ff8c7816 */ /* 0x000fc4000000008c */
[----:B------:R-:W-:Y:S02]  /*7c10*/  PRMT R136, RZ, 0x7610, R136 ;  /* 0x00007610ff887816 */ /* 0x000fe40000000088 */
        /* <DEDUP_REMOVED lines=59> */
[----:B------:R-:W-:Y:S01]  /*7fd0*/  PRMT R68, RZ, 0x7610, R68 ;  /* 0x00007610ff447816 */ /* 0x000fe20000000044 */
[----:B------:R-:W-:Y:S01]  /*7fe0*/  FMUL R4, R4, UR4 ;  /* 0x0000000404047c20 */ /* 0x000fe20008400000 */
[-C--:B------:R-:W-:Y:S01]  /*7ff0*/  LEA.HI.X.SX32 R55, R36, R0.reuse, 0x1, P3 ;  /* 0x0000000024377211 */ /* 0x080fe200018f0eff */
[----:B------:R-:W-:Y:S01]  /*8000*/  FMUL R5, R5, UR4 ;  /* 0x0000000405057c20 */ /* 0x000fe20008400000 */
[----:B------:R-:W-:Y:S01]  /*8010*/  PRMT R141, RZ, 0x7610, R141 ;  /* 0x00007610ff8d7816 */ /* 0x000fe2000000008d */
[----:B------:R-:W-:Y:S01]  /*8020*/  FMUL R6, R6, UR4 ;  /* 0x0000000406067c20 */ /* 0x000fe20008400000 */
[----:B------:R-:W-:Y:S01]  /*8030*/  PRMT R137, RZ, 0x7610, R137 ;  /* 0x00007610ff897816 */ /* 0x000fe20000000089 */
[----:B------:R2:W3:Y:S01]  /*8040*/  @P0 LDG.E.U8 R46, desc[UR22][R54.64] ;  /* 0x00000016362e0981 */ /* 0x0004e2000c1e1100 */
[----:B------:R-:W-:Y:S01]  /*8050*/  PRMT R36, RZ, 0x7610, R36 ;  /* 0x00007610ff247816 */ /* 0x000fe20000000024 */
[----:B------:R-:W-:Y:S01]  /*8060*/  FMUL R7, R7, UR4 ;  /* 0x0000000407077c20 */ /* 0x000fe20008400000 */
[----:B------:R-:W-:Y:S01]  /*8070*/  LEA.HI.X.SX32 R53, R37, R0, 0x1, P2 ;  /* 0x0000000025357211 */ /* 0x000fe200010f0eff */
[----:B------:R2:W-:Y:S01]  /*8080*/  STL.64 [R1+0x340], R54 ;  /* 0x0003403601007387 */ /* 0x0005e20000100a00 */
[----:B------:R-:W0:Y:S01]  /*8090*/  LDC R37, c[0x0][0x3d8] ;  /* 0x0000f600ff257b82 */ /* 0x000e220000000800 */
[----:B------:R-:W-:Y:S01]  /*80a0*/  FMUL R8, R8, UR4 ;  /* 0x0000000408087c20 */ /* 0x000fe20008400000 */
[----:B------:R-:W-:Y:S01]  /*80b0*/  FMUL R9, R9, UR4 ;  /* 0x0000000409097c20 */ /* 0x000fe20008400000 */
[----:B------:R-:W4:Y:S01]  /*80c0*/  @P0 LDG.E.U8 R36, desc[UR22][R52.64] ;  /* 0x0000001634240981 */ /* 0x000f22000c1e1100 */
[----:B------:R-:W-:Y:S01]  /*80d0*/  PRMT R67, RZ, 0x7610, R67 ;  /* 0x00007610ff437816 */ /* 0x000fe20000000043 */
[----:B------:R-:W-:Y:S01]  /*80e0*/  FMUL R10, R10, UR4 ;  /* 0x000000040a0a7c20 */ /* 0x000fe20008400000 */
[----:B------:R-:W-:Y:S01]  /*80f0*/  FMUL R13, R13, UR4 ;  /* 0x000000040d0d7c20 */ /* 0x000fe20008400000 */
[----:B------:R-:W-:Y:S01]  /*8100*/  PRMT R66, RZ, 0x7610, R66 ;  /* 0x00007610ff427816 */ /* 0x000fe20000000042 */
[----:B------:R-:W-:Y:S01]  /*8110*/  FMUL R14, R14, UR4 ;  /* 0x000000040e0e7c20 */ /* 0x000fe20008400000 */
[----:B------:R-:W-:Y:S01]  /*8120*/  FMUL R17, R17, UR4 ;  /* 0x0000000411117c20 */ /* 0x000fe20008400000 */
[----:B------:R-:W-:Y:S01]  /*8130*/  PRMT R65, RZ, 0x7610, R65 ;  /* 0x00007610ff417816 */ /* 0x000fe20000000041 */
[----:B------:R-:W-:Y:S01]  /*8140*/  FMUL R18, R18, UR4 ;  /* 0x0000000412127c20 */ /* 0x000fe20008400000 */
[----:B--2---:R-:W-:-:S02]  /*8150*/  IADD3 R54, P2, PT, R3, R156, RZ ;  /* 0x0000009c03367210 */ /* 0x004fc40007f5e0ff */
[----:B------:R-:W-:Y:S01]  /*8160*/  PRMT R64, RZ, 0x7610, R64 ;  /* 0x00007610ff407816 */ /* 0x000fe20000000040 */
[----:B------:R-:W-:Y:S01]  /*8170*/  FMUL R21, R21, UR4 ;  /* 0x0000000415157c20 */ /* 0x000fe20008400000 */
[----:B------:R-:W-:Y:S01]  /*8180*/  LEA.HI.X.SX32 R55, R3, R0, 0x1, P2 ;  /* 0x0000000003377211 */ /* 0x000fe200010f0eff */
[----:B------:R-:W-:Y:S01]  /*8190*/  FMUL R22, R22, UR4 ;  /* 0x0000000416167c20 */ /* 0x000fe20008400000 */
[----:B------:R-:W-:Y:S01]  /*81a0*/  FMUL R24, R24, UR4 ;  /* 0x0000000418187c20 */ /* 0x000fe20008400000 */
[----:B------:R-:W2:Y:S02]  /*81b0*/  LDCU UR17, c[0x0][0x3d8] ;  /* 0x00007b00ff1177ac */ /* 0x000ea40008000800 */
[----:B------:R-:W2:Y:S04]  /*81c0*/  @P0 LDG.E.U8 R49, desc[UR22][R54.64] ;  /* 0x0000001636310981 */ /* 0x000ea8000c1e1100 */
[----:B---3--:R3:W-:Y:S04]  /*81d0*/  STL [R1+0x810], R46 ;  /* 0x0008102e01007387 */ /* 0x0087e80000100800 */
[----:B----4-:R4:W-:Y:S01]  /*81e0*/  STL [R1+0x814], R47 ;  /* 0x0008142f01007387 */ /* 0x0109e20000100800 */
[----:B---3--:R-:W-:-:S04]  /*81f0*/  IADD3 R46, P3, PT, R2, R156, RZ ;  /* 0x0000009c022e7210 */ /* 0x008fc80007f7e0ff */
[----:B----4-:R-:W-:Y:S01]  /*8200*/  LEA.HI.X.SX32 R47, R2, R0, 0x1, P3 ;  /* 0x00000000022f7211 */ /* 0x010fe200018f0eff */
[----:B------:R-:W-:Y:S01]  /*8210*/  IMAD R2, R39, 0x2, R3 ;  /* 0x0000000227027824 */ /* 0x000fe200078e0203 */
[----:B------:R3:W-:Y:S01]  /*8220*/  STL.64 [R1+0x300], R52 ;  /* 0x0003003401007387 */ /* 0x0007e20000100a00 */
[----:B------:R-:W4:Y:S02]  /*8230*/  LDC R39, c[0x0][0x3d8] ;  /* 0x0000f600ff277b82 */ /* 0x000f240000000800 */
[----:B-1----:R-:W-:Y:S01]  /*8240*/  IMAD R3, R40, 0x2, R2 ;  /* 0x0000000228037824 */ /* 0x002fe200078e0202 */
[----:B------:R1:W-:Y:S04]  /*8250*/  STL [R1+0x80c], R36 ;  /* 0x00080c2401007387 */ /* 0x0003e80000100800 */
[----:B------:R0:W-:Y:S01]  /*8260*/  STL.64 [R1+0x2c0], R46 ;  /* 0x0002c02e01007387 */ /* 0x0001e20000100a00 */
[----:B---3--:R-:W-:-:S03]  /*8270*/  IADD3 R52, P2, PT, R2, R156, RZ ;  /* 0x0000009c02347210 */ /* 0x008fc60007f5e0ff */
[----:B------:R0:W3:Y:S01]  /*8280*/  @P0 LDG.E.U8 R134, desc[UR22][R46.64] ;  /* 0x000000162e860981 */ /* 0x0000e2000c1e1100 */
[----:B------:R-:W-:Y:S01]  /*8290*/  PRMT R40, RZ, 0x7610, R40 ;  /* 0x00007610ff287816 */ /* 0x000fe20000000028 */
[----:B-1----:R-:W1:Y:S01]  /*82a0*/  LDC R36, c[0x0][0x3d8] ;  /* 0x0000f600ff247b82 */ /* 0x002e620000000800 */
[----:B------:R-:W-:-:S05]  /*82b0*/  LEA.HI.X.SX32 R53, R2, R0, 0x1, P2 ;  /* 0x0000000002357211 */ /* 0x000fca00010f0eff */
[----:B------:R-:W2:Y:S01]  /*82c0*/  @P0 LDG.E.U8 R48, desc[UR22][R52.64] ;  /* 0x0000001634300981 */ /* 0x000ea2000c1e1100 */
[----:B0-----:R-:W-:-:S04]  /*82d0*/  IADD3 R46, P3, PT, R3, R156, RZ ;  /* 0x0000009c032e7210 */ /* 0x001fc80007f7e0ff */
[----:B------:R-:W-:-:S05]  /*82e0*/  LEA.HI.X.SX32 R47, R3, R0, 0x1, P3 ;  /* 0x00000000032f7211 */ /* 0x000fca00018f0eff */
[----:B------:R-:W4:Y:S01]  /*82f0*/  @P0 LDG.E.U8 R40, desc[UR22][R46.64] ;  /* 0x000000162e280981 */ /* 0x000f22000c1e1100 */
[----:B------:R-:W-:Y:S02]  /*8300*/  IMAD R2, R37, 0x2, R3 ;  /* 0x0000000225027824 */ /* 0x000fe400078e0203 */
[----:B------:R-:W0:Y:S02]  /*8310*/  LDC R37, c[0x0][0x3d8] ;  /* 0x0000f600ff257b82 */ /* 0x000e240000000800 */
[----:B-1----:R-:W-:-:S06]  /*8320*/  IMAD R3, R36, 0x2, R2 ;  /* 0x0000000224037824 */ /* 0x002fcc00078e0202 */
[----:B------:R-:W1:Y:S01]  /*8330*/  LDC R36, c[0x0][0x3d8] ;  /* 0x0000f600ff247b82 */ /* 0x000e620000000800 */
[----:B---3--:R-:W-:Y:S04]  /*8340*/  STL [R1+0x838], R134 ;  /* 0x0008388601007387 */ /* 0x008fe80000100800 */
[----:B------:R-:W-:Y:S04]  /*8350*/  STL.64 [R1+0x3b0], R54 ;  /* 0x0003b03601007387 */ /* 0x000fe80000100a00 */
[----:B------:R-:W-:Y:S04]  /*8360*/  STL.64 [R1+0x3a8], R52 ;  /* 0x0003a83401007387 */ /* 0x000fe80000100a00 */
[----:B------:R-:W-:Y:S04]  /*8370*/  STL.64 [R1+0x3a0], R46 ;  /* 0x0003a02e01007387 */ /* 0x000fe80000100a00 */
[----:B--2---:R2:W-:Y:S04]  /*8380*/  STL [R1+0x804], R48 ;  /* 0x0008043001007387 */ /* 0x0045e80000100800 */
[----:B------:R3:W-:Y:S01]  /*8390*/  STL [R1+0x800], R49 ;  /* 0x0008003101007387 */ /* 0x0007e20000100800 */
[----:B--2---:R-:W-:-:S03]  /*83a0*/  IADD3 R48, P2, PT, R2, R156, RZ ;  /* 0x0000009c02307210 */ /* 0x004fc60007f5e0ff */
[----:B----4-:R2:W-:Y:S01]  /*83b0*/  STL [R1+0x7fc], R40 ;  /* 0x0007fc2801007387 */ /* 0x0105e20000100800 */
[----:B---3--:R-:W-:Y:S01]  /*83c0*/  LEA.HI.X.SX32 R49, R2, R0, 0x1, P2 ;  /* 0x0000000002317211 */ /* 0x008fe200010f0eff */
[----:B------:R-:W-:Y:S01]  /*83d0*/  IMAD R2, R38, 0x2, R3 ;  /* 0x0000000226027824 */ /* 0x000fe200078e0203 */
[C---:B------:R-:W-:Y:S01]  /*83e0*/  IADD3 R46, P2, PT, R3.reuse, R156, RZ ;  /* 0x0000009c032e7210 */ /* 0x040fe20007f5e0ff */
[----:B------:R-:W3:Y:S02]  /*83f0*/  LDC R38, c[0x0][0x3d8] ;  /* 0x0000f600ff267b82 */ /* 0x000ee40000000800 */
[----:B------:R4:W-:Y:S01]  /*8400*/  STL.64 [R1+0x398], R48 ;  /* 0x0003983001007387 */ /* 0x0009e20000100a00 */
[----:B------:R-:W-:-:S05]  /*8410*/  LEA.HI.X.SX32 R47, R3, R0, 0x1, P2 ;  /* 0x00000000032f7211 */ /* 0x000fca00010f0eff */
[----:B--2---:R-:W2:Y:S01]  /*8420*/  LDC R40, c[0x0][0x3d8] ;  /* 0x0000f600ff287b82 */ /* 0x004ea20000000800 */
[----:B------:R4:W3:Y:S01]  /*8430*/  @P0 LDG.E.U8 R143, desc[UR22][R48.64] ;  /* 0x00000016308f0981 */ /* 0x0008e2000c1e1100 */
[----:B------:R-:W-:-:S03]  /*8440*/  IMAD R3, R39, 0x4, R2 ;  /* 0x0000000427037824 */ /* 0x000fc600078e0202 */
[----:B------:R0:W-:Y:S04]  /*8450*/  STL.64 [R1+0x390], R46 ;  /* 0x0003902e01007387 */ /* 0x0001e80000100a00 */
[----:B------:R0:W3:Y:S01]  /*8460*/  @P0 LDG.E.U8 R41, desc[UR22][R46.64] ;  /* 0x000000162e290981 */ /* 0x0000e2000c1e1100 */
[----:B----4-:R-:W-:-:S04]  /*8470*/  IADD3 R48, P2, PT, R2, R156, RZ ;  /* 0x0000009c02307210 */ /* 0x010fc80007f5e0ff */
[----:B------:R-:W-:Y:S02]  /*8480*/  LEA.HI.X.SX32 R49, R2, R0, 0x1, P2 ;  /* 0x0000000002317211 */ /* 0x000fe400010f0eff */
[----:B0-----:R-:W-:-:S04]  /*8490*/  IADD3 R46, P2, PT, R3, R156, RZ ;  /* 0x0000009c032e7210 */ /* 0x001fc80007f5e0ff */
[----:B------:R-:W-:Y:S01]  /*84a0*/  LEA.HI.X.SX32 R47, R3, R0, 0x1, P2 ;  /* 0x00000000032f7211 */ /* 0x000fe200010f0eff */
[----:B------:R-:W-:Y:S01]  /*84b0*/  IMAD R3, R37, 0x2, R3 ;  /* 0x0000000225037824 */ /* 0x000fe200078e0203 */
[----:B------:R-:W-:Y:S01]  /*84c0*/  PRMT R39, RZ, 0x7610, R39 ;  /* 0x00007610ff277816 */ /* 0x000fe20000000027 */
[----:B------:R-:W-:Y:S01]  /*84d0*/  STL.64 [R1+0x388], R48 ;  /* 0x0003883001007387 */ /* 0x000fe20000100a00 */
[----:B------:R-:W0:Y:S01]  /*84e0*/  LDC R37, c[0x0][0x3d8] ;  /* 0x0000f600ff257b82 */ /* 0x000e220000000800 */
[----:B-1----:R-:W-:Y:S01]  /*84f0*/  IMAD R36, R36, 0x2, R3 ;  /* 0x0000000224247824 */ /* 0x002fe200078e0203 */
[C---:B------:R-:W-:Y:S01]  /*8500*/  IADD3 R52, P2, PT, R3.reuse, R156, RZ ;  /* 0x0000009c03347210 */ /* 0x040fe20007f5e0ff */
[----:B------:R1:W4:Y:S02]  /*8510*/  @P0 LDG.E.U8 R142, desc[UR22][R46.64] ;  /* 0x000000162e8e0981 */ /* 0x000324000c1e1100 */
[----:B--2---:R-:W-:Y:S02]  /*8520*/  IMAD R2, R40, 0x2, R36 ;  /* 0x0000000228027824 */ /* 0x004fe400078e0224 */
[----:B------:R1:W-:Y:S01]  /*8530*/  STL.64 [R1+0x378], R46 ;  /* 0x0003782e01007387 */ /* 0x0003e20000100a00 */
[----:B------:R-:W-:-:S02]  /*8540*/  LEA.HI.X.SX32 R53, R3, R0, 0x1, P2 ;  /* 0x0000000003357211 */ /* 0x000fc400010f0eff */
[----:B------:R-:W-:Y:S01]  /*8550*/  PRMT R3, RZ, 0x7610, R3 ;  /* 0x00007610ff037816 */ /* 0x000fe20000000003 */
[----:B------:R2:W4:Y:S04]  /*8560*/  @P0 LDG.E.U8 R39, desc[UR22][R48.64] ;  /* 0x0000001630270981 */ /* 0x000528000c1e1100 */
[----:B------:R-:W4:Y:S01]  /*8570*/  @P0 LDG.E.U8 R50, desc[UR22][R52.64] ;  /* 0x0000001634320981 */ /* 0x000f22000c1e1100 */
[----:B-1----:R-:W-:-:S04]  /*8580*/  IADD3 R46, P3, PT, R2, R156, RZ ;  /* 0x0000009c022e7210 */ /* 0x002fc80007f7e0ff */
[----:B------:R-:W-:-:S05]  /*8590*/  LEA.HI.X.SX32 R47, R2, R0, 0x1, P3 ;  /* 0x00000000022f7211 */ /* 0x000fca00018f0eff */
[----:B------:R-:W4:Y:S01]  /*85a0*/  @P0 LDG.E.U8 R3, desc[UR22][R46.64] ;  /* 0x000000162e030981 */ /* 0x000f22000c1e1100 */
[----:B--2---:R-:W-:Y:S01]  /*85b0*/  IADD3 R48, P2, PT, R36, R156, RZ ;  /* 0x0000009c24307210 */ /* 0x004fe20007f5e0ff */
[----:B---3--:R-:W-:Y:S02]  /*85c0*/  IMAD R2, R38, 0x2, R2 ;  /* 0x0000000226027824 */ /* 0x008fe400078e0202 */
[----:B------:R-:W1:Y:S01]  /*85d0*/  LDC R38, c[0x0][0x3d8] ;  /* 0x0000f600ff267b82 */ /* 0x000e620000000800 */
[----:B------:R-:W-:-:S05]  /*85e0*/  LEA.HI.X.SX32 R49, R36, R0, 0x1, P2 ;  /* 0x0000000024317211 */ /* 0x000fca00010f0eff */
[----:B------:R2:W3:Y:S02]  /*85f0*/  @P0 LDG.E.U8 R43, desc[UR22][R48.64] ;  /* 0x00000016302b0981 */ /* 0x0004e4000c1e1100 */
[----:B------:R-:W0:Y:S02]  /*8600*/  LDC R36, c[0x0][0x3d8] ;  /* 0x0000f600ff247b82 */ /* 0x000e240000000800 */
[----:B----4-:R4:W-:Y:S04]  /*8610*/  STL [R1+0x7f4], R39 ;  /* 0x0007f42701007387 */ /* 0x0109e80000100800 */
[----:B------:R0:W-:Y:S04]  /*8620*/  STL [R1+0x7f8], R41 ;  /* 0x0007f82901007387 */ /* 0x0001e80000100800 */
[----:B------:R-:W-:Y:S01]  /*8630*/  STL.64 [R1+0x370], R52 ;  /* 0x0003703401007387 */ /* 0x000fe20000100a00 */
[----:B----4-:R-:W4:Y:S03]  /*8640*/  LDC R39, c[0x0][0x3d8] ;  /* 0x0000f600ff277b82 */ /* 0x010f260000000800 */
[----:B------:R-:W-:Y:S04]  /*8650*/  STL.64 [R1+0x368], R48 ;  /* 0x0003683001007387 */ /* 0x000fe80000100a00 */
[----:B------:R1:W-:Y:S01]  /*8660*/  STL.64 [R1+0x360], R46 ;  /* 0x0003602e01007387 */ /* 0x0003e20000100a00 */
[----:B0-----:R-:W0:Y:S03]  /*8670*/  LDC R41, c[0x0][0x3d8] ;  /* 0x0000f600ff297b82 */ /* 0x001e260000000800 */
[----:B------:R2:W-:Y:S01]  /*8680*/  STL [R1+0x7e8], R3 ;  /* 0x0007e80301007387 */ /* 0x0005e20000100800 */
[----:B-1----:R-:W-:Y:S01]  /*8690*/  IADD3 R46, P2, PT, R2, R156, RZ ;  /* 0x0000009c022e7210 */ /* 0x002fe20007f5e0ff */
[----:B--2---:R-:W-:-:S03]  /*86a0*/  IMAD R3, R37, 0x2, R2 ;  /* 0x0000000225037824 */ /* 0x004fc600078e0202 */
[----:B------:R-:W-:Y:S01]  /*86b0*/  LEA.HI.X.SX32 R47, R2, R0, 0x1, P2 ;  /* 0x00000000022f7211 */ /* 0x000fe200010f0eff */
[----:B------:R-:W1:Y:S01]  /*86c0*/  LDC R37, c[0x0][0x3d8] ;  /* 0x0000f600ff257b82 */ /* 0x000e620000000800 */
[----:B------:R-:W-:Y:S01]  /*86d0*/  IADD3 R48, P2, PT, R3, R156, RZ ;  /* 0x0000009c03307210 */ /* 0x000fe20007f5e0ff */
[----:B----4-:R-:W-:Y:S02]  /*86e0*/  IMAD R2, R39, 0x2, R3 ;  /* 0x0000000227027824 */ /* 0x010fe400078e0203 */
[----:B------:R2:W4:Y:S01]  /*86f0*/  @P0 LDG.E.U8 R139, desc[UR22][R46.64] ;  /* 0x000000162e8b0981 */ /* 0x000522000c1e1100 */
[----:B------:R-:W-:-:S03]  /*8700*/  LEA.HI.X.SX32 R49, R3, R0, 0x1, P2 ;  /* 0x0000000003317211 */ /* 0x000fc600010f0eff */
[----:B------:R2:W-:Y:S01]  /*8710*/  STL.64 [R1+0x358], R46 ;  /* 0x0003582e01007387 */ /* 0x0005e20000100a00 */
[----:B------:R-:W-:Y:S01]  /*8720*/  PRMT R40, RZ, 0x7610, R40 ;  /* 0x00007610ff287816 */ /* 0x000fe20000000028 */
[----:B------:R-:W1:Y:S02]  /*8730*/  LDC R39, c[0x0][0x3d8] ;  /* 0x0000f600ff277b82 */ /* 0x000e640000000800 */
[----:B------:R-:W3:Y:S01]  /*8740*/  @P0 LDG.E.U8 R42, desc[UR22][R48.64] ;  /* 0x00000016302a0981 */ /* 0x000ee2000c1e1100 */
[----:B0-----:R-:W-:-:S03]  /*8750*/  IMAD R3, R41, 0x4, R2 ;  /* 0x0000000429037824 */ /* 0x001fc600078e0202 */
[----:B------:R-:W-:Y:S01]  /*8760*/  STL.64 [R1+0x350], R48 ;  /* 0x0003503001007387 */ /* 0x000fe20000100a00 */
[----:B--2---:R-:W-:-:S04]  /*8770*/  IADD3 R46, P2, PT, R2, R156, RZ ;  /* 0x0000009c022e7210 */ /* 0x004fc80007f5e0ff */
[----:B------:R-:W-:-:S05]  /*8780*/  LEA.HI.X.SX32 R47, R2, R0, 0x1, P2 ;  /* 0x00000000022f7211 */ /* 0x000fca00010f0eff */
[----:B------:R0:W2:Y:S04]  /*8790*/  @P0 LDG.E.U8 R40, desc[UR22][R46.64] ;  /* 0x000000162e280981 */ /* 0x0000a8000c1e1100 */
[----:B---3--:R3:W-:Y:S04]  /*87a0*/  STL [R1+0x7e4], R42 ;  /* 0x0007e42a01007387 */ /* 0x0087e80000100800 */
[----:B------:R0:W-:Y:S01]  /*87b0*/  STL [R1+0x7f0], R43 ;  /* 0x0007f02b01007387 */ /* 0x0001e20000100800 */
[----:B---3--:R-:W-:-:S04]  /*87c0*/  IADD3 R42, P2, PT, R3, R156, RZ ;  /* 0x0000009c032a7210 */ /* 0x008fc80007f5e0ff */
[----:B0-----:R-:W-:Y:S01]  /*87d0*/  LEA.HI.X.SX32 R43, R3, R0, 0x1, P2 ;  /* 0x00000000032b7211 */ /* 0x001fe200010f0eff */
[----:B------:R-:W-:Y:S01]  /*87e0*/  IMAD R3, R36, 0x2, R3 ;  /* 0x0000000224037824 */ /* 0x000fe200078e0203 */
[----:B------:R-:W-:Y:S01]  /*87f0*/  STL [R1+0x7ec], R50 ;  /* 0x0007ec3201007387 */ /* 0x000fe20000100800 */
[----:B------:R-:W0:Y:S02]  /*8800*/  LDC R36, c[0x0][0x3d8] ;  /* 0x0000f600ff247b82 */ /* 0x000e240000000800 */
[----:B-1----:R-:W-:Y:S01]  /*8810*/  IMAD R2, R37, 0x2, R3 ;  /* 0x0000000225027824 */ /* 0x002fe200078e0203 */
[C---:B------:R-:W-:Y:S01]  /*8820*/  IADD3 R48, P2, PT, R3.reuse, R156, RZ ;  /* 0x0000009c03307210 */ /* 0x040fe20007f5e0ff */
[----:B------:R1:W-:Y:S03]  /*8830*/  STL.64 [R1+0x348], R46 ;  /* 0x0003482e01007387 */ /* 0x0003e60000100a00 */
[----:B------:R-:W-:Y:S01]  /*8840*/  LEA.HI.X.SX32 R49, R3, R0, 0x1, P2 ;  /* 0x0000000003317211 */ /* 0x000fe200010f0eff */
[----:B------:R3:W4:Y:S01]  /*8850*/  @P0 LDG.E.U8 R138, desc[UR22][R42.64] ;  /* 0x000000162a8a0981 */ /* 0x000722000c1e1100 */
[----:B------:R-:W-:Y:S01]  /*8860*/  IMAD R3, R38, 0x2, R2 ;  /* 0x0000000226037824 */ /* 0x000fe200078e0202 */
[----:B------:R-:W0:Y:S02]  /*8870*/  LDC R37, c[0x0][0x3d8] ;  /* 0x0000f600ff257b82 */ /* 0x000e240000000800 */
[----:B------:R3:W-:Y:S01]  /*8880*/  STL.64 [R1+0x338], R42 ;  /* 0x0003382a01007387 */ /* 0x0007e20000100a00 */
[----:B-1----:R-:W-:-:S03]  /*8890*/  IADD3 R46, P2, PT, R2, R156, RZ ;  /* 0x0000009c022e7210 */ /* 0x002fc60007f5e0ff */
[----:B------:R-:W2:Y:S01]  /*88a0*/  @P0 LDG.E.U8 R45, desc[UR22][R48.64] ;  /* 0x00000016302d0981 */ /* 0x000ea2000c1e1100 */
[----:B------:R-:W-:Y:S01]  /*88b0*/  PRMT R41, RZ, 0x7610, R41 ;  /* 0x00007610ff297816 */ /* 0x000fe20000000029 */
[----:B------:R-:W1:Y:S01]  /*88c0*/  LDC R38, c[0x0][0x3d8] ;  /* 0x0000f600ff267b82 */ /* 0x000e620000000800 */
[----:B------:R-:W-:Y:S02]  /*88d0*/  LEA.HI.X.SX32 R47, R2, R0, 0x1, P2 ;  /* 0x00000000022f7211 */ /* 0x000fe400010f0eff */
[----:B---3--:R-:W-:-:S03]  /*88e0*/  IADD3 R42, P2, PT, R3, R156, RZ ;  /* 0x0000009c032a7210 */ /* 0x008fc60007f5e0ff */
[----:B------:R-:W3:Y:S01]  /*88f0*/  @P0 LDG.E.U8 R44, desc[UR22][R46.64] ;  /* 0x000000162e2c0981 */ /* 0x000ee2000c1e1100 */
[----:B------:R-:W-:Y:S02]  /*8900*/  PRMT R2, RZ, 0x7610, R2 ;  /* 0x00007610ff027816 */ /* 0x000fe40000000002 */
[----:B------:R-:W-:-:S05]  /*8910*/  LEA.HI.X.SX32 R43, R3, R0, 0x1, P2 ;  /* 0x00000000032b7211 */ /* 0x000fca00010f0eff */
[----:B------:R-:W3:Y:S01]  /*8920*/  @P0 LDG.E.U8 R2, desc[UR22][R42.64] ;  /* 0x000000162a020981 */ /* 0x000ee2000c1e1100 */
[----:B------:R-:W-:Y:S01]  /*8930*/  IMAD R3, R39, 0x2, R3 ;  /* 0x0000000227037824 */ /* 0x000fe200078e0203 */
[----:B------:R-:W-:Y:S01]  /*8940*/  PRMT R134, RZ, 0x7610, R134 ;  /* 0x00007610ff867816 */ /* 0x000fe20000000086 */
[----:B------:R-:W0:Y:S01]  /*8950*/  LDC R39, c[0x0][0x3d8] ;  /* 0x0000f600ff277b82 */ /* 0x000e220000000800 */
[----:B----4-:R-:W-:Y:S04]  /*8960*/  STL.64 [R1+0x8b0], R138 ;  /* 0x0008b08a01007387 */ /* 0x010fe80000100a00 */
[----:B--2---:R2:W-:Y:S03]  /*8970*/  STL [R1+0x7e0], R40 ;  /* 0x0007e02801007387 */ /* 0x0045e60000100800 */
[----:B--2---:R-:W2:Y:S01]  /*8980*/  LDC R40, c[0x0][0x3d8] ;  /* 0x0000f600ff287b82 */ /* 0x004ea20000000800 */
[----:B------:R-:W-:Y:S04]  /*8990*/  STL.64 [R1+0x330], R48 ;  /* 0x0003303001007387 */ /* 0x000fe80000100a00 */
[----:B------:R4:W-:Y:S04]  /*89a0*/  STL.64 [R1+0x328], R46 ;  /* 0x0003282e01007387 */ /* 0x0009e80000100a00 */
[----:B------:R0:W-:Y:S04]  /*89b0*/  STL.64 [R1+0x320], R42 ;  /* 0x0003202a01007387 */ /* 0x0001e80000100a00 */
[----:B---3--:R3:W-:Y:S04]  /*89c0*/  STL [R1+0x7d4], R2 ;  /* 0x0007d40201007387 */ /* 0x0087e80000100800 */
[----:B------:R1:W-:Y:S01]  /*89d0*/  STL [R1+0x7dc], R44 ;  /* 0x0007dc2c01007387 */ /* 0x0003e20000100800 */
[----:B----4-:R-:W4:Y:S01]  /*89e0*/  LDC R47, c[0x0][0x3d8] ;  /* 0x0000f600ff2f7b82 */ /* 0x010f220000000800 */
[----:B0-----:R-:W-:Y:S01]  /*89f0*/  IADD3 R42, P2, PT, R3, R156, RZ ;  /* 0x0000009c032a7210 */ /* 0x001fe20007f5e0ff */
[----:B---3--:R-:W-:-:S03]  /*8a00*/  IMAD R2, R36, 0x2, R3 ;  /* 0x0000000224027824 */ /* 0x008fc600078e0203 */
[----:B------:R-:W-:Y:S01]  /*8a10*/  LEA.HI.X.SX32 R43, R3, R0, 0x1, P2 ;  /* 0x00000000032b7211 */ /* 0x000fe200010f0eff */
[----:B------:R0:W-:Y:S01]  /*8a20*/  STL [R1+0x7d8], R45 ;  /* 0x0007d82d01007387 */ /* 0x0001e20000100800 */
[----:B------:R-:W-:Y:S01]  /*8a30*/  IMAD R3, R37, 0x2, R2 ;  /* 0x0000000225037824 */ /* 0x000fe200078e0202 */
[C---:B-1----:R-:W-:Y:S01]  /*8a40*/  IADD3 R44, P2, PT, R2.reuse, R156, RZ ;  /* 0x0000009c022c7210 */ /* 0x042fe20007f5e0ff */
[----:B------:R-:W1:Y:S01]  /*8a50*/  LDC R36, c[0x0][0x3d8] ;  /* 0x0000f600ff247b82 */ /* 0x000e620000000800 */
[----:B------:R3:W-:Y:S04]  /*8a60*/  STL.64 [R1+0x318], R42 ;  /* 0x0003182a01007387 */ /* 0x0007e80000100a00 */
[----:B------:R3:W4:Y:S01]  /*8a70*/  @P0 LDG.E.U8 R129, desc[UR22][R42.64] ;  /* 0x000000162a810981 */ /* 0x000722000c1e1100 */
[----:B0-----:R-:W-:Y:S01]  /*8a80*/  LEA.HI.X.SX32 R45, R2, R0, 0x1, P2 ;  /* 0x00000000022d7211 */ /* 0x001fe200010f0eff */
[----:B--2---:R-:W-:Y:S01]  /*8a90*/  IMAD R2, R40, 0x4, R3 ;  /* 0x0000000428027824 */ /* 0x004fe200078e0203 */
[----:B------:R-:W0:Y:S01]  /*8aa0*/  LDC R37, c[0x0][0x3d8] ;  /* 0x0000f600ff257b82 */ /* 0x000e220000000800 */
[----:B---3--:R-:W-:-:S02]  /*8ab0*/  IADD3 R42, P2, PT, R3, R156, RZ ;  /* 0x0000009c032a7210 */ /* 0x008fc40007f5e0ff */
[----:B------:R2:W-:Y:S05]  /*8ac0*/  STL.64 [R1+0x310], R44 ;  /* 0x0003102c01007387 */ /* 0x0005ea0000100a00 */
[----:B------:R-:W3:Y:S01]  /*8ad0*/  LDC R40, c[0x0][0x3d8] ;  /* 0x0000f600ff287b82 */ /* 0x000ee20000000800 */
[----:B------:R-:W-:Y:S01]  /*8ae0*/  LEA.HI.X.SX32 R43, R3, R0, 0x1, P2 ;  /* 0x00000000032b7211 */ /* 0x000fe200010f0eff */
[----:B------:R2:W3:Y:S04]  /*8af0*/  @P0 LDG.E.U8 R41, desc[UR22][R44.64] ;  /* 0x000000162c290981 */ /* 0x0004e8000c1e1100 */
[----:B------:R1:W3:Y:S02]  /*8b00*/  @P0 LDG.E.U8 R134, desc[UR22][R42.64] ;  /* 0x000000162a860981 */ /* 0x0002e4000c1e1100 */
[----:B------:R-:W0:Y:S01]  /*8b10*/  LDC R46, c[0x0][0x3d8] ;  /* 0x0000f600ff2e7b82 */ /* 0x000e220000000800 */
[----:B--2---:R-:W-:-:S04]  /*8b20*/  IADD3 R44, P2, PT, R2, R156, RZ ;  /* 0x0000009c022c7210 */ /* 0x004fc80007f5e0ff */
[----:B------:R-:W-:-:S05]  /*8b30*/  LEA.HI.X.SX32 R45, R2, R0, 0x1, P2 ;  /* 0x00000000022d7211 */ /* 0x000fca00010f0eff */
[----:B------:R2:W4:Y:S01]  /*8b40*/  @P0 LDG.E.U8 R128, desc[UR22][R44.64] ;  /* 0x000000162c800981 */ /* 0x000522000c1e1100 */
[----:B------:R-:W-:Y:S02]  /*8b50*/  IMAD R3, R38, 0x2, R2 ;  /* 0x0000000226037824 */ /* 0x000fe400078e0202 */
[----:B------:R-:W0:Y:S01]  /*8b60*/  LDC R38, c[0x0][0x3d8] ;  /* 0x0000f600ff267b82 */ /* 0x000e220000000800 */
[----:B------:R2:W-:Y:S01]  /*8b70*/  STL.64 [R1+0x308], R42 ;  /* 0x0003082a01007387 */ /* 0x0005e20000100a00 */
[----:B-1----:R-:W-:-:S06]  /*8b80*/  IMAD R2, R36, 0x2, R3 ;  /* 0x0000000224027824 */ /* 0x002fcc00078e0203 */
[----:B------:R-:W1:Y:S01]  /*8b90*/  LDC R36, c[0x0][0x3d8] ;  /* 0x0000f600ff247b82 */ /* 0x000e620000000800 */
[----:B--2---:R-:W-:-:S04]  /*8ba0*/  IADD3 R42, P2, PT, R3, R156, RZ ;  /* 0x0000009c032a7210 */ /* 0x004fc80007f5e0ff */
[----:B------:R-:W-:Y:S01]  /*8bb0*/  LEA.HI.X.SX32 R43, R3, R0, 0x1, P2 ;  /* 0x00000000032b7211 */ /* 0x000fe200010f0eff */
[----:B------:R-:W-:Y:S02]  /*8bc0*/  IMAD R3, R39, 0x2, R2 ;  /* 0x0000000227037824 */ /* 0x000fe400078e0202 */
[----:B------:R-:W2:Y:S01]  /*8bd0*/  LDC R39, c[0x0][0x3d8] ;  /* 0x0000f600ff277b82 */ /* 0x000ea20000000800 */
[----:B---3--:R3:W-:Y:S04]  /*8be0*/  STL [R1+0x83c], R134 ;  /* 0x00083c8601007387 */ /* 0x0087e80000100800 */
[----:B------:R0:W-:Y:S01]  /*8bf0*/  STL.64 [R1+0x2f8], R44 ;  /* 0x0002f82c01007387 */ /* 0x0001e20000100a00 */
[----:B---3--:R-:W-:Y:S02]  /*8c00*/  PRMT R134, RZ, 0x7610, R134 ;  /* 0x00007610ff867816 */ /* 0x008fe40000000086 */
[C---:B0-----:R-:W-:Y:S01]  /*8c10*/  IADD3 R44, P2, PT, R2.reuse, R156, RZ ;  /* 0x0000009c022c7210 */ /* 0x041fe20007f5e0ff */
[----:B----4-:R-:W-:Y:S03]  /*8c20*/  STL.64 [R1+0x8a0], R128 ;  /* 0x0008a08001007387 */ /* 0x010fe60000100a00 */
[----:B------:R-:W-:Y:S01]  /*8c30*/  LEA.HI.X.SX32 R45, R2, R0, 0x1, P2 ;  /* 0x00000000022d7211 */ /* 0x000fe200010f0eff */
[----:B------:R0:W-:Y:S04]  /*8c40*/  STL.64 [R1+0x2f0], R42 ;  /* 0x0002f02a01007387 */ /* 0x0001e80000100a00 */
[----:B------:R0:W3:Y:S01]  /*8c50*/  @P0 LDG.E.U8 R134, desc[UR22][R42.64] ;  /* 0x000000162a860981 */ /* 0x0000e2000c1e1100 */
[----:B------:R-:W-:-:S02]  /*8c60*/  IMAD R2, R40, 0x2, R3 ;  /* 0x0000000228027824 */ /* 0x000fc400078e0203 */
[----:B------:R-:W4:Y:S01]  /*8c70*/  LDC R40, c[0x0][0x3d8] ;  /* 0x0000f600ff287b82 */ /* 0x000f220000000800 */
[----:B------:R1:W2:Y:S01]  /*8c80*/  @P0 LDG.E.U8 R144, desc[UR22][R44.64] ;  /* 0x000000162c900981 */ /* 0x0002a2000c1e1100 */
[----:B0-----:R-:W-:-:S04]  /*8c90*/  IADD3 R42, P2, PT, R3, R156, RZ ;  /* 0x0000009c032a7210 */ /* 0x001fc80007f5e0ff */
[----:B------:R-:W-:-:S05]  /*8ca0*/  LEA.HI.X.SX32 R43, R3, R0, 0x1, P2 ;  /* 0x00000000032b7211 */ /* 0x000fca00010f0eff */
[----:B------:R0:W3:Y:S01]  /*8cb0*/  @P0 LDG.E.U8 R135, desc[UR22][R42.64] ;  /* 0x000000162a870981 */ /* 0x0000e2000c1e1100 */
[----:B------:R-:W-:Y:S02]  /*8cc0*/  IMAD R3, R37, 0x2, R2 ;  /* 0x0000000225037824 */ /* 0x000fe400078e0202 */
[----:B------:R-:W2:Y:S01]  /*8cd0*/  LDC R37, c[0x0][0x3d8] ;  /* 0x0000f600ff257b82 */ /* 0x000ea20000000800 */
[----:B------:R1:W-:Y:S04]  /*8ce0*/  STL.64 [R1+0x2e8], R44 ;  /* 0x0002e82c01007387 */ /* 0x0003e80000100a00 */
[----:B------:R-:W-:Y:S04]  /*8cf0*/  STL [R1+0x7d0], R41 ;  /* 0x0007d02901007387 */ /* 0x000fe80000100800 */
[----:B------:R0:W-:Y:S01]  /*8d00*/  STL.64 [R1+0x2e0], R42 ;  /* 0x0002e02a01007387 */ /* 0x0001e20000100a00 */
[----:B-1----:R-:W-:-:S04]  /*8d10*/  IADD3 R44, P2, PT, R2, R156, RZ ;  /* 0x0000009c022c7210 */ /* 0x002fc80007f5e0ff */
[----:B------:R-:W-:Y:S01]  /*8d20*/  LEA.HI.X.SX32 R45, R2, R0, 0x1, P2 ;  /* 0x00000000022d7211 */ /* 0x000fe200010f0eff */
[----:B------:R-:W-:Y:S02]  /*8d30*/  IMAD R2, R36, 0x2, R3 ;  /* 0x0000000224027824 */ /* 0x000fe400078e0203 */
[----:B------:R-:W1:Y:S01]  /*8d40*/  LDC R36, c[0x0][0x3d8] ;  /* 0x0000f600ff247b82 */ /* 0x000e620000000800 */
[C---:B0-----:R-:W-:Y:S01]  /*8d50*/  IADD3 R42, P2, PT, R3.reuse, R156, RZ ;  /* 0x0000009c032a7210 */ /* 0x041fe20007f5e0ff */
[----:B------:R0:W2:Y:S03]  /*8d60*/  @P0 LDG.E.U8 R125, desc[UR22][R44.64] ;  /* 0x000000162c7d0981 */ /* 0x0000a6000c1e1100 */
[----:B------:R-:W-:-:S05]  /*8d70*/  LEA.HI.X.SX32 R43, R3, R0, 0x1, P2 ;  /* 0x00000000032b7211 */ /* 0x000fca00010f0eff */
[----:B------:R-:W4:Y:S04]  /*8d80*/  @P0 LDG.E.U8 R145, desc[UR22][R42.64] ;  /* 0x000000162a910981 */ /* 0x000f28000c1e1100 */
[----:B---3--:R-:W-:Y:S04]  /*8d90*/  STL.64 [R1+0x840], R134 ;  /* 0x0008408601007387 */ /* 0x008fe80000100a00 */
[----:B------:R0:W-:Y:S02]  /*8da0*/  STL.64 [R1+0x2d8], R44 ;  /* 0x0002d82c01007387 */ /* 0x0001e40000100a00 */
[----:B0-----:R-:W-:-:S04]  /*8db0*/  IADD3 R44, P3, PT, R2, R156, RZ ;  /* 0x0000009c022c7210 */ /* 0x001fc80007f7e0ff */
[----:B------:R-:W-:-:S05]  /*8dc0*/  LEA.HI.X.SX32 R45, R2, R0, 0x1, P3 ;  /* 0x00000000022d7211 */ /* 0x000fca00018f0eff */
[----:B------:R0:W3:Y:S01]  /*8dd0*/  @P0 LDG.E.U8 R147, desc[UR22][R44.64] ;  /* 0x000000162c930981 */ /* 0x0000e2000c1e1100 */
[----:B------:R-:W-:Y:S02]  /*8de0*/  IMAD R3, R38, 0x4, R2 ;  /* 0x0000000426037824 */ /* 0x000fe400078e0202 */
[----:B------:R-:W3:Y:S01]  /*8df0*/  LDC R38, c[0x0][0x3d8] ;  /* 0x0000f600ff267b82 */ /* 0x000ee20000000800 */
[----:B------:R0:W-:Y:S01]  /*8e00*/  STL.64 [R1+0x2d0], R42 ;  /* 0x0002d02a01007387 */ /* 0x0001e20000100a00 */
[----:B--2---:R-:W-:-:S03]  /*8e10*/  IMAD R2, R39, 0x2, R3 ;  /* 0x0000000227027824 */ /* 0x004fc600078e0203 */
[----:B----4-:R-:W-:Y:S03]  /*8e20*/  STL.64 [R1+0x848], R144 ;  /* 0x0008489001007387 */ /* 0x010fe60000100a00 */
[----:B------:R-:W2:Y:S01]  /*8e30*/  LDC R39, c[0x0][0x3d8] ;  /* 0x0000f600ff277b82 */ /* 0x000ea20000000800 */
[C---:B0-----:R-:W-:Y:S01]  /*8e40*/  IADD3 R42, P2, PT, R3.reuse, R156, RZ ;  /* 0x0000009c032a7210 */ /* 0x041fe20007f5e0ff */
[----:B------:R0:W-:Y:S03]  /*8e50*/  STL.64 [R1+0x2c8], R44 ;  /* 0x0002c82c01007387 */ /* 0x0001e60000100a00 */
[----:B------:R-:W-:Y:S01]  /*8e60*/  LEA.HI.X.SX32 R43, R3, R0, 0x1, P2 ;  /* 0x00000000032b7211 */ /* 0x000fe200010f0eff */
[----:B------:R-:W-:-:S04]  /*8e70*/  IMAD R3, R40, 0x2, R2 ;  /* 0x0000000228037824 */ /* 0x000fc800078e0202 */
[----:B------:R-:W-:Y:S01]  /*8e80*/  IMAD R47, R47, 0x2, R3 ;  /* 0x000000022f2f7824 */ /* 0x000fe200078e0203 */
[----:B------:R4:W2:Y:S01]  /*8e90*/  @P0 LDG.E.U8 R122, desc[UR22][R42.64] ;  /* 0x000000162a7a0981 */ /* 0x0008a2000c1e1100 */
[----:B0-----:R-:W-:-:S04]  /*8ea0*/  IADD3 R44, P2, PT, R2, R156, RZ ;  /* 0x0000009c022c7210 */ /* 0x001fc80007f5e0ff */
[----:B------:R-:W-:Y:S01]  /*8eb0*/  LEA.HI.X.SX32 R45, R2, R0, 0x1, P2 ;  /* 0x00000000022d7211 */ /* 0x000fe200010f0eff */
[----:B-1----:R-:W-:Y:S02]  /*8ec0*/  IMAD R2, R36, 0x2, R47 ;  /* 0x0000000224027824 */ /* 0x002fe400078e022f */
[----:B------:R-:W0:Y:S02]  /*8ed0*/  LDC R36, c[0x0][0x3d8] ;  /* 0x0000f600ff247b82 */ /* 0x000e240000000800 */
[----:B------:R1:W2:Y:S04]  /*8ee0*/  @P0 LDG.E.U8 R141, desc[UR22][R44.64] ;  /* 0x000000162c8d0981 */ /* 0x0002a8000c1e1100 */
[----:B---3--:R-:W-:Y:S04]  /*8ef0*/  STL.64 [R1+0x850], R146 ;  /* 0x0008509201007387 */ /* 0x008fe80000100a00 */
[----:B------:R4:W-:Y:S02]  /*8f00*/  STL.64 [R1+0x2b8], R42 ;  /* 0x0002b82a01007387 */ /* 0x0009e40000100a00 */
[----:B----4-:R-:W-:-:S04]  /*8f10*/  IADD3 R42, P2, PT, R3, R156, RZ ;  /* 0x0000009c032a7210 */ /* 0x010fc80007f5e0ff */
[----:B------:R-:W-:Y:S01]  /*8f20*/  LEA.HI.X.SX32 R43, R3, R0, 0x1, P2 ;  /* 0x00000000032b7211 */ /* 0x000fe200010f0eff */
[----:B------:R-:W-:Y:S01]  /*8f30*/  IMAD R3, R38, 0x2, R2 ;  /* 0x0000000226037824 */ /* 0x000fe200078e0202 */
[C---:B------:R-:W-:Y:S01]  /*8f40*/  IADD3 R40, P2, PT, R2.reuse, R156, RZ ;  /* 0x0000009c02287210 */ /* 0x040fe20007f5e0ff */
[----:B------:R1:W-:Y:S01]  /*8f50*/  STL.64 [R1+0x2b0], R44 ;  /* 0x0002b02c01007387 */ /* 0x0003e20000100a00 */
[----:B------:R-:W3:Y:S02]  /*8f60*/  LDC R38, c[0x0][0x3d8] ;  /* 0x0000f600ff267b82 */ /* 0x000ee40000000800 */
[----:B------:R-:W-:Y:S01]  /*8f70*/  LEA.HI.X.SX32 R41, R2, R0, 0x1, P2 ;  /* 0x0000000002297211 */ /* 0x000fe200010f0eff */
[----:B------:R-:W-:Y:S01]  /*8f80*/  IMAD R2, R37, 0x2, R3 ;  /* 0x0000000225027824 */ /* 0x000fe200078e0203 */
[----:B------:R4:W3:Y:S04]  /*8f90*/  @P0 LDG.E.U8 R140, desc[UR22][R42.64] ;  /* 0x000000162a8c0981 */ /* 0x0008e8000c1e1100 */
[----:B------:R4:W-:Y:S01]  /*8fa0*/  STL.64 [R1+0x2a8], R42 ;  /* 0x0002a82a01007387 */ /* 0x0009e20000100a00 */
[----:B------:R-:W3:Y:S01]  /*8fb0*/  LDC R37, c[0x0][0x3d8] ;  /* 0x0000f600ff257b82 */ /* 0x000ee20000000800 */
[----:B-1----:R-:W-:-:S02]  /*8fc0*/  IADD3 R44, P3, PT, R2, R156, RZ ;  /* 0x0000009c022c7210 */ /* 0x002fc40007f7e0ff */
[----:B------:R1:W3:Y:S02]  /*8fd0*/  @P0 LDG.E.U8 R121, desc[UR22][R40.64] ;  /* 0x0000001628790981 */ /* 0x0002e4000c1e1100 */
[----:B------:R-:W-:Y:S02]  /*8fe0*/  LEA.HI.X.SX32 R45, R2, R0, 0x1, P3 ;  /* 0x00000000022d7211 */ /* 0x000fe400018f0eff */
[----:B----4-:R-:W-:-:S03]  /*8ff0*/  IADD3 R42, P2, PT, R3, R156, RZ ;  /* 0x0000009c032a7210 */ /* 0x010fc60007f5e0ff */
[----:B------:R-:W4:Y:S01]  /*9000*/  @P0 LDG.E.U8 R136, desc[UR22][R44.64] ;  /* 0x000000162c880981 */ /* 0x000f22000c1e1100 */
[----:B------:R-:W-:-:S05]  /*9010*/  LEA.HI.X.SX32 R43, R3, R0, 0x1, P2 ;  /* 0x00000000032b7211 */ /* 0x000fca00010f0eff */
[----:B------:R1:W4:Y:S01]  /*9020*/  @P0 LDG.E.U8 R137, desc[UR22][R42.64] ;  /* 0x000000162a890981 */ /* 0x000322000c1e1100 */
[----:B--2---:R-:W-:Y:S02]  /*9030*/  IMAD R3, R39, 0x4, R2 ;  /* 0x0000000427037824 */ /* 0x004fe400078e0202 */
[----:B------:R-:W2:Y:S02]  /*9040*/  LDC R39, c[0x0][0x3d8] ;  /* 0x0000f600ff277b82 */ /* 0x000ea40000000800 */
[----:B0-----:R-:W-:-:S06]  /*9050*/  IMAD R2, R36, 0x2, R3 ;  /* 0x0000000224027824 */ /* 0x001fcc00078e0203 */
[----:B------:R-:W0:Y:S01]  /*9060*/  LDC R36, c[0x0][0x3d8] ;  /* 0x0000f600ff247b82 */ /* 0x000e220000000800 */
[----:B---3--:R-:W-:Y:S04]  /*9070*/  STL.64 [R1+0x858], R140 ;  /* 0x0008588c01007387 */ /* 0x008fe80000100a00 */
[----:B------:R1:W-:Y:S04]  /*9080*/  STL.64 [R1+0x2a0], R40 ;  /* 0x0002a02801007387 */ /* 0x0003e80000100a00 */
[----:B------:R3:W-:Y:S04]  /*9090*/  STL.64 [R1+0x298], R42 ;  /* 0x0002982a01007387 */ /* 0x0007e80000100a00 */
[----:B------:R0:W-:Y:S01]  /*90a0*/  STL.64 [R1+0x290], R44 ;  /* 0x0002902c01007387 */ /* 0x0001e20000100a00 */
[----:B-1----:R-:W1:Y:S01]  /*90b0*/  LDC R40, c[0x0][0x3d8] ;  /* 0x0000f600ff287b82 */ /* 0x002e620000000800 */
[----:B---3--:R-:W-:-:S04]  /*90c0*/  IADD3 R42, P2, PT, R3, R156, RZ ;  /* 0x0000009c032a7210 */ /* 0x008fc80007f5e0ff */
[----:B------:R-:W-:Y:S01]  /*90d0*/  LEA.HI.X.SX32 R43, R3, R0, 0x1, P2 ;  /* 0x00000000032b7211 */ /* 0x000fe200010f0eff */
[----:B------:R-:W-:Y:S01]  /*90e0*/  IMAD R3, R38, 0x2, R2 ;  /* 0x0000000226037824 */ /* 0x000fe200078e0202 */
[C---:B0-----:R-:W-:Y:S01]  /*90f0*/  IADD3 R44, P2, PT, R2.reuse, R156, RZ ;  /* 0x0000009c022c7210 */ /* 0x041fe20007f5e0ff */
[----:B----4-:R-:W-:Y:S01]  /*9100*/  STL.64 [R1+0x860], R136 ;  /* 0x0008608801007387 */ /* 0x010fe20000100a00 */
[----:B------:R-:W0:Y:S02]  /*9110*/  LDC R38, c[0x0][0x3d8] ;  /* 0x0000f600ff267b82 */ /* 0x000e240000000800 */
[----:B------:R-:W-:Y:S01]  /*9120*/  LEA.HI.X.SX32 R45, R2, R0, 0x1, P2 ;  /* 0x00000000022d7211 */ /* 0x000fe200010f0eff */
[----:B------:R3:W-:Y:S04]  /*9130*/  STL.64 [R1+0x288], R42 ;  /* 0x0002882a01007387 */ /* 0x0007e80000100a00 */
[----:B------:R3:W4:Y:S04]  /*9140*/  @P0 LDG.E.U8 R117, desc[UR22][R42.64] ;  /* 0x000000162a750981 */ /* 0x000728000c1e1100 */
[----:B------:R-:W4:Y:S01]  /*9150*/  @P0 LDG.E.U8 R130, desc[UR22][R44.64] ;  /* 0x000000162c820981 */ /* 0x000f22000c1e1100 */
[----:B---3--:R-:W-:-:S04]  /*9160*/  IADD3 R42, P2, PT, R3, R156, RZ ;  /* 0x0000009c032a7210 */ /* 0x008fc80007f5e0ff */
[----:B------:R-:W-:-:S05]  /*9170*/  LEA.HI.X.SX32 R43, R3, R0, 0x1, P2 ;  /* 0x00000000032b7211 */ /* 0x000fca00010f0eff */
[----:B------:R3:W4:Y:S01]  /*9180*/  @P0 LDG.E.U8 R131, desc[UR22][R42.64] ;  /* 0x000000162a830981 */ /* 0x000722000c1e1100 */
[----:B------:R-:W-:-:S04]  /*9190*/  IMAD R46, R46, 0x2, R3 ;  /* 0x000000022e2e7824 */ /* 0x000fc800078e0203 */
[----:B-1----:R-:W-:Y:S01]  /*91a0*/  IMAD R2, R40, 0x2, R46 ;  /* 0x0000000228027824 */ /* 0x002fe200078e022e */
[----:B------:R-:W-:Y:S01]  /*91b0*/  STL.64 [R1+0x280], R44 ;  /* 0x0002802c01007387 */ /* 0x000fe20000100a00 */
[----:B------:R-:W1:Y:S02]  /*91c0*/  LDC R40, c[0x0][0x3d8] ;  /* 0x0000f600ff287b82 */ /* 0x000e640000000800 */
[----:B------:R-:W-:Y:S01]  /*91d0*/  IMAD R3, R37, 0x2, R2 ;  /* 0x0000000225037824 */ /* 0x000fe200078e0202 */
[C---:B------:R-:W-:Y:S01]  /*91e0*/  IADD3 R48, P2, PT, R2.reuse, R156, RZ ;  /* 0x0000009c02307210 */ /* 0x040fe20007f5e0ff */
[----:B------:R3:W-:Y:S03]  /*91f0*/  STL.64 [R1+0x278], R42 ;  /* 0x0002782a01007387 */ /* 0x0007e60000100a00 */
[----:B------:R-:W-:Y:S01]  /*9200*/  LEA.HI.X.SX32 R49, R2, R0, 0x1, P2 ;  /* 0x0000000002317211 */ /* 0x000fe200010f0eff */
[----:B------:R-:W-:Y:S01]  /*9210*/  IMAD R2, R36, 0x2, R3 ;  /* 0x0000000224027824 */ /* 0x000fe200078e0203 */
[----:B------:R-:W0:Y:S03]  /*9220*/  LDC R37, c[0x0][0x3d8] ;  /* 0x0000f600ff257b82 */ /* 0x000e260000000800 */
[----:B------:R0:W4:Y:S01]  /*9230*/  @P0 LDG.E.U8 R115, desc[UR22][R48.64] ;  /* 0x0000001630730981 */ /* 0x000122000c1e1100 */
[----:B---3--:R-:W-:-:S04]  /*9240*/  IADD3 R42, P2, PT, R3, R156, RZ ;  /* 0x0000009c032a7210 */ /* 0x008fc80007f5e0ff */
[----:B------:R-:W3:Y:S01]  /*9250*/  LDC R45, c[0x0][0x3d8] ;  /* 0x0000f600ff2d7b82 */ /* 0x000ee20000000800 */
[----:B------:R-:W-:Y:S01]  /*9260*/  LEA.HI.X.SX32 R43, R3, R0, 0x1, P2 ;  /* 0x00000000032b7211 */ /* 0x000fe200010f0eff */
[----:B--2---:R-:W-:-:S04]  /*9270*/  IMAD R3, R39, 0x4, R2 ;  /* 0x0000000427037824 */ /* 0x004fc800078e0202 */
[----:B------:R2:W3:Y:S02]  /*9280*/  @P0 LDG.E.U8 R127, desc[UR22][R42.64] ;  /* 0x000000162a7f0981 */ /* 0x0004e4000c1e1100 */
[----:B------:R-:W0:Y:S08]  /*9290*/  LDC R36, c[0x0][0x3d8] ;  /* 0x0000f600ff247b82 */ /* 0x000e300000000800 */
[----:B------:R-:W0:Y:S08]  /*92a0*/  LDC R39, c[0x0][0x3d8] ;  /* 0x0000f600ff277b82 */ /* 0x000e300000000800 */
[----:B------:R-:W0:Y:S01]  /*92b0*/  LDC R44, c[0x0][0x3d8] ;  /* 0x0000f600ff2c7b82 */ /* 0x000e220000000800 */
[----:B----4-:R-:W-:Y:S04]  /*92c0*/  STL.64 [R1+0x868], R130 ;  /* 0x0008688201007387 */ /* 0x010fe80000100a00 */
[----:B------:R0:W-:Y:S04]  /*92d0*/  STL.64 [R1+0x270], R48 ;  /* 0x0002703001007387 */ /* 0x0001e80000100a00 */
[----:B------:R2:W-:Y:S01]  /*92e0*/  STL.64 [R1+0x268], R42 ;  /* 0x0002682a01007387 */ /* 0x0005e20000100a00 */
[----:B0-----:R-:W-:-:S04]  /*92f0*/  IADD3 R48, P3, PT, R2, R156, RZ ;  /* 0x0000009c02307210 */ /* 0x001fc80007f7e0ff */
[----:B------:R-:W-:Y:S01]  /*9300*/  LEA.HI.X.SX32 R49, R2, R0, 0x1, P3 ;  /* 0x0000000002317211 */ /* 0x000fe200018f0eff */
[----:B------:R-:W-:Y:S01]  /*9310*/  IMAD R2, R38, 0x2, R3 ;  /* 0x0000000226027824 */ /* 0x000fe200078e0203 */
[C---:B--2---:R-:W-:Y:S01]  /*9320*/  IADD3 R42, P2, PT, R3.reuse, R156, RZ ;  /* 0x0000009c032a7210 */ /* 0x044fe20007f5e0ff */
[----:B------:R-:W0:Y:S02]  /*9330*/  LDC R38, c[0x0][0x3d8] ;  /* 0x0000f600ff267b82 */ /* 0x000e240000000800 */
[----:B------:R2:W4:Y:S01]  /*9340*/  @P0 LDG.E.U8 R126, desc[UR22][R48.64] ;  /* 0x00000016307e0981 */ /* 0x000522000c1e1100 */
[----:B------:R-:W-:-:S03]  /*9350*/  LEA.HI.X.SX32 R43, R3, R0, 0x1, P2 ;  /* 0x00000000032b7211 */ /* 0x000fc600010f0eff */
[----:B------:R2:W-:Y:S01]  /*9360*/  STL.64 [R1+0x260], R48 ;  /* 0x0002603001007387 */ /* 0x0005e20000100a00 */
[----:B-1----:R-:W-:-:S03]  /*9370*/  IMAD R3, R40, 0x2, R2 ;  /* 0x0000000228037824 */ /* 0x002fc600078e0202 */
[----:B------:R1:W4:Y:S01]  /*9380*/  @P0 LDG.E.U8 R112, desc[UR22][R42.64] ;  /* 0x000000162a700981 */ /* 0x000322000c1e1100 */
[----:B--2---:R-:W-:-:S04]  /*9390*/  IADD3 R48, P2, PT, R2, R156, RZ ;  /* 0x0000009c02307210 */ /* 0x004fc80007f5e0ff */
[----:B------:R-:W-:-:S05]  /*93a0*/  LEA.HI.X.SX32 R49, R2, R0, 0x1, P2 ;  /* 0x0000000002317211 */ /* 0x000fca00010f0eff */
[----:B------:R-:W2:Y:S01]  /*93b0*/  @P0 LDG.E.U8 R124, desc[UR22][R48.64] ;  /* 0x00000016307c0981 */ /* 0x000ea2000c1e1100 */
[----:B---3--:R-:W-:-:S04]  /*93c0*/  IMAD R45, R45, 0x2, R3 ;  /* 0x000000022d2d7824 */ /* 0x008fc800078e0203 */
[----:B------:R-:W-:Y:S02]  /*93d0*/  IMAD R2, R36, 0x2, R45 ;  /* 0x0000000224027824 */ /* 0x000fe400078e022d */
[----:B------:R-:W3:Y:S01]  /*93e0*/  LDC R36, c[0x0][0x3d8] ;  /* 0x0000f600ff247b82 */ /* 0x000ee20000000800 */
[----:B----4-:R-:W-:Y:S04]  /*93f0*/  STL.64 [R1+0x870], R126 ;  /* 0x0008707e01007387 */ /* 0x010fe80000100a00 */
[----:B------:R1:W-:Y:S04]  /*9400*/  STL.64 [R1+0x258], R42 ;  /* 0x0002582a01007387 */ /* 0x0003e80000100a00 */
[----:B------:R-:W-:Y:S01]  /*9410*/  STL.64 [R1+0x250], R48 ;  /* 0x0002503001007387 */ /* 0x000fe20000100a00 */
[----:B-1----:R-:W-:-:S04]  /*9420*/  IADD3 R42, P2, PT, R3, R156, RZ ;  /* 0x0000009c032a7210 */ /* 0x002fc80007f5e0ff */
[----:B------:R-:W-:Y:S01]  /*9430*/  LEA.HI.X.SX32 R43, R3, R0, 0x1, P2 ;  /* 0x00000000032b7211 */ /* 0x000fe200010f0eff */
[----:B------:R-:W-:Y:S01]  /*9440*/  IMAD R3, R39, 0x2, R2 ;  /* 0x0000000227037824 */ /* 0x000fe200078e0202 */
[C---:B------:R-:W-:Y:S01]  /*9450*/  IADD3 R40, P2, PT, R2.reuse, R156, RZ ;  /* 0x0000009c02287210 */ /* 0x040fe20007f5e0ff */
[----:B------:R-:W1:Y:S01]  /*9460*/  LDC R39, c[0x0][0x3d8] ;  /* 0x0000f600ff277b82 */ /* 0x000e620000000800 */
[----:B--2---:R-:W-:Y:S02]  /*9470*/  STL.64 [R1+0x890], R124 ;  /* 0x0008907c01007387 */ /* 0x004fe40000100a00 */
[----:B------:R-:W-:Y:S02]  /*9480*/  LEA.HI.X.SX32 R41, R2, R0, 0x1, P2 ;  /* 0x0000000002297211 */ /* 0x000fe400010f0eff */
[----:B------:R2:W4:Y:S04]  /*9490*/  @P0 LDG.E.U8 R123, desc[UR22][R42.64] ;  /* 0x000000162a7b0981 */ /* 0x000528000c1e1100 */
[----:B------:R2:W-:Y:S01]  /*94a0*/  STL.64 [R1+0x248], R42 ;  /* 0x0002482a01007387 */ /* 0x0005e20000100a00 */
[----:B------:R-:W-:-:S02]  /*94b0*/  IMAD R2, R37, 0x2, R3 ;  /* 0x0000000225027824 */ /* 0x000fc400078e0203 */
[----:B------:R-:W1:Y:S01]  /*94c0*/  LDC R37, c[0x0][0x3d8] ;  /* 0x0000f600ff257b82 */ /* 0x000e620000000800 */
[----:B------:R0:W4:Y:S01]  /*94d0*/  @P0 LDG.E.U8 R111, desc[UR22][R40.64] ;  /* 0x00000016286f0981 */ /* 0x000122000c1e1100 */
[----:B--2---:R-:W-:-:S04]  /*94e0*/  IADD3 R42, P2, PT, R3, R156, RZ ;  /* 0x0000009c032a7210 */ /* 0x004fc80007f5e0ff */
[----:B------:R-:W-:-:S05]  /*94f0*/  LEA.HI.X.SX32 R43, R3, R0, 0x1, P2 ;  /* 0x00000000032b7211 */ /* 0x000fca00010f0eff */
[----:B------:R2:W2:Y:S01]  /*9500*/  @P0 LDG.E.U8 R120, desc[UR22][R42.64] ;  /* 0x000000162a780981 */ /* 0x0004a2000c1e1100 */
[----:B------:R-:W-:Y:S01]  /*9510*/  IADD3 R48, P3, PT, R2, R156, RZ ;  /* 0x0000009c02307210 */ /* 0x000fe20007f7e0ff */
[----:B0-----:R-:W-:Y:S02]  /*9520*/  IMAD R3, R38, 0x4, R2 ;  /* 0x0000000426037824 */ /* 0x001fe400078e0202 */
[----:B------:R-:W0:Y:S01]  /*9530*/  LDC R38, c[0x0][0x3d8] ;  /* 0x0000f600ff267b82 */ /* 0x000e220000000800 */
[----:B------:R-:W-:Y:S01]  /*9540*/  LEA.HI.X.SX32 R49, R2, R0, 0x1, P3 ;  /* 0x0000000002317211 */ /* 0x000fe200018f0eff */
[----:B---3--:R-:W-:-:S04]  /*9550*/  IMAD R2, R36, 0x2, R3 ;  /* 0x0000000224027824 */ /* 0x008fc800078e0203 */
[----:B------:R3:W3:Y:S02]  /*9560*/  @P0 LDG.E.U8 R119, desc[UR22][R48.64] ;  /* 0x0000001630770981 */ /* 0x0006e4000c1e1100 */
[----:B------:R-:W0:Y:S02]  /*9570*/  LDC R36, c[0x0][0x3d8] ;  /* 0x0000f600ff247b82 */ /* 0x000e240000000800 */
[----:B----4-:R-:W-:Y:S04]  /*9580*/  STL.64 [R1+0x888], R122 ;  /* 0x0008887a01007387 */ /* 0x010fe80000100a00 */
[----:B------:R4:W-:Y:S04]  /*9590*/  STL.64 [R1+0x240], R40 ;  /* 0x0002402801007387 */ /* 0x0009e80000100a00 */
[----:B------:R2:W-:Y:S01]  /*95a0*/  STL.64 [R1+0x238], R42 ;  /* 0x0002382a01007387 */ /* 0x0005e20000100a00 */
[----:B----4-:R-:W4:Y:S01]  /*95b0*/  LDC R40, c[0x0][0x3d8] ;  /* 0x0000f600ff287b82 */ /* 0x010f220000000800 */
[----:B--2---:R-:W-:-:S04]  /*95c0*/  IADD3 R42, P2, PT, R3, R156, RZ ;  /* 0x0000009c032a7210 */ /* 0x004fc80007f5e0ff */
[----:B------:R-:W-:Y:S01]  /*95d0*/  LEA.HI.X.SX32 R43, R3, R0, 0x1, P2 ;  /* 0x00000000032b7211 */ /* 0x000fe200010f0eff */
[----:B------:R-:W-:Y:S04]  /*95e0*/  STL.64 [R1+0x880], R120 ;  /* 0x0008807801007387 */ /* 0x000fe80000100a00 */
[----:B------:R3:W-:Y:S01]  /*95f0*/  STL.64 [R1+0x230], R48 ;  /* 0x0002303001007387 */ /* 0x0007e20000100a00 */
[----:B-1----:R-:W-:Y:S02]  /*9600*/  IMAD R3, R39, 0x2, R2 ;  /* 0x0000000227037824 */ /* 0x002fe400078e0202 */
[----:B------:R-:W1:Y:S01]  /*9610*/  LDC R39, c[0x0][0x3d8] ;  /* 0x0000f600ff277b82 */ /* 0x000e620000000800 */
[----:B------:R2:W2:Y:S01]  /*9620*/  @P0 LDG.E.U8 R108, desc[UR22][R42.64] ;  /* 0x000000162a6c0981 */ /* 0x0004a2000c1e1100 */
[----:B---3--:R-:W-:-:S04]  /*9630*/  IADD3 R48, P2, PT, R2, R156, RZ ;  /* 0x0000009c02307210 */ /* 0x008fc80007f5e0ff */
[----:B------:R-:W-:Y:S01]  /*9640*/  LEA.HI.X.SX32 R49, R2, R0, 0x1, P2 ;  /* 0x0000000002317211 */ /* 0x000fe200010f0eff */
[----:B------:R-:W-:Y:S01]  /*9650*/  IMAD R44, R44, 0x2, R3 ;  /* 0x000000022c2c7824 */ /* 0x000fe200078e0203 */
[----:B------:R2:W-:Y:S04]  /*9660*/  STL.64 [R1+0x228], R42 ;  /* 0x0002282a01007387 */ /* 0x0005e80000100a00 */
[----:B------:R3:W2:Y:S01]  /*9670*/  @P0 LDG.E.U8 R116, desc[UR22][R48.64] ;  /* 0x0000001630740981 */ /* 0x0006a2000c1e1100 */
[----:B----4-:R-:W-:Y:S02]  /*9680*/  IMAD R2, R40, 0x2, R44 ;  /* 0x0000000228027824 */ /* 0x010fe400078e022c */
[----:B------:R-:W4:Y:S01]  /*9690*/  LDC R40, c[0x0][0x3d8] ;  /* 0x0000f600ff287b82 */ /* 0x000f220000000800 */
[----:B--2---:R-:W-:-:S04]  /*96a0*/  IADD3 R42, P2, PT, R3, R156, RZ ;  /* 0x0000009c032a7210 */ /* 0x004fc80007f5e0ff */
[----:B------:R-:W-:Y:S01]  /*96b0*/  LEA.HI.X.SX32 R43, R3, R0, 0x1, P2 ;  /* 0x00000000032b7211 */ /* 0x000fe200010f0eff */
[----:B------:R-:W-:Y:S01]  /*96c0*/  IMAD R3, R37, 0x2, R2 ;  /* 0x0000000225037824 */ /* 0x000fe200078e0202 */
[C---:B------:R-:W-:Y:S01]  /*96d0*/  IADD3 R50, P2, PT, R2.reuse, R156, RZ ;  /* 0x0000009c02327210 */ /* 0x040fe20007f5e0ff */
[----:B------:R3:W-:Y:S01]  /*96e0*/  STL.64 [R1+0x220], R48 ;  /* 0x0002203001007387 */ /* 0x0007e20000100a00 */
[----:B------:R-:W2:Y:S03]  /*96f0*/  LDC R37, c[0x0][0x3d8] ;  /* 0x0000f600ff257b82 */ /* 0x000ea60000000800 */
[----:B------:R1:W2:Y:S01]  /*9700*/  @P0 LDG.E.U8 R118, desc[UR22][R42.64] ;  /* 0x000000162a760981 */ /* 0x0002a2000c1e1100 */
[----:B------:R-:W-:Y:S01]  /*9710*/  LEA.HI.X.SX32 R51, R2, R0, 0x1, P2 ;  /* 0x0000000002337211 */ /* 0x000fe200010f0eff */
[----:B0-----:R-:W-:-:S03]  /*9720*/  IMAD R2, R36, 0x2, R3 ;  /* 0x0000000224027824 */ /* 0x001fc600078e0203 */
[----:B------:R-:W0:Y:S01]  /*9730*/  LDC R36, c[0x0][0x3d8] ;  /* 0x0000f600ff247b82 */ /* 0x000e220000000800 */
[----:B------:R0:W4:Y:S01]  /*9740*/  @P0 LDG.E.U8 R105, desc[UR22][R50.64] ;  /* 0x0000001632690981 */ /* 0x000122000c1e1100 */
[----:B---3--:R-:W-:-:S04]  /*9750*/  IADD3 R48, P2, PT, R3, R156, RZ ;  /* 0x0000009c03307210 */ /* 0x008fc80007f5e0ff */
[----:B------:R-:W-:-:S05]  /*9760*/  LEA.HI.X.SX32 R49, R3, R0, 0x1, P2 ;  /* 0x0000000003317211 */ /* 0x000fca00010f0eff */
[----:B------:R3:W3:Y:S01]  /*9770*/  @P0 LDG.E.U8 R114, desc[UR22][R48.64] ;  /* 0x0000001630720981 */ /* 0x0006e2000c1e1100 */
[----:B-1----:R-:W-:Y:S02]  /*9780*/  IMAD R3, R39, 0x4, R2 ;  /* 0x0000000427037824 */ /* 0x002fe400078e0202 */
[----:B------:R-:W1:Y:S01]  /*9790*/  LDC R39, c[0x0][0x3d8] ;  /* 0x0000f600ff277b82 */ /* 0x000e620000000800 */
[----:B------:R-:W-:Y:S04]  /*97a0*/  STL.64 [R1+0x878], R116 ;  /* 0x0008787401007387 */ /* 0x000fe80000100a00 */
[----:B------:R0:W-:Y:S03]  /*97b0*/  STL.64 [R1+0x218], R42 ;  /* 0x0002182a01007387 */ /* 0x0001e60000100a00 */
[----:B0-----:R-:W0:Y:S01]  /*97c0*/  LDC R43, c[0x0][0x3d8] ;  /* 0x0000f600ff2b7b82 */ /* 0x001e220000000800 */
[----:B--2---:R-:W-:Y:S04]  /*97d0*/  STL.64 [R1+0x898], R118 ;  /* 0x0008987601007387 */ /* 0x004fe80000100a00 */
[----:B------:R2:W-:Y:S03]  /*97e0*/  STL.64 [R1+0x210], R50 ;  /* 0x0002103201007387 */ /* 0x0005e60000100a00 */
[----:B------:R-:W1:Y:S01]  /*97f0*/  LDC R42, c[0x0][0x3d8] ;  /* 0x0000f600ff2a7b82 */ /* 0x000e620000000800 */
[----:B------:R3:W-:Y:S01]  /*9800*/  STL.64 [R1+0x208], R48 ;  /* 0x0002083001007387 */ /* 0x0007e20000100a00 */
[----:B--2---:R-:W-:-:S04]  /*9810*/  IADD3 R50, P3, PT, R2, R156, RZ ;  /* 0x0000009c02327210 */ /* 0x004fc80007f7e0ff */
[----:B------:R-:W-:Y:S01]  /*9820*/  LEA.HI.X.SX32 R51, R2, R0, 0x1, P3 ;  /* 0x0000000002337211 */ /* 0x000fe200018f0eff */
[----:B------:R-:W-:Y:S01]  /*9830*/  IMAD R2, R38, 0x2, R3 ;  /* 0x0000000226027824 */ /* 0x000fe200078e0203 */
[C---:B---3--:R-:W-:Y:S01]  /*9840*/  IADD3 R48, P2, PT, R3.reuse, R156, RZ ;  /* 0x0000009c03307210 */ /* 0x048fe20007f5e0ff */
[----:B------:R-:W-:Y:S01]  /*9850*/  STL.64 [R1+0x8a8], R114 ;  /* 0x0008a87201007387 */ /* 0x000fe20000100a00 */
[----:B------:R-:W2:Y:S02]  /*9860*/  LDC R38, c[0x0][0x3d8] ;  /* 0x0000f600ff267b82 */ /* 0x000ea40000000800 */
[----:B------:R-:W-:Y:S01]  /*9870*/  LEA.HI.X.SX32 R49, R3, R0, 0x1, P2 ;  /* 0x0000000003317211 */ /* 0x000fe200010f0eff */
[----:B----4-:R-:W-:Y:S01]  /*9880*/  IMAD R3, R40, 0x2, R2 ;  /* 0x0000000228037824 */ /* 0x010fe200078e0202 */
[----:B------:R3:W-:Y:S04]  /*9890*/  STL.64 [R1+0x200], R50 ;  /* 0x0002003201007387 */ /* 0x0007e80000100a00 */
[----:B------:R3:W4:Y:S01]  /*98a0*/  @P0 LDG.E.U8 R113, desc[UR22][R50.64] ;  /* 0x0000001632710981 */ /* 0x000722000c1e1100 */
[----:B0-----:R-:W-:-:S03]  /*98b0*/  IMAD R43, R43, 0x2, R3 ;  /* 0x000000022b2b7824 */ /* 0x001fc600078e0203 */
[----:B------:R0:W-:Y:S04]  /*98c0*/  STL.64 [R1+0x1f8], R48 ;  /* 0x0001f83001007387 */ /* 0x0001e80000100a00 */
[----:B------:R0:W4:Y:S01]  /*98d0*/  @P0 LDG.E.U8 R103, desc[UR22][R48.64] ;  /* 0x0000001630670981 */ /* 0x000122000c1e1100 */
[----:B---3--:R-:W-:-:S04]  /*98e0*/  IADD3 R50, P2, PT, R2, R156, RZ ;  /* 0x0000009c02327210 */ /* 0x008fc80007f5e0ff */
[----:B------:R-:W-:Y:S01]  /*98f0*/  LEA.HI.X.SX32 R51, R2, R0, 0x1, P2 ;  /* 0x0000000002337211 */ /* 0x000fe200010f0eff */
[----:B------:R-:W-:Y:S02]  /*9900*/  IMAD R2, R36, 0x2, R43 ;  /* 0x0000000224027824 */ /* 0x000fe400078e022b */
[----:B------:R-:W3:Y:S01]  /*9910*/  LDC R36, c[0x0][0x3d8] ;  /* 0x0000f600ff247b82 */ /* 0x000ee20000000800 */
[C---:B0-----:R-:W-:Y:S01]  /*9920*/  IADD3 R48, P2, PT, R3.reuse, R156, RZ ;  /* 0x0000009c03307210 */ /* 0x041fe20007f5e0ff */
[----:B------:R0:W4:Y:S03]  /*9930*/  @P0 LDG.E.U8 R110, desc[UR22][R50.64] ;  /* 0x00000016326e0981 */ /* 0x000126000c1e1100 */
[----:B------:R-:W-:Y:S01]  /*9940*/  LEA.HI.X.SX32 R49, R3, R0, 0x1, P2 ;  /* 0x0000000003317211 */ /* 0x000fe200010f0eff */
[----:B-1----:R-:W-:Y:S01]  /*9950*/  IMAD R3, R39, 0x2, R2 ;  /* 0x0000000227037824 */ /* 0x002fe200078e0202 */
[C---:B------:R-:W-:Y:S01]  /*9960*/  IADD3 R40, P2, PT, R2.reuse, R156, RZ ;  /* 0x0000009c02287210 */ /* 0x040fe20007f5e0ff */
[----:B------:R-:W1:Y:S01]  /*9970*/  LDC R39, c[0x0][0x3d8] ;  /* 0x0000f600ff277b82 */ /* 0x000e620000000800 */
[----:B------:R0:W-:Y:S02]  /*9980*/  STL.64 [R1+0x1f0], R50 ;  /* 0x0001f03201007387 */ /* 0x0001e40000100a00 */
[----:B------:R-:W-:Y:S01]  /*9990*/  LEA.HI.X.SX32 R41, R2, R0, 0x1, P2 ;  /* 0x0000000002297211 */ /* 0x000fe200010f0eff */
[----:B------:R-:W-:Y:S01]  /*99a0*/  IMAD R2, R37, 0x2, R3 ;  /* 0x0000000225027824 */ /* 0x000fe200078e0203 */
[----:B------:R-:W-:Y:S03]  /*99b0*/  STL.64 [R1+0x1e8], R48 ;  /* 0x0001e83001007387 */ /* 0x000fe60000100a00 */
[----:B------:R-:W1:Y:S01]  /*99c0*/  LDC R37, c[0x0][0x3d8] ;  /* 0x0000f600ff257b82 */ /* 0x000e620000000800 */
[----:B------:R2:W-:Y:S04]  /*99d0*/  STL.64 [R1+0x1e0], R40 ;  /* 0x0001e02801007387 */ /* 0x0005e80000100a00 */
[----:B------:R2:W4:Y:S01]  /*99e0*/  @P0 LDG.E.U8 R101, desc[UR22][R40.64] ;  /* 0x0000001628650981 */ /* 0x000522000c1e1100 */
[----:B0-----:R-:W-:-:S03]  /*99f0*/  IADD3 R50, P2, PT, R3, R156, RZ ;  /* 0x0000009c03327210 */ /* 0x001fc60007f5e0ff */
[----:B------:R0:W4:Y:S01]  /*9a00*/  @P0 LDG.E.U8 R109, desc[UR22][R48.64] ;  /* 0x00000016306d0981 */ /* 0x000122000c1e1100 */
[----:B------:R-:W-:Y:S01]  /*9a10*/  LEA.HI.X.SX32 R51, R3, R0, 0x1, P2 ;  /* 0x0000000003337211 */ /* 0x000fe200010f0eff */
[----:B--2---:R-:W2:Y:S01]  /*9a20*/  LDC R40, c[0x0][0x3d8] ;  /* 0x0000f600ff287b82 */ /* 0x004ea20000000800 */
[----:B------:R-:W-:Y:S01]  /*9a30*/  IMAD R3, R38, 0x4, R2 ;  /* 0x0000000426037824 */ /* 0x000fe200078e0202 */
[C---:B0-----:R-:W-:Y:S02]  /*9a40*/  IADD3 R48, P3, PT, R2.reuse, R156, RZ ;  /* 0x0000009c02307210 */ /* 0x041fe40007f7e0ff */
[----:B------:R0:W-:Y:S02]  /*9a50*/  STL.64 [R1+0x1d8], R50 ;  /* 0x0001d83201007387 */ /* 0x0001e40000100a00 */
[----:B------:R-:W-:Y:S01]  /*9a60*/  LEA.HI.X.SX32 R49, R2, R0, 0x1, P3 ;  /* 0x0000000002317211 */ /* 0x000fe200018f0eff */
[----:B---3--:R-:W-:Y:S01]  /*9a70*/  IMAD R2, R36, 0x2, R3 ;  /* 0x0000000224027824 */ /* 0x008fe200078e0203 */
[----:B------:R0:W3:Y:S01]  /*9a80*/  @P0 LDG.E.U8 R107, desc[UR22][R50.64] ;  /* 0x00000016326b0981 */ /* 0x0000e2000c1e1100 */
[----:B------:R-:W2:Y:S03]  /*9a90*/  LDC R36, c[0x0][0x3d8] ;  /* 0x0000f600ff247b82 */ /* 0x000ea60000000800 */
[----:B------:R1:W3:Y:S05]  /*9aa0*/  @P0 LDG.E.U8 R106, desc[UR22][R48.64] ;  /* 0x00000016306a0981 */ /* 0x0002ea000c1e1100 */
[----:B------:R-:W2:Y:S01]  /*9ab0*/  LDC R38, c[0x0][0x3d8] ;  /* 0x0000f600ff267b82 */ /* 0x000ea20000000800 */
[C---:B0-----:R-:W-:Y:S01]  /*9ac0*/  IADD3 R50, P2, PT, R3.reuse, R156, RZ ;  /* 0x0000009c03327210 */ /* 0x041fe20007f5e0ff */
[----:B------:R0:W-:Y:S03]  /*9ad0*/  STL.64 [R1+0x1d0], R48 ;  /* 0x0001d03001007387 */ /* 0x0001e60000100a00 */
[----:B------:R-:W-:Y:S01]  /*9ae0*/  LEA.HI.X.SX32 R51, R3, R0, 0x1, P2 ;  /* 0x0000000003337211 */ /* 0x000fe200010f0eff */
[----:B-1----:R-:W-:-:S02]  /*9af0*/  IMAD R3, R39, 0x2, R2 ;  /* 0x0000000227037824 */ /* 0x002fc400078e0202 */
[----:B------:R-:W1:Y:S02]  /*9b00*/  LDC R39, c[0x0][0x3d8] ;  /* 0x0000f600ff277b82 */ /* 0x000e640000000800 */
[----:B------:R-:W-:Y:S01]  /*9b10*/  IMAD R42, R42, 0x2, R3 ;  /* 0x000000022a2a7824 */ /* 0x000fe200078e0203 */
[C---:B0-----:R-:W-:Y:S01]  /*9b20*/  IADD3 R48, P2, PT, R2.reuse, R156, RZ ;  /* 0x0000009c02307210 */ /* 0x041fe20007f5e0ff */
[----:B------:R0:W-:Y:S04]  /*9b30*/  STL.64 [R1+0x1c8], R50 ;  /* 0x0001c83201007387 */ /* 0x0001e80000100a00 */
[----:B------:R-:W1:Y:S01]  /*9b40*/  LDC R41, c[0x0][0x3d8] ;  /* 0x0000f600ff297b82 */ /* 0x000e620000000800 */
[----:B------:R-:W-:Y:S01]  /*9b50*/  LEA.HI.X.SX32 R49, R2, R0, 0x1, P2 ;  /* 0x0000000002317211 */ /* 0x000fe200010f0eff */
[----:B------:R0:W3:Y:S01]  /*9b60*/  @P0 LDG.E.U8 R98, desc[UR22][R50.64] ;  /* 0x0000001632620981 */ /* 0x0000e2000c1e1100 */
[----:B--2---:R-:W-:-:S03]  /*9b70*/  IMAD R2, R40, 0x2, R42 ;  /* 0x0000000228027824 */ /* 0x004fc600078e022a */
[----:B------:R2:W-:Y:S02]  /*9b80*/  STL.64 [R1+0x1c0], R48 ;  /* 0x0001c03001007387 */ /* 0x0005e40000100a00 */
[----:B------:R-:W1:Y:S02]  /*9b90*/  LDC R40, c[0x0][0x3d8] ;  /* 0x0000f600ff287b82 */ /* 0x000e640000000800 */
[----:B------:R2:W3:Y:S01]  /*9ba0*/  @P0 LDG.E.U8 R102, desc[UR22][R48.64] ;  /* 0x0000001630660981 */ /* 0x0004e2000c1e1100 */
[----:B0-----:R-:W-:-:S04]  /*9bb0*/  IADD3 R50, P2, PT, R3, R156, RZ ;  /* 0x0000009c03327210 */ /* 0x001fc80007f5e0ff */
[----:B------:R-:W-:Y:S01]  /*9bc0*/  LEA.HI.X.SX32 R51, R3, R0, 0x1, P2 ;  /* 0x0000000003337211 */ /* 0x000fe200010f0eff */
[----:B------:R-:W-:Y:S02]  /*9bd0*/  IMAD R3, R37, 0x2, R2 ;  /* 0x0000000225037824 */ /* 0x000fe400078e0202 */
[----:B------:R-:W0:Y:S01]  /*9be0*/  LDC R37, c[0x0][0x3d8] ;  /* 0x0000f600ff257b82 */ /* 0x000e220000000800 */
[C---:B--2---:R-:W-:Y:S01]  /*9bf0*/  IADD3 R48, P2, PT, R2.reuse, R156, RZ ;  /* 0x0000009c02307210 */ /* 0x044fe20007f5e0ff */
[----:B------:R2:W-:Y:S03]  /*9c00*/  STL.64 [R1+0x1b8], R50 ;  /* 0x0001b83201007387 */ /* 0x0005e60000100a00 */
[----:B------:R-:W-:Y:S01]  /*9c10*/  LEA.HI.X.SX32 R49, R2, R0, 0x1, P2 ;  /* 0x0000000002317211 */ /* 0x000fe200010f0eff */
[----:B------:R-:W-:Y:S01]  /*9c20*/  IMAD R2, R36, 0x2, R3 ;  /* 0x0000000224027824 */ /* 0x000fe200078e0203 */
[----:B------:R2:W3:Y:S01]  /*9c30*/  @P0 LDG.E.U8 R104, desc[UR22][R50.64] ;  /* 0x0000001632680981 */ /* 0x0004e2000c1e1100 */
[----:B------:R-:W0:Y:S03]  /*9c40*/  LDC R36, c[0x0][0x3d8] ;  /* 0x0000f600ff247b82 */ /* 0x000e260000000800 */
[----:B------:R1:W-:Y:S04]  /*9c50*/  STL.64 [R1+0x1b0], R48 ;  /* 0x0001b03001007387 */ /* 0x0003e80000100a00 */
[----:B------:R1:W3:Y:S01]  /*9c60*/  @P0 LDG.E.U8 R97, desc[UR22][R48.64] ;  /* 0x0000001630610981 */ /* 0x0002e2000c1e1100 */
[----:B--2---:R-:W-:-:S04]  /*9c70*/  IADD3 R50, P2, PT, R3, R156, RZ ;  /* 0x0000009c03327210 */ /* 0x004fc80007f5e0ff */
[----:B------:R-:W-:Y:S01]  /*9c80*/  LEA.HI.X.SX32 R51, R3, R0, 0x1, P2 ;  /* 0x0000000003337211 */ /* 0x000fe200010f0eff */
[----:B-1----:R-:W-:Y:S02]  /*9c90*/  IMAD R3, R39, 0x4, R2 ;  /* 0x0000000427037824 */ /* 0x002fe400078e0202 */
[----:B------:R-:W1:Y:S01]  /*9ca0*/  LDC R39, c[0x0][0x3d8] ;  /* 0x0000f600ff277b82 */ /* 0x000e620000000800 */
[C---:B------:R-:W-:Y:S01]  /*9cb0*/  IADD3 R48, P3, PT, R2.reuse, R156, RZ ;  /* 0x0000009c02307210 */ /* 0x040fe20007f7e0ff */
[----:B------:R2:W-:Y:S03]  /*9cc0*/  STL.64 [R1+0x1a8], R50 ;  /* 0x0001a83201007387 */ /* 0x0005e60000100a00 */
[----:B------:R-:W-:Y:S01]  /*9cd0*/  LEA.HI.X.SX32 R49, R2, R0, 0x1, P3 ;  /* 0x0000000002317211 */ /* 0x000fe200018f0eff */
[----:B------:R2:W3:Y:S01]  /*9ce0*/  @P0 LDG.E.U8 R100, desc[UR22][R50.64] ;  /* 0x0000001632640981 */ /* 0x0004e2000c1e1100 */
[----:B------:R-:W-:-:S02]  /*9cf0*/  IMAD R2, R38, 0x2, R3 ;  /* 0x0000000226027824 */ /* 0x000fc400078e0203 */
[----:B------:R-:W1:Y:S01]  /*9d00*/  LDC R38, c[0x0][0x3d8] ;  /* 0x0000f600ff267b82 */ /* 0x000e620000000800 */
[----:B------:R0:W3:Y:S01]  /*9d10*/  @P0 LDG.E.U8 R99, desc[UR22][R48.64] ;  /* 0x0000001630630981 */ /* 0x0000e2000c1e1100 */
[----:B--2---:R-:W-:-:S03]  /*9d20*/  IADD3 R50, P2, PT, R3, R156, RZ ;  /* 0x0000009c03327210 */ /* 0x004fc60007f5e0ff */
[----:B------:R0:W-:Y:S01]  /*9d30*/  STL.64 [R1+0x1a0], R48 ;  /* 0x0001a03001007387 */ /* 0x0001e20000100a00 */
[----:B------:R-:W-:Y:S01]  /*9d40*/  LEA.HI.X.SX32 R51, R3, R0, 0x1, P2 ;  /* 0x0000000003337211 */ /* 0x000fe200010f0eff */
[----:B------:R-:W-:Y:S02]  /*9d50*/  IMAD R3, R40, 0x2, R2 ;  /* 0x0000000228037824 */ /* 0x000fe400078e0202 */
[----:B------:R-:W2:Y:S02]  /*9d60*/  LDC R40, c[0x0][0x3d8] ;  /* 0x0000f600ff287b82 */ /* 0x000ea40000000800 */
[----:B------:R-:W-:Y:S01]  /*9d70*/  IMAD R41, R41, 0x2, R3 ;  /* 0x0000000229297824 */ /* 0x000fe200078e0203 */
[C---:B0-----:R-:W-:Y:S01]  /*9d80*/  IADD3 R48, P2, PT, R2.reuse, R156, RZ ;  /* 0x0000009c02307210 */ /* 0x041fe20007f5e0ff */
[----:B------:R0:W-:Y:S03]  /*9d90*/  STL.64 [R1+0x198], R50 ;  /* 0x0001983201007387 */ /* 0x0001e60000100a00 */
[----:B------:R-:W-:Y:S01]  /*9da0*/  LEA.HI.X.SX32 R49, R2, R0, 0x1, P2 ;  /* 0x0000000002317211 */ /* 0x000fe200010f0eff */
[----:B------:R0:W3:Y:S01]  /*9db0*/  @P0 LDG.E.U8 R94, desc[UR22][R50.64] ;  /* 0x00000016325e0981 */ /* 0x0000e2000c1e1100 */
[----:B------:R-:W-:-:S02]  /*9dc0*/  IMAD R2, R36, 0x2, R41 ;  /* 0x0000000224027824 */ /* 0x000fc400078e0229 */
[----:B------:R-:W2:Y:S01]  /*9dd0*/  LDC R36, c[0x0][0x3d8] ;  /* 0x0000f600ff247b82 */ /* 0x000ea20000000800 */
[----:B------:R1:W-:Y:S04]  /*9de0*/  STL.64 [R1+0x190], R48 ;  /* 0x0001903001007387 */ /* 0x0003e80000100a00 */
[----:B------:R1:W3:Y:S01]  /*9df0*/  @P0 LDG.E.U8 R96, desc[UR22][R48.64] ;  /* 0x0000001630600981 */ /* 0x0002e2000c1e1100 */
[----:B0-----:R-:W-:-:S04]  /*9e00*/  IADD3 R50, P2, PT, R3, R156, RZ ;  /* 0x0000009c03327210 */ /* 0x001fc80007f5e0ff */
[----:B------:R-:W-:Y:S01]  /*9e10*/  LEA.HI.X.SX32 R51, R3, R0, 0x1, P2 ;  /* 0x0000000003337211 */ /* 0x000fe200010f0eff */
[----:B-1----:R-:W-:Y:S02]  /*9e20*/  IMAD R3, R39, 0x2, R2 ;  /* 0x0000000227037824 */ /* 0x002fe400078e0202 */
[----:B------:R-:W0:Y:S01]  /*9e30*/  LDC R39, c[0x0][0x3d8] ;  /* 0x0000f600ff277b82 */ /* 0x000e220000000800 */
[C---:B------:R-:W-:Y:S01]  /*9e40*/  IADD3 R48, P2, PT, R2.reuse, R156, RZ ;  /* 0x0000009c02307210 */ /* 0x040fe20007f5e0ff */
[----:B------:R1:W3:Y:S03]  /*9e50*/  @P0 LDG.E.U8 R95, desc[UR22][R50.64] ;  /* 0x00000016325f0981 */ /* 0x0002e6000c1e1100 */
[----:B------:R-:W-:Y:S01]  /*9e60*/  LEA.HI.X.SX32 R49, R2, R0, 0x1, P2 ;  /* 0x0000000002317211 */ /* 0x000fe200010f0eff */
[----:B------:R1:W-:Y:S01]  /*9e70*/  STL.64 [R1+0x188], R50 ;  /* 0x0001883201007387 */ /* 0x0003e20000100a00 */
[----:B------:R-:W-:Y:S01]  /*9e80*/  IMAD R2, R37, 0x2, R3 ;  /* 0x0000000225027824 */ /* 0x000fe200078e0203 */
[C---:B------:R-:W-:Y:S01]  /*9e90*/  IADD3 R52, P2, PT, R3.reuse, R156, RZ ;  /* 0x0000009c03347210 */ /* 0x040fe20007f5e0ff */
[----:B------:R-:W0:Y:S01]  /*9ea0*/  LDC R37, c[0x0][0x3d8] ;  /* 0x0000f600ff257b82 */ /* 0x000e220000000800 */
[----:B------:R1:W-:Y:S04]  /*9eb0*/  STL.64 [R1+0x180], R48 ;  /* 0x0001803001007387 */ /* 0x0003e80000100a00 */
[----:B------:R1:W3:Y:S01]  /*9ec0*/  @P0 LDG.E.U8 R93, desc[UR22][R48.64] ;  /* 0x00000016305d0981 */ /* 0x0002e2000c1e1100 */
[----:B------:R-:W-:Y:S01]  /*9ed0*/  LEA.HI.X.SX32 R53, R3, R0, 0x1, P2 ;  /* 0x0000000003357211 */ /* 0x000fe200010f0eff */
[----:B------:R-:W-:Y:S01]  /*9ee0*/  IMAD R3, R38, 0x4, R2 ;  /* 0x0000000426037824 */ /* 0x000fe200078e0202 */
[C---:B-1----:R-:W-:Y:S01]  /*9ef0*/  IADD3 R50, P3, PT, R2.reuse, R156, RZ ;  /* 0x0000009c02327210 */ /* 0x042fe20007f7e0ff */
[----:B------:R-:W1:Y:S08]  /*9f00*/  LDC R38, c[0x0][0x3d8] ;  /* 0x0000f600ff267b82 */ /* 0x000e700000000800 */
[----:B------:R-:W1:Y:S01]  /*9f10*/  LDC R48, c[0x0][0x3d8] ;  /* 0x0000f600ff307b82 */ /* 0x000e620000000800 */
[----:B------:R-:W-:Y:S01]  /*9f20*/  LEA.HI.X.SX32 R51, R2, R0, 0x1, P3 ;  /* 0x0000000002337211 */ /* 0x000fe200018f0eff */
[----:B--2---:R-:W-:Y:S01]  /*9f30*/  IMAD R2, R36, 0x2, R3 ;  /* 0x0000000224027824 */ /* 0x004fe200078e0203 */
[----:B------:R2:W-:Y:S04]  /*9f40*/  STL.64 [R1+0x178], R52 ;  /* 0x0001783401007387 */ /* 0x0005e80000100a00 */
[----:B------:R2:W3:Y:S01]  /*9f50*/  @P0 LDG.E.U8 R92, desc[UR22][R52.64] ;  /* 0x00000016345c0981 */ /* 0x0004e2000c1e1100 */
[----:B------:R-:W1:Y:S03]  /*9f60*/  LDC R36, c[0x0][0x3d8] ;  /* 0x0000f600ff247b82 */ /* 0x000e660000000800 */
[----:B------:R0:W3:Y:S05]  /*9f70*/  @P0 LDG.E.U8 R91, desc[UR22][R50.64] ;  /* 0x00000016325b0981 */ /* 0x0000ea000c1e1100 */
[----:B------:R-:W4:Y:S01]  /*9f80*/  LDC R49, c[0x0][0x3d8] ;  /* 0x0000f600ff317b82 */ /* 0x000f220000000800 */
[C---:B--2---:R-:W-:Y:S01]  /*9f90*/  IADD3 R52, P2, PT, R3.reuse, R156, RZ ;  /* 0x0000009c03347210 */ /* 0x044fe20007f5e0ff */
[----:B------:R2:W-:Y:S03]  /*9fa0*/  STL.64 [R1+0x170], R50 ;  /* 0x0001703201007387 */ /* 0x0005e60000100a00 */
[----:B------:R-:W-:Y:S01]  /*9fb0*/  LEA.HI.X.SX32 R53, R3, R0, 0x1, P2 ;  /* 0x0000000003357211 */ /* 0x000fe200010f0eff */
[----:B0-----:R-:W-:-:S02]  /*9fc0*/  IMAD R3, R39, 0x2, R2 ;  /* 0x0000000227037824 */ /* 0x001fc400078e0202 */
[----:B------:R-:W0:Y:S02]  /*9fd0*/  LDC R39, c[0x0][0x3d8] ;  /* 0x0000f600ff277b82 */ /* 0x000e240000000800 */
[----:B------:R-:W-:Y:S01]  /*9fe0*/  IMAD R40, R40, 0x2, R3 ;  /* 0x0000000228287824 */ /* 0x000fe200078e0203 */
[C---:B--2---:R-:W-:Y:S01]  /*9ff0*/  IADD3 R50, P2, PT, R2.reuse, R156, RZ ;  /* 0x0000009c02327210 */ /* 0x044fe20007f5e0ff */
[----:B------:R2:W-:Y:S03]  /*a000*/  STL.64 [R1+0x168], R52 ;  /* 0x0001683401007387 */ /* 0x0005e60000100a00 */
[----:B------:R-:W-:Y:S01]  /*a010*/  LEA.HI.X.SX32 R51, R2, R0, 0x1, P2 ;  /* 0x0000000002337211 */ /* 0x000fe200010f0eff */
[----:B------:R2:W3:Y:S01]  /*a020*/  @P0 LDG.E.U8 R89, desc[UR22][R52.64] ;  /* 0x0000001634590981 */ /* 0x0004e2000c1e1100 */
[----:B-1----:R-:W-:Y:S02]  /*a030*/  IMAD R2, R48, 0x2, R40 ;  /* 0x0000000230027824 */ /* 0x002fe400078e0228 */
[----:B------:R-:W1:Y:S01]  /*a040*/  LDC R48, c[0x0][0x3d8] ;  /* 0x0000f600ff307b82 */ /* 0x000e620000000800 */
[----:B------:R2:W-:Y:S04]  /*a050*/  STL.64 [R1+0x158], R50 ;  /* 0x0001583201007387 */ /* 0x0005e80000100a00 */
[----:B------:R2:W3:Y:S02]  /*a060*/  @P0 LDG.E.U8 R88, desc[UR22][R50.64] ;  /* 0x0000001632580981 */ /* 0x0004e4000c1e1100 */
[----:B--2---:R-:W-:-:S04]  /*a070*/  IADD3 R52, P2, PT, R3, R156, RZ ;  /* 0x0000009c03347210 */ /* 0x004fc80007f5e0ff */
[----:B------:R-:W-:Y:S01]  /*a080*/  LEA.HI.X.SX32 R53, R3, R0, 0x1, P2 ;  /* 0x0000000003357211 */ /* 0x000fe200010f0eff */
[----:B------:R-:W-:Y:S02]  /*a090*/  IMAD R3, R37, 0x2, R2 ;  /* 0x0000000225037824 */ /* 0x000fe400078e0202 */
[----:B------:R-:W2:Y:S01]  /*a0a0*/  LDC R37, c[0x0][0x3d8] ;  /* 0x0000f600ff257b82 */ /* 0x000ea20000000800 */
[C---:B------:R-:W-:Y:S01]  /*a0b0*/  IADD3 R50, P2, PT, R2.reuse, R156, RZ ;  /* 0x0000009c02327210 */ /* 0x040fe20007f5e0ff */
[----:B------:R0:W-:Y:S03]  /*a0c0*/  STL.64 [R1+0x150], R52 ;  /* 0x0001503401007387 */ /* 0x0001e60000100a00 */
[----:B------:R-:W-:Y:S01]  /*a0d0*/  LEA.HI.X.SX32 R51, R2, R0, 0x1, P2 ;  /* 0x0000000002337211 */ /* 0x000fe200010f0eff */
[----:B------:R-:W-:Y:S01]  /*a0e0*/  IMAD R2, R36, 0x2, R3 ;  /* 0x0000000224027824 */ /* 0x000fe200078e0203 */
[----:B------:R0:W3:Y:S01]  /*a0f0*/  @P0 LDG.E.U8 R90, desc[UR22][R52.64] ;  /* 0x00000016345a0981 */ /* 0x0000e2000c1e1100 */
[----:B------:R-:W4:Y:S03]  /*a100*/  LDC R36, c[0x0][0x3d8] ;  /* 0x0000f600ff247b82 */ /* 0x000f260000000800 */
[----:B------:R0:W-:Y:S04]  /*a110*/  STL.64 [R1+0x148], R50 ;  /* 0x0001483201007387 */ /* 0x0001e80000100a00 */
[----:B------:R0:W3:Y:S02]  /*a120*/  @P0 LDG.E.U8 R87, desc[UR22][R50.64] ;  /* 0x0000001632570981 */ /* 0x0000e4000c1e1100 */
[----:B0-----:R-:W-:-:S04]  /*a130*/  IADD3 R52, P2, PT, R3, R156, RZ ;  /* 0x0000009c03347210 */ /* 0x001fc80007f5e0ff */
[----:B------:R-:W-:Y:S01]  /*a140*/  LEA.HI.X.SX32 R53, R3, R0, 0x1, P2 ;  /* 0x0000000003357211 */ /* 0x000fe200010f0eff */
[----:B------:R-:W-:Y:S02]  /*a150*/  IMAD R3, R39, 0x4, R2 ;  /* 0x0000000427037824 */ /* 0x000fe400078e0202 */
[----:B------:R-:W0:Y:S01]  /*a160*/  LDC R39, c[0x0][0x3d8] ;  /* 0x0000f600ff277b82 */ /* 0x000e220000000800 */
[C---:B------:R-:W-:Y:S01]  /*a170*/  IADD3 R50, P3, PT, R2.reuse, R156, RZ ;  /* 0x0000009c02327210 */ /* 0x040fe20007f7e0ff */
[----:B------:R1:W-:Y:S03]  /*a180*/  STL.64 [R1+0x140], R52 ;  /* 0x0001403401007387 */ /* 0x0003e60000100a00 */
[----:B------:R-:W-:Y:S01]  /*a190*/  LEA.HI.X.SX32 R51, R2, R0, 0x1, P3 ;  /* 0x0000000002337211 */ /* 0x000fe200018f0eff */
[----:B------:R1:W3:Y:S01]  /*a1a0*/  @P0 LDG.E.U8 R86, desc[UR22][R52.64] ;  /* 0x0000001634560981 */ /* 0x0002e2000c1e1100 */
[----:B------:R-:W-:-:S03]  /*a1b0*/  IMAD R2, R38, 0x2, R3 ;  /* 0x0000000226027824 */ /* 0x000fc600078e0203 */
[----:B------:R2:W3:Y:S01]  /*a1c0*/  @P0 LDG.E.U8 R85, desc[UR22][R50.64] ;  /* 0x0000001632550981 */ /* 0x0004e2000c1e1100 */
[----:B-1----:R-:W-:-:S03]  /*a1d0*/  IADD3 R52, P2, PT, R3, R156, RZ ;  /* 0x0000009c03347210 */ /* 0x002fc60007f5e0ff */
[----:B------:R1:W-:Y:S01]  /*a1e0*/  STL.64 [R1+0x138], R50 ;  /* 0x0001383201007387 */ /* 0x0003e20000100a00 */
[----:B------:R-:W-:Y:S01]  /*a1f0*/  LEA.HI.X.SX32 R53, R3, R0, 0x1, P2 ;  /* 0x0000000003357211 */ /* 0x000fe200010f0eff */
[----:B------:R-:W-:Y:S02]  /*a200*/  IMAD R3, R48, 0x2, R2 ;  /* 0x0000000230037824 */ /* 0x000fe400078e0202 */
[----:B------:R-:W0:Y:S02]  /*a210*/  LDC R48, c[0x0][0x3d8] ;  /* 0x0000f600ff307b82 */ /* 0x000e240000000800 */
[----:B--2---:R-:W-:Y:S01]  /*a220*/  IMAD R38, R37, 0x2, R3 ;  /* 0x0000000225267824 */ /* 0x004fe200078e0203 */
[C---:B-1----:R-:W-:Y:S01]  /*a230*/  IADD3 R50, P2, PT, R2.reuse, R156, RZ ;  /* 0x0000009c02327210 */ /* 0x042fe20007f5e0ff */
[----:B------:R1:W-:Y:S04]  /*a240*/  STL.64 [R1+0x130], R52 ;  /* 0x0001303401007387 */ /* 0x0003e80000100a00 */
[----:B------:R-:W2:Y:S01]  /*a250*/  LDC R37, c[0x0][0x3d8] ;  /* 0x0000f600ff257b82 */ /* 0x000ea20000000800 */
[----:B------:R-:W-:Y:S01]  /*a260*/  LEA.HI.X.SX32 R51, R2, R0, 0x1, P2 ;  /* 0x0000000002337211 */ /* 0x000fe200010f0eff */
[----:B------:R1:W3:Y:S01]  /*a270*/  @P0 LDG.E.U8 R84, desc[UR22][R52.64] ;  /* 0x0000001634540981 */ /* 0x0002e2000c1e1100 */
[----:B----4-:R-:W-:-:S03]  /*a280*/  IMAD R2, R36, 0x2, R38 ;  /* 0x0000000224027824 */ /* 0x010fc600078e0226 */
[----:B------:R4:W-:Y:S02]  /*a290*/  STL.64 [R1+0x128], R50 ;  /* 0x0001283201007387 */ /* 0x0009e40000100a00 */
[----:B------:R-:W2:Y:S02]  /*a2a0*/  LDC R36, c[0x0][0x3d8] ;  /* 0x0000f600ff247b82 */ /* 0x000ea40000000800 */
[----:B------:R4:W3:Y:S01]  /*a2b0*/  @P0 LDG.E.U8 R83, desc[UR22][R50.64] ;  /* 0x0000001632530981 */ /* 0x0008e2000c1e1100 */
[----:B-1----:R-:W-:-:S04]  /*a2c0*/  IADD3 R52, P2, PT, R3, R156, RZ ;  /* 0x0000009c03347210 */ /* 0x002fc80007f5e0ff */
[----:B------:R-:W-:Y:S02]  /*a2d0*/  LEA.HI.X.SX32 R53, R3, R0, 0x1, P2 ;  /* 0x0000000003357211 */ /* 0x000fe400010f0eff */
[----:B----4-:R-:W-:-:S03]  /*a2e0*/  IADD3 R50, P2, PT, R2, R156, RZ ;  /* 0x0000009c02327210 */ /* 0x010fc60007f5e0ff */
[----:B------:R-:W4:Y:S01]  /*a2f0*/  @P0 LDG.E.U8 R82, desc[UR22][R52.64] ;  /* 0x0000001634520981 */ /* 0x000f22000c1e1100 */
[----:B------:R-:W-:Y:S01]  /*a300*/  LEA.HI.X.SX32 R51, R2, R0, 0x1, P2 ;  /* 0x0000000002337211 */ /* 0x000fe200010f0eff */
[----:B0-----:R-:W-:Y:S02]  /*a310*/  IMAD R2, R39, 0x2, R2 ;  /* 0x0000000227027824 */ /* 0x001fe400078e0202 */
[----:B------:R-:W0:Y:S01]  /*a320*/  LDC R39, c[0x0][0x3d8] ;  /* 0x0000f600ff277b82 */ /* 0x000e220000000800 */
[----:B------:R-:W-:Y:S01]  /*a330*/  STL.64 [R1+0x120], R52 ;  /* 0x0001203401007387 */ /* 0x000fe20000100a00 */
[----:B------:R-:W-:-:S03]  /*a340*/  IMAD R3, R49, 0x2, R2 ;  /* 0x0000000231037824 */ /* 0x000fc600078e0202 */
[----:B------:R1:W-:Y:S03]  /*a350*/  STL.64 [R1+0x118], R50 ;  /* 0x0001183201007387 */ /* 0x0003e60000100a00 */
[----:B------:R-:W0:Y:S01]  /*a360*/  LDC R49, c[0x0][0x3d8] ;  /* 0x0000f600ff317b82 */ /* 0x000e220000000800 */
[----:B------:R1:W3:Y:S02]  /*a370*/  @P0 LDG.E.U8 R81, desc[UR22][R50.64] ;  /* 0x0000001632510981 */ /* 0x0002e4000c1e1100 */
[----:B-1----:R-:W-:-:S04]  /*a380*/  IADD3 R50, P2, PT, R2, R156, RZ ;  /* 0x0000009c02327210 */ /* 0x002fc80007f5e0ff */
[----:B------:R-:W-:Y:S01]  /*a390*/  LEA.HI.X.SX32 R51, R2, R0, 0x1, P2 ;  /* 0x0000000002337211 */ /* 0x000fe200010f0eff */
[----:B--2---:R-:W-:Y:S01]  /*a3a0*/  IMAD R2, R37, 0x4, R3 ;  /* 0x0000000425027824 */ /* 0x004fe200078e0203 */
[C---:B------:R-:W-:Y:S01]  /*a3b0*/  IADD3 R52, P2, PT, R3.reuse, R156, RZ ;  /* 0x0000009c03347210 */ /* 0x040fe20007f5e0ff */
[----:B------:R-:W1:Y:S02]  /*a3c0*/  LDC R37, c[0x0][0x3d8] ;  /* 0x0000f600ff257b82 */ /* 0x000e640000000800 */
[----:B------:R2:W-:Y:S01]  /*a3d0*/  STL.64 [R1+0x110], R50 ;  /* 0x0001103201007387 */ /* 0x0005e20000100a00 */
[----:B------:R-:W-:Y:S01]  /*a3e0*/  LEA.HI.X.SX32 R53, R3, R0, 0x1, P2 ;  /* 0x0000000003357211 */ /* 0x000fe200010f0eff */
[----:B------:R-:W-:Y:S02]  /*a3f0*/  IMAD R3, R36, 0x2, R2 ;  /* 0x0000000224037824 */ /* 0x000fe400078e0202 */
[----:B------:R2:W3:Y:S02]  /*a400*/  @P0 LDG.E.U8 R79, desc[UR22][R50.64] ;  /* 0x00000016324f0981 */ /* 0x0004e4000c1e1100 */
[----:B------:R-:W1:Y:S02]  /*a410*/  LDC R36, c[0x0][0x3d8] ;  /* 0x0000f600ff247b82 */ /* 0x000e640000000800 */
[----:B------:R0:W-:Y:S04]  /*a420*/  STL.64 [R1+0x108], R52 ;  /* 0x0001083401007387 */ /* 0x0001e80000100a00 */
[----:B------:R0:W3:Y:S01]  /*a430*/  @P0 LDG.E.U8 R80, desc[UR22][R52.64] ;  /* 0x0000001634500981 */ /* 0x0000e2000c1e1100 */
[----:B--2---:R-:W-:-:S04]  /*a440*/  IADD3 R50, P2, PT, R2, R156, RZ ;  /* 0x0000009c02327210 */ /* 0x004fc80007f5e0ff */
[----:B------:R-:W-:Y:S01]  /*a450*/  LEA.HI.X.SX32 R51, R2, R0, 0x1, P2 ;  /* 0x0000000002337211 */ /* 0x000fe200010f0eff */
[----:B0-----:R-:W-:Y:S01]  /*a460*/  IMAD R2, R39, 0x2, R3 ;  /* 0x0000000227027824 */ /* 0x001fe200078e0203 */
[----:B------:R-:W-:-:S03]  /*a470*/  IADD3 R52, P2, PT, R3, R156, RZ ;  /* 0x0000009c03347210 */ /* 0x000fc60007f5e0ff */
[----:B------:R0:W-:Y:S01]  /*a480*/  STL.64 [R1+0x100], R50 ;  /* 0x0001003201007387 */ /* 0x0001e20000100a00 */
[----:B------:R-:W-:Y:S01]  /*a490*/  IMAD R39, R48, 0x2, R2 ;  /* 0x0000000230277824 */ /* 0x000fe200078e0202 */
[----:B------:R-:W-:Y:S02]  /*a4a0*/  LEA.HI.X.SX32 R53, R3, R0, 0x1, P2 ;  /* 0x0000000003357211 */ /* 0x000fe400010f0eff */
[----:B------:R0:W2:Y:S01]  /*a4b0*/  @P0 LDG.E.U8 R78, desc[UR22][R50.64] ;  /* 0x00000016324e0981 */ /* 0x0000a2000c1e1100 */
[C---:B------:R-:W-:Y:S01]  /*a4c0*/  IADD3 R54, P2, PT, R2.reuse, R156, RZ ;  /* 0x0000009c02367210 */ /* 0x040fe20007f5e0ff */
[----:B------:R-:W1:Y:S02]  /*a4d0*/  LDC R48, c[0x0][0x3d8] ;  /* 0x0000f600ff307b82 */ /* 0x000e640000000800 */
[----:B------:R1:W2:Y:S01]  /*a4e0*/  @P0 LDG.E.U8 R76, desc[UR22][R52.64] ;  /* 0x00000016344c0981 */ /* 0x0002a2000c1e1100 */
[----:B------:R-:W-:Y:S01]  /*a4f0*/  LEA.HI.X.SX32 R55, R2, R0, 0x1, P2 ;  /* 0x0000000002377211 */ /* 0x000fe200010f0eff */
[----:B------:R-:W-:-:S04]  /*a500*/  IMAD R2, R49, 0x2, R39 ;  /* 0x0000000231027824 */ /* 0x000fc800078e0227 */
[----:B0-----:R-:W0:Y:S01]  /*a510*/  LDC R50, c[0x0][0x3d8] ;  /* 0x0000f600ff327b82 */ /* 0x001e220000000800 */
[----:B------:R1:W-:Y:S02]  /*a520*/  STL.64 [R1+0xf8], R52 ;  /* 0x0000f83401007387 */ /* 0x0003e40000100a00 */
[----:B-1----:R-:W-:Y:S02]  /*a530*/  IMAD R3, R37, 0x2, R2 ;  /* 0x0000000225037824 */ /* 0x002fe400078e0202 */
[----:B------:R1:W-:Y:S03]  /*a540*/  STL.64 [R1+0xf0], R54 ;  /* 0x0000f03601007387 */ /* 0x0003e60000100a00 */
[----:B------:R-:W0:Y:S01]  /*a550*/  LDC R37, c[0x0][0x3d8] ;  /* 0x0000f600ff257b82 */ /* 0x000e220000000800 */
[----:B------:R1:W2:Y:S01]  /*a560*/  @P0 LDG.E.U8 R77, desc[UR22][R54.64] ;  /* 0x00000016364d0981 */ /* 0x0002a2000c1e1100 */
[----:B------:R-:W-:-:S06]  /*a570*/  IADD3 R52, P2, PT, R2, R156, RZ ;  /* 0x0000009c02347210 */ /* 0x000fcc0007f5e0ff */
[----:B------:R-:W0:Y:S01]  /*a580*/  LDC R49, c[0x0][0x3d8] ;  /* 0x0000f600ff317b82 */ /* 0x000e220000000800 */
[----:B------:R-:W-:Y:S01]  /*a590*/  LEA.HI.X.SX32 R53, R2, R0, 0x1, P2 ;  /* 0x0000000002357211 */ /* 0x000fe200010f0eff */
[----:B------:R-:W-:Y:S01]  /*a5a0*/  IMAD R2, R36, 0x2, R3 ;  /* 0x0000000224027824 */ /* 0x000fe200078e0203 */
[----:B-1----:R-:W-:-:S03]  /*a5b0*/  IADD3 R54, P2, PT, R3, R156, RZ ;  /* 0x0000009c03367210 */ /* 0x002fc60007f5e0ff */
[----:B------:R1:W-:Y:S01]  /*a5c0*/  STL.64 [R1+0xe8], R52 ;  /* 0x0000e83401007387 */ /* 0x0003e20000100a00 */
[----:B------:R-:W-:Y:S01]  /*a5d0*/  LEA.HI.X.SX32 R55, R3, R0, 0x1, P2 ;  /* 0x0000000003377211 */ /* 0x000fe200010f0eff */
[----:B------:R-:W0:Y:S02]  /*a5e0*/  LDC R36, c[0x0][0x3d8] ;  /* 0x0000f600ff247b82 */ /* 0x000e240000000800 */
[----:B------:R1:W2:Y:S04]  /*a5f0*/  @P0 LDG.E.U8 R75, desc[UR22][R52.64] ;  /* 0x00000016344b0981 */ /* 0x0002a8000c1e1100 */
[----:B------:R-:W2:Y:S02]  /*a600*/  @P0 LDG.E.U8 R73, desc[UR22][R54.64] ;  /* 0x0000001636490981 */ /* 0x000ea4000c1e1100 */
[----:B------:R-:W0:Y:S01]  /*a610*/  LDC R51, c[0x0][0x3d8] ;  /* 0x0000f600ff337b82 */ /* 0x000e220000000800 */
[----:B-1----:R-:W-:-:S04]  /*a620*/  IADD3 R52, P2, PT, R2, R156, RZ ;  /* 0x0000009c02347210 */ /* 0x002fc80007f5e0ff */
[----:B------:R-:W-:Y:S01]  /*a630*/  LEA.HI.X.SX32 R53, R2, R0, 0x1, P2 ;  /* 0x0000000002357211 */ /* 0x000fe200010f0eff */
[----:B0-----:R-:W-:Y:S02]  /*a640*/  IMAD R2, R50, 0x4, R2 ;  /* 0x0000000432027824 */ /* 0x001fe400078e0202 */
[----:B------:R-:W0:Y:S01]  /*a650*/  LDC R50, c[0x0][0x3d8] ;  /* 0x0000f600ff327b82 */ /* 0x000e220000000800 */
[----:B------:R-:W-:Y:S01]  /*a660*/  STL.64 [R1+0xe0], R54 ;  /* 0x0000e03601007387 */ /* 0x000fe20000100a00 */
[----:B------:R-:W-:-:S03]  /*a670*/  IMAD R3, R48, 0x2, R2 ;  /* 0x0000000230037824 */ /* 0x000fc600078e0202 */
[----:B------:R1:W-:Y:S03]  /*a680*/  STL.64 [R1+0xd8], R52 ;  /* 0x0000d83401007387 */ /* 0x0003e60000100a00 */
[----:B------:R-:W0:Y:S01]  /*a690*/  LDC R48, c[0x0][0x3d8] ;  /* 0x0000f600ff307b82 */ /* 0x000e220000000800 */
[----:B------:R1:W2:Y:S02]  /*a6a0*/  @P0 LDG.E.U8 R74, desc[UR22][R52.64] ;  /* 0x00000016344a0981 */ /* 0x0002a4000c1e1100 */
[----:B-1----:R-:W-:-:S04]  /*a6b0*/  IADD3 R52, P2, PT, R2, R156, RZ ;  /* 0x0000009c02347210 */ /* 0x002fc80007f5e0ff */
[----:B------:R-:W-:Y:S01]  /*a6c0*/  LEA.HI.X.SX32 R53, R2, R0, 0x1, P2 ;  /* 0x0000000002357211 */ /* 0x000fe200010f0eff */
[----:B------:R-:W-:Y:S01]  /*a6d0*/  IMAD R2, R37, 0x2, R3 ;  /* 0x0000000225027824 */ /* 0x000fe200078e0203 */
[----:B------:R-:W-:-:S03]  /*a6e0*/  IADD3 R54, P2, PT, R3, R156, RZ ;  /* 0x0000009c03367210 */ /* 0x000fc60007f5e0ff */
[----:B------:R-:W-:Y:S01]  /*a6f0*/  IMAD R37, R49, 0x2, R2 ;  /* 0x0000000231257824 */ /* 0x000fe200078e0202 */
[----:B------:R-:W1:Y:S01]  /*a700*/  S2R R114, SR_TID.X ;  /* 0x0000000000727919 */ /* 0x000e620000002100 */
[----:B------:R-:W1:Y:S01]  /*a710*/  LDC R49, c[0x0][0x3d8] ;  /* 0x0000f600ff317b82 */ /* 0x000e620000000800 */
[----:B------:R-:W-:Y:S01]  /*a720*/  LEA.HI.X.SX32 R55, R3, R0, 0x1, P2 ;  /* 0x0000000003377211 */ /* 0x000fe200010f0eff */
[----:B------:R-:W-:Y:S01]  /*a730*/  IMAD R3, R36, 0x2, R37 ;  /* 0x0000000224037824 */ /* 0x000fe200078e0225 */
[----:B------:R0:W-:Y:S04]  /*a740*/  STL.64 [R1+0xd0], R52 ;  /* 0x0000d03401007387 */ /* 0x0001e80000100a00 */
[----:B------:R0:W2:Y:S01]  /*a750*/  @P0 LDG.E.U8 R72, desc[UR22][R52.64] ;  /* 0x0000001634480981 */ /* 0x0000a2000c1e1100 */
[----:B------:R-:W1:Y:S03]  /*a760*/  LDC R36, c[0x0][0x3d8] ;  /* 0x0000f600ff247b82 */ /* 0x000e660000000800 */
[----:B------:R0:W-:Y:S04]  /*a770*/  STL.64 [R1+0xc8], R54 ;  /* 0x0000c83601007387 */ /* 0x0001e80000100a00 */
[----:B------:R0:W2:Y:S02]  /*a780*/  @P0 LDG.E.U8 R71, desc[UR22][R54.64] ;  /* 0x0000001636470981 */ /* 0x0000a4000c1e1100 */
[----:B0-----:R-:W-:-:S04]  /*a790*/  IADD3 R52, P2, PT, R2, R156, RZ ;  /* 0x0000009c02347210 */ /* 0x001fc80007f5e0ff */
[----:B------:R-:W-:Y:S01]  /*a7a0*/  LEA.HI.X.SX32 R53, R2, R0, 0x1, P2 ;  /* 0x0000000002357211 */ /* 0x000fe200010f0eff */
[----:B------:R-:W-:Y:S01]  /*a7b0*/  IMAD R2, R50, 0x2, R3 ;  /* 0x0000000232027824 */ /* 0x000fe200078e0203 */
[----:B------:R-:W-:-:S03]  /*a7c0*/  IADD3 R54, P2, PT, R3, R156, RZ ;  /* 0x0000009c03367210 */ /* 0x000fc60007f5e0ff */
[----:B------:R0:W-:Y:S01]  /*a7d0*/  STL.64 [R1+0xc0], R52 ;  /* 0x0000c03401007387 */ /* 0x0001e20000100a00 */
[----:B------:R-:W-:-:S03]  /*a7e0*/  LEA.HI.X.SX32 R55, R3, R0, 0x1, P2 ;  /* 0x0000000003377211 */ /* 0x000fc600010f0eff */
[----:B------:R0:W2:Y:S01]  /*a7f0*/  @P0 LDG.E.U8 R70, desc[UR22][R52.64] ;  /* 0x0000001634460981 */ /* 0x0000a2000c1e1100 */
[----:B------:R-:W-:-:S03]  /*a800*/  IMAD R3, R48, 0x2, R2 ;  /* 0x0000000230037824 */ /* 0x000fc600078e0202 */
        /* <DEDUP_REMOVED lines=9> */
[----:B-1----:R-:W-:-:S03]  /*a8a0*/  IMAD R3, R49, 0x2, R2 ;  /* 0x0000000231037824 */ /* 0x002fc600078e0202 */
[----:B------:R1:W2:Y:S01]  /*a8b0*/  @P0 LDG.E.U8 R67, desc[UR22][R54.64] ;  /* 0x0000001636430981 */ /* 0x0002a2000c1e1100 */
[----:B0-----:R-:W-:-:S04]  /*a8c0*/  IADD3 R52, P2, PT, R2, R156, RZ ;  /* 0x0000009c02347210 */ /* 0x001fc80007f5e0ff */
[----:B------:R-:W-:Y:S02]  /*a8d0*/  LEA.HI.X.SX32 R53, R2, R0, 0x1, P2 ;  /* 0x0000000002357211 */ /* 0x000fe400010f0eff */
[C---:B------:R-:W-:Y:S01]  /*a8e0*/  IADD3 R50, P2, PT, R3.reuse, R156, RZ ;  /* 0x0000009c03327210 */ /* 0x040fe20007f5e0ff */
[----:B------:R-:W-:Y:S01]  /*a8f0*/  IMAD R36, R36, 0x2, R3 ;  /* 0x0000000224247824 */ /* 0x000fe200078e0203 */
[C---:B------:R-:W-:Y:S01]  /*a900*/  LOP3.LUT R2, R114.reuse, 0xf, RZ, 0xc0, !PT ;  /* 0x0000000f72027812 */ /* 0x040fe200078ec0ff */
[----:B------:R1:W-:Y:S01]  /*a910*/  STL.64 [R1+0xa8], R54 ;  /* 0x0000a83601007387 */ /* 0x0003e20000100a00 */
[----:B------:R-:W-:Y:S02]  /*a920*/  LEA.HI.X.SX32 R51, R3, R0, 0x1, P2 ;  /* 0x0000000003337211 */ /* 0x000fe400010f0eff */
[C---:B------:R-:W-:Y:S01]  /*a930*/  LOP3.LUT R3, R114.reuse, 0x60, RZ, 0xc0, !PT ;  /* 0x0000006072037812 */ /* 0x040fe200078ec0ff */
[----:B------:R0:W-:Y:S03]  /*a940*/  STL.64 [R1+0xa0], R52 ;  /* 0x0000a03401007387 */ /* 0x0001e60000100a00 */
[----:B------:R-:W-:Y:S01]  /*a950*/  LEA.HI R3, R3, R2, RZ, 0x1f ;  /* 0x0000000203037211 */ /* 0x000fe200078ff8ff */
[----:B------:R0:W2:Y:S01]  /*a960*/  @P0 LDG.E.U8 R66, desc[UR22][R52.64] ;  /* 0x0000001634420981 */ /* 0x0000a2000c1e1100 */
[----:B------:R-:W-:-:S03]  /*a970*/  LOP3.LUT R2, R114, 0x10, RZ, 0xc0, !PT ;  /* 0x0000001072027812 */ /* 0x000fc600078ec0ff */
[----:B------:R-:W-:Y:S01]  /*a980*/  VIADD R3, R3, UR8 ;  /* 0x0000000803037c36 */ /* 0x000fe20008000000 */
[----:B------:R0:W2:Y:S01]  /*a990*/  @P0 LDG.E.U8 R65, desc[UR22][R50.64] ;  /* 0x0000001632410981 */ /* 0x0000a2000c1e1100 */
[----:B------:R-:W-:-:S05]  /*a9a0*/  IMAD.SHL.U32 R2, R2, 0x2, RZ ;  /* 0x0000000202027824 */ /* 0x000fca00078e00ff */
[----:B------:R-:W-:-:S04]  /*a9b0*/  ISETP.GE.AND P5, PT, R3, R2, PT ;  /* 0x000000020300720c */ /* 0x000fc80003fa6270 */
[----:B------:R-:W-:Y:S01]  /*a9c0*/  FSEL R61, R4, -INF , P5 ;  /* 0xff800000043d7808 */ /* 0x000fe20002800000 */
[----:B------:R-:W-:Y:S01]  /*a9d0*/  VIADD R4, R2, 0x2 ;  /* 0x0000000202047836 */ /* 0x000fe20000000000 */
[----:B------:R-:W-:-:S04]  /*a9e0*/  ISETP.GT.AND P5, PT, R3, R2, PT ;  /* 0x000000020300720c */ /* 0x000fc80003fa4270 */
[----:B------:R-:W-:Y:S02]  /*a9f0*/  FSEL R60, R5, -INF , P5 ;  /* 0xff800000053c7808 */ /* 0x000fe40002800000 */
[----:B------:R-:W-:Y:S01]  /*aa00*/  ISETP.GE.AND P5, PT, R3, R4, PT ;  /* 0x000000040300720c */ /* 0x000fe20003fa6270 */
[----:B------:R-:W-:-:S03]  /*aa10*/  VIADD R4, R2, 0x3 ;  /* 0x0000000302047836 */ /* 0x000fc60000000000 */
[----:B------:R-:W-:Y:S02]  /*aa20*/  FSEL R59, R6, -INF , P5 ;  /* 0xff800000063b7808 */ /* 0x000fe40002800000 */
[----:B------:R-:W-:Y:S01]  /*aa30*/  ISETP.GE.AND P5, PT, R3, R4, PT ;  /* 0x000000040300720c */ /* 0x000fe20003fa6270 */
[----:B------:R-:W-:Y:S01]  /*aa40*/  VIADD R4, R2, 0x4 ;  /* 0x0000000402047836 */ /* 0x000fe20000000000 */
[----:B------:R0:W-:Y:S01]  /*aa50*/  STL.64 [R1+0x98], R50 ;  /* 0x0000983201007387 */ /* 0x0001e20000100a00 */
[----:B------:R-:W-:Y:S01]  /*aa60*/  IADD3 R48, P3, PT, R36, R156, RZ ;  /* 0x0000009c24307210 */ /* 0x000fe20007f7e0ff */
[C---:B------:R-:W-:Y:S01]  /*aa70*/  VIADD R5, R2.reuse, 0x1c ;  /* 0x0000001c02057836 */ /* 0x040fe20000000000 */
[----:B------:R-:W-:Y:S01]  /*aa80*/  FSEL R58, R7, -INF , P5 ;  /* 0xff800000073a7808 */ /* 0x000fe20002800000 */
[----:B------:R-:W3:Y:S01]  /*aa90*/  LDC R6, c[0x0][0x3d8] ;  /* 0x0000f600ff067b82 */ /* 0x000ee20000000800 */
[----:B------:R-:W-:Y:S01]  /*aaa0*/  ISETP.GE.AND P5, PT, R3, R4, PT ;  /* 0x000000040300720c */ /* 0x000fe20003fa6270 */
[----:B------:R-:W-:-:S03]  /*aab0*/  VIADD R4, R2, 0x5 ;  /* 0x0000000502047836 */ /* 0x000fc60000000000 */
[----:B------:R-:W-:Y:S02]  /*aac0*/  FSEL R57, R8, -INF , P5 ;  /* 0xff80000008397808 */ /* 0x000fe40002800000 */
[----:B------:R-:W-:Y:S01]  /*aad0*/  ISETP.GE.AND P5, PT, R3, R4, PT ;  /* 0x000000040300720c */ /* 0x000fe20003fa6270 */
[----:B------:R-:W-:-:S03]  /*aae0*/  VIADD R4, R2, 0x6 ;  /* 0x0000000602047836 */ /* 0x000fc60000000000 */
[----:B------:R-:W-:Y:S02]  /*aaf0*/  FSEL R56, R9, -INF , P5 ;  /* 0xff80000009387808 */ /* 0x000fe40002800000 */
[----:B------:R-:W-:Y:S01]  /*ab00*/  ISETP.GE.AND P5, PT, R3, R4, PT ;  /* 0x000000040300720c */ /* 0x000fe20003fa6270 */
[----:B------:R-:W-:Y:S02]  /*ab10*/  VIADD R4, R2, 0x7 ;  /* 0x0000000702047836 */ /* 0x000fe40000000000 */
[----:B------:R-:W-:Y:S01]  /*ab20*/  FMUL R8, R11, UR4 ;  /* 0x000000040b087c20 */ /* 0x000fe20008400000 */
[----:B-1----:R-:W-:Y:S02]  /*ab30*/  FSEL R55, R10, -INF , P5 ;  /* 0xff8000000a377808 */ /* 0x002fe40002800000 */
[----:B------:R-:W-:Y:S01]  /*ab40*/  ISETP.GE.AND P5, PT, R3, R4, PT ;  /* 0x000000040300720c */ /* 0x000fe20003fa6270 */
[----:B------:R-:W-:Y:S02]  /*ab50*/  VIADD R4, R2, 0x8 ;  /* 0x0000000802047836 */ /* 0x000fe40000000000 */
[----:B------:R-:W-:Y:S01]  /*ab60*/  FMUL R7, R12, UR4 ;  /* 0x000000040c077c20 */ /* 0x000fe20008400000 */
[----:B------:R-:W-:-:S02]  /*ab70*/  FSEL R8, R8, -INF , P5 ;  /* 0xff80000008087808 */ /* 0x000fc40002800000 */
        /* <DEDUP_REMOVED lines=9> */
[----:B0-----:R-:W-:Y:S02]  /*ac10*/  FSEL R53, R14, -INF , P5 ;  /* 0xff8000000e357808 */ /* 0x001fe40002800000 */
        /* <DEDUP_REMOVED lines=13> */
[----:B------:R-:W-:Y:S02]  /*acf0*/  FSEL R51, R18, -INF , P5 ;  /* 0xff80000012337808 */ /* 0x000fe40002800000 */
[----:B------:R-:W-:Y:S01]  /*ad00*/  ISETP.GE.AND P5, PT, R3, R4, PT ;  /* 0x000000040300720c */ /* 0x000fe20003fa6270 */
[----:B------:R-:W-:Y:S02]  /*ad10*/  VIADD R4, R2, 0x10 ;  /* 0x0000001002047836 */ /* 0x000fe40000000000 */
[----:B------:R-:W-:Y:S01]  /*ad20*/  FMUL R11, R20, UR4 ;  /* 0x00000004140b7c20 */ /* 0x000fe20008400000 */
[----:B------:R-:W-:-:S02]  /*ad30*/  FSEL R12, R12, -INF , P5 ;  /* 0xff8000000c0c7808 */ /* 0x000fc40002800000 */
[----:B------:R-:W-:Y:S01]  /*ad40*/  ISETP.GE.AND P5, PT, R3, R4, PT ;  /* 0x000000040300720c */ /* 0x000fe20003fa6270 */
[----:B------:R-:W-:Y:S01]  /*ad50*/  VIADD R4, R2, 0x11 ;  /* 0x0000001102047836 */ /* 0x000fe20000000000 */
[----:B------:R-:W-:Y:S02]  /*ad60*/  LEA.HI.X.SX32 R49, R36, R0, 0x1, P3 ;  /* 0x0000000024317211 */ /* 0x000fe400018f0eff */
[----:B------:R-:W-:Y:S02]  /*ad70*/  FSEL R11, R11, -INF , P5 ;  /* 0xff8000000b0b7808 */ /* 0x000fe40002800000 */
[----:B------:R-:W-:Y:S01]  /*ad80*/  ISETP.GE.AND P5, PT, R3, R4, PT ;  /* 0x000000040300720c */ /* 0x000fe20003fa6270 */
[----:B------:R-:W-:Y:S01]  /*ad90*/  VIADD R4, R2, 0x12 ;  /* 0x0000001202047836 */ /* 0x000fe20000000000 */
[----:B------:R0:W-:Y:S02]  /*ada0*/  STL.64 [R1+0x90], R48 ;  /* 0x0000903001007387 */ /* 0x0001e40000100a00 */
[----:B------:R-:W-:-:S02]  /*adb0*/  FSEL R50, R21, -INF , P5 ;  /* 0xff80000015327808 */ /* 0x000fc40002800000 */
[----:B------:R0:W2:Y:S01]  /*adc0*/  @P0 LDG.E.U8 R64, desc[UR22][R48.64] ;  /* 0x0000001630400981 */ /* 0x0000a2000c1e1100 */
[----:B------:R-:W-:Y:S01]  /*add0*/  ISETP.GE.AND P5, PT, R3, R4, PT ;  /* 0x000000040300720c */ /* 0x000fe20003fa6270 */
[C---:B------:R-:W-:Y:S02]  /*ade0*/  VIADD R4, R2.reuse, 0x13 ;  /* 0x0000001302047836 */ /* 0x040fe40000000000 */
[----:B------:R-:W-:Y:S01]  /*adf0*/  FMUL R13, R23, UR4 ;  /* 0x00000004170d7c20 */ /* 0x000fe20008400000 */
[----:B0-----:R-:W-:Y:S01]  /*ae00*/  VIADD R48, R2, 0x14 ;  /* 0x0000001402307836 */ /* 0x001fe20000000000 */
[----:B------:R-:W-:Y:S02]  /*ae10*/  FSEL R49, R22, -INF , P5 ;  /* 0xff80000016317808 */ /* 0x000fe40002800000 */
[C---:B------:R-:W-:Y:S02]  /*ae20*/  ISETP.GE.AND P5, PT, R3.reuse, R4, PT ;  /* 0x000000040300720c */ /* 0x040fe40003fa6270 */
[----:B------:R-:W-:Y:S01]  /*ae30*/  ISETP.GE.AND P4, PT, R3, R48, PT ;  /* 0x000000300300720c */ /* 0x000fe20003f86270 */
[----:B------:R-:W-:-:S02]  /*ae40*/  VIADD R48, R2, 0x15 ;  /* 0x0000001502307836 */ /* 0x000fc40000000000 */
[C---:B------:R-:W-:Y:S01]  /*ae50*/  VIADD R4, R2.reuse, 0x17 ;  /* 0x0000001702047836 */ /* 0x040fe20000000000 */
[----:B------:R-:W-:Y:S02]  /*ae60*/  FSEL R13, R13, -INF , P5 ;  /* 0xff8000000d0d7808 */ /* 0x000fe40002800000 */
[C---:B------:R-:W-:Y:S01]  /*ae70*/  ISETP.GE.AND P2, PT, R3.reuse, R48, PT ;  /* 0x000000300300720c */ /* 0x040fe20003f46270 */
[C---:B------:R-:W-:Y:S01]  /*ae80*/  VIADD R48, R2.reuse, 0x16 ;  /* 0x0000001602307836 */ /* 0x040fe20000000000 */
[----:B------:R-:W-:Y:S01]  /*ae90*/  ISETP.GE.AND P5, PT, R3, R4, PT ;  /* 0x000000040300720c */ /* 0x000fe20003fa6270 */
[----:B------:R-:W-:-:S03]  /*aea0*/  VIADD R4, R2, 0x18 ;  /* 0x0000001802047836 */ /* 0x000fc60000000000 */
[----:B------:R-:W-:Y:S02]  /*aeb0*/  ISETP.GE.AND P3, PT, R3, R48, PT ;  /* 0x000000300300720c */ /* 0x000fe40003f66270 */
[----:B------:R-:W-:Y:S01]  /*aec0*/  FSEL R48, R24, -INF , P4 ;  /* 0xff80000018307808 */ /* 0x000fe20002000000 */
[----:B------:R-:W-:Y:S01]  /*aed0*/  FMUL R24, R25, UR4 ;  /* 0x0000000419187c20 */ /* 0x000fe20008400000 */
[----:B------:R-:W-:Y:S01]  /*aee0*/  ISETP.GE.AND P4, PT, R3, R4, PT ;  /* 0x000000040300720c */ /* 0x000fe20003f86270 */
[----:B------:R-:W-:Y:S02]  /*aef0*/  VIADD R4, R2, 0x19 ;  /* 0x0000001902047836 */ /* 0x000fe40000000000 */
[----:B------:R-:W-:Y:S01]  /*af00*/  FMUL R23, R26, UR4 ;  /* 0x000000041a177c20 */ /* 0x000fe20008400000 */
[----:B------:R-:W-:Y:S01]  /*af10*/  FMUL R22, R27, UR4 ;  /* 0x000000041b167c20 */ /* 0x000fe20008400000 */
[----:B------:R-:W-:Y:S01]  /*af20*/  FSEL R24, R24, -INF , P2 ;  /* 0xff80000018187808 */ /* 0x000fe20001000000 */
[----:B------:R-:W-:Y:S01]  /*af30*/  FMUL R21, R28, UR4 ;  /* 0x000000041c157c20 */ /* 0x000fe20008400000 */
[----:B------:R-:W-:Y:S01]  /*af40*/  ISETP.GE.AND P2, PT, R3, R4, PT ;  /* 0x000000040300720c */ /* 0x000fe20003f46270 */
[----:B------:R-:W-:Y:S01]  /*af50*/  VIADD R4, R2, 0x1a ;  /* 0x0000001a02047836 */ /* 0x000fe20000000000 */
[----:B------:R-:W-:Y:S01]  /*af60*/  FSEL R23, R23, -INF , P3 ;  /* 0xff80000017177808 */ /* 0x000fe20001800000 */
[----:B------:R-:W-:Y:S01]  /*af70*/  FMUL R20, R29, UR4 ;  /* 0x000000041d147c20 */ /* 0x000fe20008400000 */
[----:B------:R-:W-:Y:S01]  /*af80*/  FMUL R18, R31, UR4 ;  /* 0x000000041f127c20 */ /* 0x000fe20008400000 */
        /* <DEDUP_REMOVED lines=8> */
[----:B------:R-:W0:Y:S01]  /*b010*/  LDC R27, c[0x0][0x3d8] ;  /* 0x0000f600ff1b7b82 */ /* 0x000e220000000800 */
[----:B------:R-:W-:-:S04]  /*b020*/  FMNMX3 R4, R61, R60, R59, !PT ;  /* 0x0000003c3d047276 */ /* 0x000fc8000780003b */
[----:B------:R-:W-:Y:S01]  /*b030*/  FMNMX3 R4, R4, R58, R57, !PT ;  /* 0x0000003a04047276 */ /* 0x000fe20007800039 */
[----:B------:R-:W-:Y:S01]  /*b040*/  FMUL R14, R35, UR4 ;  /* 0x00000004230e7c20 */ /* 0x000fe20008400000 */
[----:B------:R-:W-:Y:S01]  /*b050*/  FSEL R21, R21, -INF , P4 ;  /* 0xff80000015157808 */ /* 0x000fe20002000000 */
[----:B------:R-:W1:Y:S01]  /*b060*/  LDC R25, c[0x0][0x3d8] ;  /* 0x0000f600ff197b82 */ /* 0x000e620000000800 */
[----:B------:R-:W-:Y:S01]  /*b070*/  FMNMX3 R4, R4, R56, R55, !PT ;  /* 0x0000003804047276 */ /* 0x000fe20007800037 */
[----:B------:R-:W0:Y:S03]  /*b080*/  LDCU UR4, c[0x0][0x3d8] ;  /* 0x00007b00ff0477ac */ /* 0x000e260008000800 */
[----:B------:R-:W-:Y:S02]  /*b090*/  FMNMX3 R4, R4, R8, R7, !PT ;  /* 0x0000000804047276 */ /* 0x000fe40007800007 */
[----:B------:R-:W-:-:S02]  /*b0a0*/  ISETP.GE.AND P4, PT, R3, R5, PT ;  /* 0x000000050300720c */ /* 0x000fc40003f86270 */
[----:B------:R-:W-:Y:S01]  /*b0b0*/  FMNMX3 R4, R4, R54, R53, !PT ;  /* 0x0000003604047276 */ /* 0x000fe20007800035 */
[----:B------:R-:W-:-:S03]  /*b0c0*/  VIADD R5, R2, 0x1d ;  /* 0x0000001d02057836 */ /* 0x000fc60000000000 */
[----:B------:R-:W-:Y:S02]  /*b0d0*/  FMNMX3 R4, R4, R10, R9, !PT ;  /* 0x0000000a04047276 */ /* 0x000fe40007800009 */
[----:B------:R-:W-:Y:S02]  /*b0e0*/  FSEL R20, R20, -INF , P2 ;  /* 0xff80000014147808 */ /* 0x000fe40001000000 */
[----:B------:R-:W-:Y:S01]  /*b0f0*/  ISETP.GE.AND P2, PT, R3, R5, PT ;  /* 0x000000050300720c */ /* 0x000fe20003f46270 */
[----:B------:R-:W-:Y:S01]  /*b100*/  VIADD R5, R2, 0x1e ;  /* 0x0000001e02057836 */ /* 0x000fe20000000000 */
[----:B------:R-:W-:Y:S01]  /*b110*/  FMNMX3 R4, R4, R52, R51, !PT ;  /* 0x0000003404047276 */ /* 0x000fe20007800033 */
[----:B------:R-:W-:Y:S01]  /*b120*/  VIADD R2, R2, 0x1f ;  /* 0x0000001f02027836 */ /* 0x000fe20000000000 */
[----:B------:R-:W-:Y:S02]  /*b130*/  FSEL R18, R18, -INF , P5 ;  /* 0xff80000012127808 */ /* 0x000fe40002800000 */
[----:B------:R-:W-:-:S02]  /*b140*/  FMNMX3 R4, R4, R12, R11, !PT ;  /* 0x0000000c04047276 */ /* 0x000fc4000780000b */
[----:B------:R-:W-:Y:S02]  /*b150*/  ISETP.GE.AND P5, PT, R3, R2, PT ;  /* 0x000000020300720c */ /* 0x000fe40003fa6270 */
[----:B------:R-:W-:Y:S02]  /*b160*/  FMNMX3 R2, R4, R50, R49, !PT ;  /* 0x0000003204027276 */ /* 0x000fe40007800031 */
[----:B------:R-:W-:Y:S01]  /*b170*/  FSEL R19, R19, -INF , P3 ;  /* 0xff80000013137808 */ /* 0x000fe20001800000 */
[----:B------:R-:W0:Y:S01]  /*b180*/  LDC R4, c[0x0][0x3d8] ;  /* 0x0000f600ff047b82 */ /* 0x000e220000000800 */
[----:B------:R-:W-:-:S04]  /*b190*/  FMNMX3 R2, R2, R13, R48, !PT ;  /* 0x0000000d02027276 */ /* 0x000fc80007800030 */
[----:B------:R-:W-:-:S04]  /*b1a0*/  FMNMX3 R2, R2, R24, R23, !PT ;  /* 0x0000001802027276 */ /* 0x000fc80007800017 */
[----:B------:R-:W-:Y:S02]  /*b1b0*/  FMNMX3 R2, R2, R22, R21, !PT ;  /* 0x0000001602027276 */ /* 0x000fe40007800015 */
[----:B------:R-:W-:Y:S02]  /*b1c0*/  ISETP.GE.AND P3, PT, R3, R5, PT ;  /* 0x000000050300720c */ /* 0x000fe40003f66270 */
[----:B------:R-:W-:Y:S02]  /*b1d0*/  FSEL R17, R17, -INF , P4 ;  /* 0xff80000011117808 */ /* 0x000fe40002000000 */
[----:B------:R-:W-:Y:S02]  /*b1e0*/  FMNMX3 R2, R2, R20, R19, !PT ;  /* 0x0000001402027276 */ /* 0x000fe40007800013 */
[----:B------:R-:W-:Y:S02]  /*b1f0*/  FSEL R16, R16, -INF , P2 ;  /* 0xff80000010107808 */ /* 0x000fe40001000000 */
[----:B------:R-:W-:-:S02]  /*b200*/  FSEL R15, R15, -INF , P3 ;  /* 0xff8000000f0f7808 */ /* 0x000fc40001800000 */
[----:B------:R-:W-:Y:S02]  /*b210*/  FMNMX3 R2, R2, R18, R17, !PT ;  /* 0x0000001202027276 */ /* 0x000fe40007800011 */
[----:B------:R-:W-:Y:S02]  /*b220*/  FSEL R14, R14, -INF , P5 ;  /* 0xff8000000e0e7808 */ /* 0x000fe40002800000 */
[----:B------:R-:W-:-:S04]  /*b230*/  FMNMX3 R5, R2, R16, R15, !PT ;  /* 0x0000001002057276 */ /* 0x000fc8000780000f */
[----:B------:R-:W-:-:S05]  /*b240*/  FMNMX R5, R14, R5, !PT ;  /* 0x000000050e057209 */ /* 0x000fca0007800000 */
[----:B------:R-:W3:Y:S01]  /*b250*/  SHFL.BFLY PT, R26, R5, 0x10, 0x1f ;  /* 0x0e001f00051a7f89 */ /* 0x000ee200000e0000 */
[----:B0-----:R-:W-:-:S04]  /*b260*/  IMAD R36, R4, 0x2, R36 ;  /* 0x0000000204247824 */ /* 0x001fc800078e0224 */
[----:B------:R-:W-:-:S04]  /*b270*/  IMAD R2, R27, 0x2, R36 ;  /* 0x000000021b027824 */ /* 0x000fc800078e0224 */
[----:B-1----:R-:W-:Y:S01]  /*b280*/  IMAD R4, R25, 0x2, R2 ;  /* 0x0000000219047824 */ /* 0x002fe200078e0202 */
[----:B------:R-:W-:-:S03]  /*b290*/  IADD3 R154, P2, PT, R2, R156, RZ ;  /* 0x0000009c029a7210 */ /* 0x000fc60007f5e0ff */
[----:B---3--:R-:W-:Y:S01]  /*b2a0*/  IMAD R6, R6, 0x2, R4 ;  /* 0x0000000206067824 */ /* 0x008fe200078e0204 */
[----:B------:R-:W-:Y:S02]  /*b2b0*/  LEA.HI.X.SX32 R155, R2, R0, 0x1, P2 ;  /* 0x00000000029b7211 */ /* 0x000fe400010f0eff */
[----:B------:R-:W-:-:S04]  /*b2c0*/  IADD3 R152, P2, PT, R4, R156, RZ ;  /* 0x0000009c04987210 */ /* 0x000fc80007f5e0ff */
[----:B------:R-:W-:Y:S02]  /*b2d0*/  LEA.HI.X.SX32 R153, R4, R0, 0x1, P2 ;  /* 0x0000000004997211 */ /* 0x000fe400010f0eff */
[C---:B------:R-:W-:Y:S02]  /*b2e0*/  IADD3 R150, P2, PT, R6.reuse, R156, RZ ;  /* 0x0000009c06967210 */ /* 0x040fe40007f5e0ff */
[----:B------:R-:W-:Y:S02]  /*b2f0*/  FMNMX3 R2, R5, -INF , R26, !PT ;  /* 0xff80000005027876 */ /* 0x000fe4000780001a */
[----:B------:R-:W-:-:S03]  /*b300*/  LEA.HI.X.SX32 R151, R6, R0, 0x1, P2 ;  /* 0x0000000006977211 */ /* 0x000fc600010f0eff */
[--C-:B------:R-:W-:Y:S01]  /*b310*/  FADD R6, R57, -R2.reuse ;  /* 0x8000000239067221 */ /* 0x100fe20000000000 */
[----:B------:R-:W-:-:S03]  /*b320*/  FADD R26, R56, -R2 ;  /* 0x80000002381a7221 */ /* 0x000fc60000000000 */
[----:B------:R-:W-:-:S04]  /*b330*/  FMUL R6, R6, 1.4426950216293334961 ;  /* 0x3fb8aa3b06067820 */ /* 0x000fc80000400000 */
[----:B------:R0:W-:Y:S02]  /*b340*/  MUFU.EX2 R56, R6 ;  /* 0x0000000600387308 */ /* 0x0001e40000000800 */
[----:B0-----:R-:W-:Y:S01]  /*b350*/  FMUL R6, R26, 1.4426950216293334961 ;  /* 0x3fb8aa3b1a067820 */ /* 0x001fe20000400000 */
[----:B------:R-:W-:-:S05]  /*b360*/  FADD R26, R55, -R2 ;  /* 0x80000002371a7221 */ /* 0x000fca0000000000 */
[----:B------:R0:W-:Y:S02]  /*b370*/  MUFU.EX2 R55, R6 ;  /* 0x0000000600377308 */ /* 0x0001e40000000800 */
[----:B0-----:R-:W-:Y:S01]  /*b380*/  FMUL R6, R26, 1.4426950216293334961 ;  /* 0x3fb8aa3b1a067820 */ /* 0x001fe20000400000 */
[----:B------:R-:W-:-:S05]  /*b390*/  FADD R26, R8, -R2 ;  /* 0x80000002081a7221 */ /* 0x000fca0000000000 */
[----:B------:R0:W-:Y:S02]  /*b3a0*/  MUFU.EX2 R8, R6 ;  /* 0x0000000600087308 */ /* 0x0001e40000000800 */
[----:B0-----:R-:W-:Y:S01]  /*b3b0*/  FMUL R6, R26, 1.4426950216293334961 ;  /* 0x3fb8aa3b1a067820 */ /* 0x001fe20000400000 */
[----:B------:R-:W-:-:S05]  /*b3c0*/  FADD R26, R7, -R2 ;  /* 0x80000002071a7221 */ /* 0x000fca0000000000 */
[----:B------:R0:W-:Y:S01]  /*b3d0*/  MUFU.EX2 R7, R6 ;  /* 0x0000000600077308 */ /* 0x0001e20000000800 */
[--C-:B------:R-:W-:Y:S01]  /*b3e0*/  FADD R4, R61, -R2.reuse ;  /* 0x800000023d047221 */ /* 0x100fe20000000000 */
[----:B0-----:R-:W-:Y:S01]  /*b3f0*/  FMUL R6, R26, 1.4426950216293334961 ;  /* 0x3fb8aa3b1a067820 */ /* 0x001fe20000400000 */
[----:B------:R-:W-:-:S05]  /*b400*/  FADD R26, R54, -R2 ;  /* 0x80000002361a7221 */ /* 0x000fca0000000000 */
[----:B------:R0:W-:Y:S01]  /*b410*/  MUFU.EX2 R54, R6 ;  /* 0x0000000600367308 */ /* 0x0001e20000000800 */
[----:B------:R-:W-:Y:S01]  /*b420*/  FMUL R4, R4, 1.4426950216293334961 ;  /* 0x3fb8aa3b04047820 */ /* 0x000fe20000400000 */
[--C-:B------:R-:W-:Y:S01]  /*b430*/  FADD R5, R60, -R2.reuse ;  /* 0x800000023c057221 */ /* 0x100fe20000000000 */
[----:B0-----:R-:W-:Y:S01]  /*b440*/  FMUL R6, R26, 1.4426950216293334961 ;  /* 0x3fb8aa3b1a067820 */ /* 0x001fe20000400000 */
[----:B------:R-:W-:-:S04]  /*b450*/  FADD R26, R53, -R2 ;  /* 0x80000002351a7221 */ /* 0x000fc80000000000 */
[----:B------:R0:W-:Y:S02]  /*b460*/  MUFU.EX2 R53, R6 ;  /* 0x0000000600357308 */ /* 0x0001e40000000800 */
[----:B0-----:R-:W-:Y:S01]  /*b470*/  FMUL R6, R26, 1.4426950216293334961 ;  /* 0x3fb8aa3b1a067820 */ /* 0x001fe20000400000 */
[----:B------:R-:W-:-:S05]  /*b480*/  FADD R26, R10, -R2 ;  /* 0x800000020a1a7221 */ /* 0x000fca0000000000 */
[----:B------:R0:W-:Y:S08]  /*b490*/  MUFU.EX2 R60, R4 ;  /* 0x00000004003c7308 */ /* 0x0001f00000000800 */
[----:B------:R1:W-:Y:S01]  /*b4a0*/  MUFU.EX2 R10, R6 ;  /* 0x00000006000a7308 */ /* 0x0003e20000000800 */
[----:B0-----:R-:W-:Y:S01]  /*b4b0*/  FMUL R4, R5, 1.4426950216293334961 ;  /* 0x3fb8aa3b05047820 */ /* 0x001fe20000400000 */
[--C-:B------:R-:W-:Y:S01]  /*b4c0*/  FADD R5, R59, -R2.reuse ;  /* 0x800000023b057221 */ /* 0x100fe20000000000 */
[----:B-1----:R-:W-:Y:S01]  /*b4d0*/  FMUL R6, R26, 1.4426950216293334961 ;  /* 0x3fb8aa3b1a067820 */ /* 0x002fe20000400000 */
[----:B------:R-:W-:-:S04]  /*b4e0*/  FADD R26, R9, -R2 ;  /* 0x80000002091a7221 */ /* 0x000fc80000000000 */
[----:B------:R0:W1:Y:S01]  /*b4f0*/  MUFU.EX2 R59, R4 ;  /* 0x00000004003b7308 */ /* 0x0000620000000800 */
[----:B------:R-:W-:-:S07]  /*b500*/  FMUL R5, R5, 1.4426950216293334961 ;  /* 0x3fb8aa3b05057820 */ /* 0x000fce0000400000 */
[----:B------:R3:W-:Y:S01]  /*b510*/  MUFU.EX2 R9, R6 ;  /* 0x0000000600097308 */ /* 0x0007e20000000800 */
[--C-:B0-----:R-:W-:Y:S01]  /*b520*/  FADD R4, R58, -R2.reuse ;  /* 0x800000023a047221 */ /* 0x101fe20000000000 */
[----:B---3--:R-:W-:Y:S01]  /*b530*/  FMUL R6, R26, 1.4426950216293334961 ;  /* 0x3fb8aa3b1a067820 */ /* 0x008fe20000400000 */
[----:B------:R-:W-:Y:S02]  /*b540*/  FADD R26, R52, -R2 ;  /* 0x80000002341a7221 */ /* 0x000fe40000000000 */
[----:B------:R-:W-:-:S03]  /*b550*/  FMUL R4, R4, 1.4426950216293334961 ;  /* 0x3fb8aa3b04047820 */ /* 0x000fc60000400000 */
[----:B------:R0:W-:Y:S02]  /*b560*/  MUFU.EX2 R52, R6 ;  /* 0x0000000600347308 */ /* 0x0001e40000000800 */
[----:B0-----:R-:W-:Y:S01]  /*b570*/  FMUL R6, R26, 1.4426950216293334961 ;  /* 0x3fb8aa3b1a067820 */ /* 0x001fe20000400000 */
[----:B------:R-:W-:-:S05]  /*b580*/  FADD R26, R51, -R2 ;  /* 0x80000002331a7221 */ /* 0x000fca0000000000 */
[----:B------:R-:W0:Y:S08]  /*b590*/  MUFU.EX2 R5, R5 ;  /* 0x0000000500057308 */ /* 0x000e300000000800 */
[----:B------:R3:W-:Y:S01]  /*b5a0*/  MUFU.EX2 R51, R6 ;  /* 0x0000000600337308 */ /* 0x0007e20000000800 */
[----:B------:R-:W-:-:S07]  /*b5b0*/  FADD R35, R11, -R2 ;  /* 0x800000020b237221 */ /* 0x000fce0000000000 */
[----:B------:R-:W0:Y:S01]  /*b5c0*/  MUFU.EX2 R4, R4 ;  /* 0x0000000400047308 */ /* 0x000e220000000800 */
[----:B---3--:R-:W-:Y:S01]  /*b5d0*/  FMUL R6, R26, 1.4426950216293334961 ;  /* 0x3fb8aa3b1a067820 */ /* 0x008fe20000400000 */
[----:B------:R-:W-:-:S06]  /*b5e0*/  FADD R26, R12, -R2 ;  /* 0x800000020c1a7221 */ /* 0x000fcc0000000000 */
[----:B------:R3:W0:Y:S02]  /*b5f0*/  MUFU.EX2 R12, R6 ;  /* 0x00000006000c7308 */ /* 0x0006240000000800 */
[----:B---3--:R-:W-:Y:S01]  /*b600*/  FMUL R6, R26, 1.4426950216293334961 ;  /* 0x3fb8aa3b1a067820 */ /* 0x008fe20000400000 */
[----:B------:R-:W-:-:S05]  /*b610*/  FADD R26, R49, -R2 ;  /* 0x80000002311a7221 */ /* 0x000fca0000000000 */
[----:B------:R1:W3:Y:S01]  /*b620*/  MUFU.EX2 R11, R6 ;  /* 0x00000006000b7308 */ /* 0x0002e20000000800 */
[----:B------:R-:W-:Y:S01]  /*b630*/  FMUL R26, R26, 1.4426950216293334961 ;  /* 0x3fb8aa3b1a1a7820 */ /* 0x000fe20000400000 */
[----:B------:R-:W-:Y:S01]  /*b640*/  FADD R27, R13, -R2 ;  /* 0x800000020d1b7221 */ /* 0x000fe20000000000 */
[----:B-1----:R-:W-:-:S05]  /*b650*/  FADD R6, R60, R59 ;  /* 0x0000003b3c067221 */ /* 0x002fca0000000000 */
[----:B------:R1:W-:Y:S01]  /*b660*/  MUFU.EX2 R13, R26 ;  /* 0x0000001a000d7308 */ /* 0x0003e20000000800 */
[----:B0-----:R-:W-:Y:S01]  /*b670*/  FADD R6, R5, R6 ;  /* 0x0000000605067221 */ /* 0x001fe20000000000 */
[----:B------:R-:W-:-:S03]  /*b680*/  F2FP.SATFINITE.E4M3.F32.PACK_AB_MERGE_C R132, R4, R5, RZ ;  /* 0x000000050484723e */ /* 0x000fc600048070ff */
[----:B-1----:R-:W-:-:S04]  /*b690*/  FADD R26, R4, R6 ;  /* 0x00000006041a7221 */ /* 0x002fc80000000000 */
[----:B------:R-:W-:-:S04]  /*b6a0*/  FADD R4, R56, R26 ;  /* 0x0000001a38047221 */ /* 0x000fc80000000000 */
[----:B------:R-:W-:-:S04]  /*b6b0*/  FADD R4, R55, R4 ;  /* 0x0000000437047221 */ /* 0x000fc80000000000 */
[----:B------:R-:W-:-:S04]  /*b6c0*/  FADD R4, R8, R4 ;  /* 0x0000000408047221 */ /* 0x000fc80000000000 */
[----:B------:R-:W-:-:S04]  /*b6d0*/  FADD R4, R7, R4 ;  /* 0x0000000407047221 */ /* 0x000fc80000000000 */
[----:B------:R-:W-:-:S04]  /*b6e0*/  FADD R4, R54, R4 ;  /* 0x0000000436047221 */ /* 0x000fc80000000000 */
[----:B------:R-:W-:Y:S01]  /*b6f0*/  FADD R4, R53, R4 ;  /* 0x0000000435047221 */ /* 0x000fe20000000000 */
[----:B------:R-:W-:Y:S01]  /*b700*/  FMUL R35, R35, 1.4426950216293334961 ;  /* 0x3fb8aa3b23237820 */ /* 0x000fe20000400000 */
[----:B------:R-:W-:Y:S02]  /*b710*/  FADD R34, R50, -R2 ;  /* 0x8000000232227221 */ /* 0x000fe40000000000 */
[----:B------:R-:W-:Y:S01]  /*b720*/  FADD R4, R10, R4 ;  /* 0x000000040a047221 */ /* 0x000fe20000000000 */
[----:B------:R-:W-:Y:S01]  /*b730*/  F2FP.SATFINITE.E4M3.F32.PACK_AB_MERGE_C R133, R7, R8, RZ ;  /* 0x000000080785723e */ /* 0x000fe200048070ff */
[----:B------:R-:W-:Y:S02]  /*b740*/  FMUL R34, R34, 1.4426950216293334961 ;  /* 0x3fb8aa3b22227820 */ /* 0x000fe40000400000 */
[----:B------:R-:W-:Y:S01]  /*b750*/  FADD R7, R9, R4 ;  /* 0x0000000409077221 */ /* 0x000fe20000000000 */
[----:B------:R-:W0:Y:S03]  /*b760*/  MUFU.EX2 R35, R35 ;  /* 0x0000002300237308 */ /* 0x000e260000000800 */
[----:B------:R-:W-:Y:S01]  /*b770*/  FADD R7, R52, R7 ;  /* 0x0000000734077221 */ /* 0x000fe20000000000 */
[----:B------:R-:W-:Y:S01]  /*b780*/  FMUL R6, R27, 1.4426950216293334961 ;  /* 0x3fb8aa3b1b067820 */ /* 0x000fe20000400000 */
[----:B------:R-:W-:-:S02]  /*b790*/  FADD R33, R48, -R2 ;  /* 0x8000000230217221 */ /* 0x000fc40000000000 */
[----:B------:R-:W-:Y:S01]  /*b7a0*/  FADD R7, R51, R7 ;  /* 0x0000000733077221 */ /* 0x000fe20000000000 */
[----:B------:R-:W1:Y:S01]  /*b7b0*/  MUFU.EX2 R34, R34 ;  /* 0x0000002200227308 */ /* 0x000e620000000800 */
[----:B------:R-:W-:Y:S01]  /*b7c0*/  FMUL R33, R33, 1.4426950216293334961 ;  /* 0x3fb8aa3b21217820 */ /* 0x000fe20000400000 */
[--C-:B------:R-:W-:Y:S01]  /*b7d0*/  FADD R32, R24, -R2.reuse ;  /* 0x8000000218207221 */ /* 0x100fe20000000000 */
[----:B------:R-:W-:Y:S01]  /*b7e0*/  FADD R7, R12, R7 ;  /* 0x000000070c077221 */ /* 0x000fe20000000000 */
[--C-:B------:R-:W-:Y:S02]  /*b7f0*/  FADD R5, R23, -R2.reuse ;  /* 0x8000000217057221 */ /* 0x100fe40000000000 */
[----:B------:R-:W-:Y:S01]  /*b800*/  FMUL R32, R32, 1.4426950216293334961 ;  /* 0x3fb8aa3b20207820 */ /* 0x000fe20000400000 */
[----:B---3--:R-:W-:Y:S01]  /*b810*/  FADD R7, R11, R7 ;  /* 0x000000070b077221 */ /* 0x008fe20000000000 */
[----:B------:R-:W3:Y:S01]  /*b820*/  MUFU.EX2 R6, R6 ;  /* 0x0000000600067308 */ /* 0x000ee20000000800 */
[----:B------:R-:W-:Y:S01]  /*b830*/  FADD R22, R22, -R2 ;  /* 0x8000000216167221 */ /* 0x000fe20000000000 */
[----:B------:R-:W-:Y:S01]  /*b840*/  FMUL R5, R5, 1.4426950216293334961 ;  /* 0x3fb8aa3b05057820 */ /* 0x000fe20000400000 */
[----:B0-----:R-:W-:-:S05]  /*b850*/  FADD R7, R35, R7 ;  /* 0x0000000723077221 */ /* 0x001fca0000000000 */
[----:B------:R-:W0:Y:S01]  /*b860*/  MUFU.EX2 R33, R33 ;  /* 0x0000002100217308 */ /* 0x000e220000000800 */
[----:B------:R-:W-:Y:S01]  /*b870*/  FMUL R4, R22, 1.4426950216293334961 ;  /* 0x3fb8aa3b16047820 */ /* 0x000fe20000400000 */
[----:B-1----:R-:W-:Y:S01]  /*b880*/  FADD R7, R34, R7 ;  /* 0x0000000722077221 */ /* 0x002fe20000000000 */
[----:B------:R-:W-:-:S05]  /*b890*/  FADD R31, R21, -R2 ;  /* 0x80000002151f7221 */ /* 0x000fca0000000000 */
[----:B------:R-:W1:Y:S01]  /*b8a0*/  MUFU.EX2 R32, R32 ;  /* 0x0000002000207308 */ /* 0x000e620000000800 */
[----:B------:R-:W-:Y:S01]  /*b8b0*/  FADD R8, R13, R7 ;  /* 0x000000070d087221 */ /* 0x000fe20000000000 */
[----:B------:R-:W-:Y:S01]  /*b8c0*/  FMUL R31, R31, 1.4426950216293334961 ;  /* 0x3fb8aa3b1f1f7820 */ /* 0x000fe20000400000 */
[----:B------:R-:W-:-:S05]  /*b8d0*/  FADD R30, R20, -R2 ;  /* 0x80000002141e7221 */ /* 0x000fca0000000000 */
[----:B------:R-:W1:Y:S01]  /*b8e0*/  MUFU.EX2 R5, R5 ;  /* 0x0000000500057308 */ /* 0x000e620000000800 */
[----:B---3--:R-:W-:Y:S01]  /*b8f0*/  FADD R8, R6, R8 ;  /* 0x0000000806087221 */ /* 0x008fe20000000000 */
[----:B------:R-:W-:Y:S01]  /*b900*/  FMUL R30, R30, 1.4426950216293334961 ;  /* 0x3fb8aa3b1e1e7820 */ /* 0x000fe20000400000 */
[----:B------:R-:W-:-:S05]  /*b910*/  F2FP.SATFINITE.E4M3.F32.PACK_AB_MERGE_C R61, R9, R10, RZ ;  /* 0x0000000a093d723e */ /* 0x000fca00048070ff */
[----:B------:R-:W3:Y:S01]  /*b920*/  MUFU.EX2 R4, R4 ;  /* 0x0000000400047308 */ /* 0x000ee20000000800 */
[----:B------:R-:W-:Y:S01]  /*b930*/  FADD R9, R19, -R2 ;  /* 0x8000000213097221 */ /* 0x000fe20000000000 */
[----:B0-----:R-:W-:Y:S01]  /*b940*/  FADD R8, R33, R8 ;  /* 0x0000000821087221 */ /* 0x001fe20000000000 */
[----:B------:R-:W-:-:S05]  /*b950*/  FADD R18, R18, -R2 ;  /* 0x8000000212127221 */ /* 0x000fca0000000000 */
[----:B------:R-:W0:Y:S01]  /*b960*/  MUFU.EX2 R31, R31 ;  /* 0x0000001f001f7308 */ /* 0x000e220000000800 */
[----:B------:R-:W-:Y:S01]  /*b970*/  FMUL R9, R9, 1.4426950216293334961 ;  /* 0x3fb8aa3b09097820 */ /* 0x000fe20000400000 */
[----:B------:R-:W-:Y:S01]  /*b980*/  F2FP.SATFINITE.E4M3.F32.PACK_AB_MERGE_C R57, R6, R13, RZ ;  /* 0x0000000d0639723e */ /* 0x000fe200048070ff */
[----:B-1----:R-:W-:Y:S01]  /*b990*/  FADD R8, R32, R8 ;  /* 0x0000000820087221 */ /* 0x002fe20000000000 */
[----:B------:R-:W-:Y:S01]  /*b9a0*/  FMUL R6, R18, 1.4426950216293334961 ;  /* 0x3fb8aa3b12067820 */ /* 0x000fe20000400000 */
[----:B------:R-:W-:-:S03]  /*b9b0*/  FADD R29, R17, -R2 ;  /* 0x80000002111d7221 */ /* 0x000fc60000000000 */
[----:B------:R-:W1:Y:S01]  /*b9c0*/  MUFU.EX2 R30, R30 ;  /* 0x0000001e001e7308 */ /* 0x000e620000000800 */
[----:B------:R-:W-:Y:S01]  /*b9d0*/  FADD R8, R5, R8 ;  /* 0x0000000805087221 */ /* 0x000fe20000000000 */
[----:B------:R-:W-:Y:S01]  /*b9e0*/  FMUL R29, R29, 1.4426950216293334961 ;  /* 0x3fb8aa3b1d1d7820 */ /* 0x000fe20000400000 */
[----:B------:R-:W-:Y:S01]  /*b9f0*/  FADD R28, R16, -R2 ;  /* 0x80000002101c7221 */ /* 0x000fe20000000000 */
[----:B---3--:R-:W-:-:S04]  /*ba00*/  F2FP.SATFINITE.E4M3.F32.PACK_AB_MERGE_C R50, R4, R5, RZ ;  /* 0x000000050432723e */ /* 0x008fc800048070ff */
[----:B------:R3:W1:Y:S01]  /*ba10*/  MUFU.EX2 R7, R9 ;  /* 0x0000000900077308 */ /* 0x0006620000000800 */
[----:B------:R-:W-:Y:S01]  /*ba20*/  FADD R4, R4, R8 ;  /* 0x0000000804047221 */ /* 0x000fe20000000000 */
[----:B------:R-:W-:Y:S01]  /*ba30*/  FMUL R28, R28, 1.4426950216293334961 ;  /* 0x3fb8aa3b1c1c7820 */ /* 0x000fe20000400000 */
[----:B------:R-:W-:-:S05]  /*ba40*/  FADD R5, R15, -R2 ;  /* 0x800000020f057221 */ /* 0x000fca0000000000 */
[----:B------:R-:W2:Y:S01]  /*ba50*/  MUFU.EX2 R6, R6 ;  /* 0x0000000600067308 */ /* 0x000ea20000000800 */
[----:B0-----:R-:W-:Y:S01]  /*ba60*/  FADD R4, R31, R4 ;  /* 0x000000041f047221 */ /* 0x001fe20000000000 */
[----:B------:R-:W-:Y:S01]  /*ba70*/  FMUL R5, R5, 1.4426950216293334961 ;  /* 0x3fb8aa3b05057820 */ /* 0x000fe20000400000 */
[----:B---3--:R-:W-:-:S05]  /*ba80*/  FADD R9, R14, -R2 ;  /* 0x800000020e097221 */ /* 0x008fca0000000000 */
[----:B------:R-:W0:Y:S01]  /*ba90*/  MUFU.EX2 R29, R29 ;  /* 0x0000001d001d7308 */ /* 0x000e220000000800 */
[----:B-1----:R-:W-:Y:S01]  /*baa0*/  FADD R4, R30, R4 ;  /* 0x000000041e047221 */ /* 0x002fe20000000000 */
[----:B------:R-:W-:-:S06]  /*bab0*/  FMUL R9, R9, 1.4426950216293334961 ;  /* 0x3fb8aa3b09097820 */ /* 0x000fcc0000400000 */
[----:B------:R-:W1:Y:S01]  /*bac0*/  MUFU.EX2 R28, R28 ;  /* 0x0000001c001c7308 */ /* 0x000e620000000800 */
[----:B------:R-:W-:-:S07]  /*bad0*/  FADD R8, R7, R4 ;  /* 0x0000000407087221 */ /* 0x000fce0000000000 */
[----:B------:R-:W3:Y:S01]  /*bae0*/  MUFU.EX2 R5, R5 ;  /* 0x0000000500057308 */ /* 0x000ee20000000800 */
[C---:B--2---:R-:W-:Y:S01]  /*baf0*/  FADD R8, R6.reuse, R8 ;  /* 0x0000000806087221 */ /* 0x044fe20000000000 */
[----:B------:R-:W-:-:S06]  /*bb00*/  F2FP.SATFINITE.E4M3.F32.PACK_AB_MERGE_C R49, R6, R7, RZ ;  /* 0x000000070631723e */ /* 0x000fcc00048070ff */
[----:B------:R-:W2:Y:S01]  /*bb10*/  MUFU.EX2 R4, R9 ;  /* 0x0000000900047308 */ /* 0x000ea20000000800 */
[----:B0-----:R-:W-:-:S04]  /*bb20*/  FADD R6, R29, R8 ;  /* 0x000000081d067221 */ /* 0x001fc80000000000 */
[----:B-1----:R-:W-:-:S04]  /*bb30*/  FADD R6, R28, R6 ;  /* 0x000000061c067221 */ /* 0x002fc80000000000 */
[----:B---3--:R-:W-:Y:S01]  /*bb40*/  FADD R6, R5, R6 ;  /* 0x0000000605067221 */ /* 0x008fe20000000000 */
[----:B--2---:R-:W-:-:S03]  /*bb50*/  F2FP.SATFINITE.E4M3.F32.PACK_AB_MERGE_C R48, R4, R5, RZ ;  /* 0x000000050430723e */ /* 0x004fc600048070ff */
[----:B------:R-:W-:-:S05]  /*bb60*/  FADD R4, R4, R6 ;  /* 0x0000000604047221 */ /* 0x000fca0000000000 */
[----:B------:R0:W-:Y:S01]  /*bb70*/  STL [R1+0x7b8], R4 ;  /* 0x0007b80401007387 */ /* 0x0001e20000100800 */
[----:B------:R-:W-:Y:S01]  /*bb80*/  LEA.HI R7, R114, 0x5e, RZ, 0x1a ;  /* 0x0000005e72077811 */ /* 0x000fe200078fd0ff */
[----:B------:R-:W-:Y:S01]  /*bb90*/  IMAD R15, R148, UR4, RZ ;  /* 0x00000004940f7c24 */ /* 0x000fe2000f8e02ff */
[C---:B------:R-:W-:Y:S02]  /*bba0*/  LEA.HI R5, R114.reuse, 0x7e, RZ, 0x1a ;  /* 0x0000007e72057811 */ /* 0x040fe400078fd0ff */
[C---:B------:R-:W-:Y:S02]  /*bbb0*/  LEA.HI R6, R114.reuse, 0x6e, RZ, 0x1a ;  /* 0x0000006e72067811 */ /* 0x040fe400078fd0ff */
[----:B0-----:R-:W-:Y:S02]  /*bbc0*/  LEA.HI R4, R114, 0xfe, RZ, 0x1a ;  /* 0x000000fe72047811 */ /* 0x001fe400078fd0ff */
[----:B------:R-:W-:-:S03]  /*bbd0*/  F2FP.SATFINITE.E4M3.F32.PACK_AB_MERGE_C R58, R11, R12, RZ ;  /* 0x0000000c0b3a723e */ /* 0x000fc600048070ff */
[----:B------:R-:W-:Y:S01]  /*bbe0*/  IMAD R4, R4, UR24, RZ ;  /* 0x0000001804047c24 */ /* 0x000fe2000f8e02ff */
[C---:B------:R-:W-:Y:S01]  /*bbf0*/  LEA.HI R10, R114.reuse, 0x8e, RZ, 0x1a ;  /* 0x0000008e720a7811 */ /* 0x040fe200078fd0ff */
[----:B------:R-:W-:Y:S01]  /*bc00*/  IMAD R7, R7, UR5, RZ ;  /* 0x0000000507077c24 */ /* 0x000fe2000f8e02ff */
[C---:B------:R-:W-:Y:S01]  /*bc10*/  LEA.HI R9, R114.reuse, 0x9e, RZ, 0x1a ;  /* 0x0000009e72097811 */ /* 0x040fe200078fd0ff */
[----:B------:R-:W-:Y:S01]  /*bc20*/  IMAD R5, R5, UR7, RZ ;  /* 0x0000000705057c24 */ /* 0x000fe2000f8e02ff */
[C---:B------:R-:W-:Y:S02]  /*bc30*/  LEA.HI R8, R114.reuse, 0xae, RZ, 0x1a ;  /* 0x000000ae72087811 */ /* 0x040fe400078fd0ff */
[C---:B------:R-:W-:Y:S02]  /*bc40*/  LEA.HI R13, R114.reuse, 0xbe, RZ, 0x1a ;  /* 0x000000be720d7811 */ /* 0x040fe400078fd0ff */
[C---:B------:R-:W-:Y:S02]  /*bc50*/  LEA.HI R12, R114.reuse, 0xce, RZ, 0x1a ;  /* 0x000000ce720c7811 */ /* 0x040fe400078fd0ff */
[----:B------:R-:W-:-:S02]  /*bc60*/  LEA.HI R11, R114, 0xde, RZ, 0x1a ;  /* 0x000000de720b7811 */ /* 0x000fc400078fd0ff */
[----:B------:R-:W-:Y:S01]  /*bc70*/  LEA.HI R14, R114, 0xee, RZ, 0x1a ;  /* 0x000000ee720e7811 */ /* 0x000fe200078fd0ff */
[----:B------:R-:W-:Y:S01]  /*bc80*/  IMAD R6, R6, UR6, RZ ;  /* 0x0000000606067c24 */ /* 0x000fe2000f8e02ff */
[CC--:B------:R-:W-:Y:S02]  /*bc90*/  IADD3 R114, P2, PT, R15.reuse, R156.reuse, RZ ;  /* 0x0000009c0f727210 */ /* 0x0c0fe40007f5e0ff */
[----:B------:R-:W-:Y:S01]  /*bca0*/  IADD3 R148, P3, PT, R4, R156, RZ ;  /* 0x0000009c04947210 */ /* 0x000fe20007f7e0ff */
[----:B------:R-:W-:Y:S01]  /*bcb0*/  IMAD R10, R10, UR14, RZ ;  /* 0x0000000e0a0a7c24 */ /* 0x000fe2000f8e02ff */
[-C--:B------:R-:W-:Y:S01]  /*bcc0*/  LEA.HI.X.SX32 R115, R15, R0.reuse, 0x1, P2 ;  /* 0x000000000f737211 */ /* 0x080fe200010f0eff */
[----:B------:R-:W-:Y:S01]  /*bcd0*/  IMAD R8, R8, UR17, RZ ;  /* 0x0000001108087c24 */ /* 0x000fe2000f8e02ff */
[----:B------:R-:W-:Y:S01]  /*bce0*/  LEA.HI.X.SX32 R149, R4, R0, 0x1, P3 ;  /* 0x0000000004957211 */ /* 0x000fe200018f0eff */
[----:B------:R-:W-:Y:S01]  /*bcf0*/  IMAD R9, R9, UR15, RZ ;  /* 0x0000000f09097c24 */ /* 0x000fe2000f8e02ff */
[----:B------:R-:W-:-:S02]  /*bd00*/  IADD3 R118, P2, PT, R7, R156, RZ ;  /* 0x0000009c07767210 */ /* 0x000fc40007f5e0ff */
[-C--:B------:R-:W-:Y:S02]  /*bd10*/  IADD3 R116, P4, PT, R5, R156.reuse, RZ ;  /* 0x0000009c05747210 */ /* 0x080fe40007f9e0ff */
[----:B------:R-:W-:Y:S01]  /*bd20*/  IADD3 R122, P3, PT, R6, R156, RZ ;  /* 0x0000009c067a7210 */ /* 0x000fe20007f7e0ff */
[----:B------:R-:W-:Y:S01]  /*bd30*/  IMAD R13, R13, UR18, RZ ;  /* 0x000000120d0d7c24 */ /* 0x000fe2000f8e02ff */
[-C--:B------:R-:W-:Y:S01]  /*bd40*/  LEA.HI.X.SX32 R119, R7, R0.reuse, 0x1, P2 ;  /* 0x0000000007777211 */ /* 0x080fe200010f0eff */
[----:B------:R-:W-:Y:S01]  /*bd50*/  IMAD R11, R11, UR20, RZ ;  /* 0x000000140b0b7c24 */ /* 0x000fe2000f8e02ff */
[-C--:B------:R-:W-:Y:S01]  /*bd60*/  LEA.HI.X.SX32 R117, R5, R0.reuse, 0x1, P4 ;  /* 0x0000000005757211 */ /* 0x080fe200020f0eff */
[----:B------:R-:W-:Y:S01]  /*bd70*/  IMAD R12, R12, UR19, RZ ;  /* 0x000000130c0c7c24 */ /* 0x000fe2000f8e02ff */
[----:B------:R-:W-:Y:S02]  /*bd80*/  LEA.HI.X.SX32 R123, R6, R0, 0x1, P3 ;  /* 0x00000000067b7211 */ /* 0x000fe400018f0eff */
[----:B------:R-:W-:-:S02]  /*bd90*/  IADD3 R130, P2, PT, R10, R156, RZ ;  /* 0x0000009c0a827210 */ /* 0x000fc40007f5e0ff */
[-C--:B------:R-:W-:Y:S02]  /*bda0*/  IADD3 R146, P4, PT, R8, R156.reuse, RZ ;  /* 0x0000009c08927210 */ /* 0x080fe40007f9e0ff */
[C---:B------:R-:W-:Y:S02]  /*bdb0*/  IADD3 R140, P3, PT, R9.reuse, R156, RZ ;  /* 0x0000009c098c7210 */ /* 0x040fe40007f7e0ff */
[-C--:B------:R-:W-:Y:S02]  /*bdc0*/  LEA.HI.X.SX32 R131, R10, R0.reuse, 0x1, P2 ;  /* 0x000000000a837211 */ /* 0x080fe400010f0eff */
[-C--:B------:R-:W-:Y:S02]  /*bdd0*/  LEA.HI.X.SX32 R147, R8, R0.reuse, 0x1, P4 ;  /* 0x0000000008937211 */ /* 0x080fe400020f0eff */
        /* <DEDUP_REMOVED lines=9> */
[C---:B------:R-:W-:Y:S01]  /*be70*/  IADD3 R128, P3, PT, R46.reuse, R156, RZ ;  /* 0x0000009c2e807210 */ /* 0x040fe20007f7e0ff */
[----:B------:R-:W-:Y:S01]  /*be80*/  STL.64 [R1+0x80], R114 ;  /* 0x0000807201007387 */ /* 0x000fe20000100a00 */
[-C--:B------:R-:W-:Y:S02]  /*be90*/  LEA.HI.X.SX32 R139, R47, R0.reuse, 0x1, P2 ;  /* 0x000000002f8b7211 */ /* 0x080fe400010f0eff */
[-C--:B------:R-:W-:Y:S01]  /*bea0*/  LEA.HI.X.SX32 R125, R45, R0.reuse, 0x1, P4 ;  /* 0x000000002d7d7211 */ /* 0x080fe200020f0eff */
[----:B------:R-:W-:Y:S01]  /*beb0*/  STL.64 [R1+0x70], R118 ;  /* 0x0000707601007387 */ /* 0x000fe20000100a00 */
[----:B------:R-:W-:Y:S02]  /*bec0*/  LEA.HI.X.SX32 R129, R46, R0, 0x1, P3 ;  /* 0x000000002e817211 */ /* 0x000fe400018f0eff */
[-C--:B------:R-:W-:Y:S01]  /*bed0*/  IADD3 R120, P2, PT, R44, R156.reuse, RZ ;  /* 0x0000009c2c787210 */ /* 0x080fe20007f5e0ff */
[----:B------:R-:W-:Y:S01]  /*bee0*/  STL.64 [R1+0x60], R122 ;  /* 0x0000607a01007387 */ /* 0x000fe20000100a00 */
[----:B------:R-:W-:-:S02]  /*bef0*/  IADD3 R136, P4, PT, R42, R156, RZ ;  /* 0x0000009c2a887210 */ /* 0x000fc40007f9e0ff */
[----:B------:R-:W-:Y:S01]  /*bf00*/  IADD3 R126, P3, PT, R43, R156, RZ ;  /* 0x0000009c2b7e7210 */ /* 0x000fe20007f7e0ff */
[----:B------:R-:W-:Y:S01]  /*bf10*/  STL.64 [R1+0x50], R116 ;  /* 0x0000507401007387 */ /* 0x000fe20000100a00 */
[----:B------:R-:W-:-:S03]  /*bf20*/  LEA.HI.X.SX32 R121, R44, R0, 0x1, P2 ;  /* 0x000000002c797211 */ /* 0x000fc600010f0eff */
[----:B------:R-:W-:Y:S01]  /*bf30*/  STL.64 [R1+0x40], R130 ;  /* 0x0000408201007387 */ /* 0x000fe20000100a00 */
[----:B------:R-:W-:-:S03]  /*bf40*/  LEA.HI.X.SX32 R137, R42, R0, 0x1, P4 ;  /* 0x000000002a897211 */ /* 0x000fc600020f0eff */
[----:B------:R-:W-:Y:S01]  /*bf50*/  STL.64 [R1+0x30], R140 ;  /* 0x0000308c01007387 */ /* 0x000fe20000100a00 */
[----:B------:R-:W-:Y:S02]  /*bf60*/  LEA.HI.X.SX32 R127, R43, R0, 0x1, P3 ;  /* 0x000000002b7f7211 */ /* 0x000fe400018f0eff */
[-C--:B------:R-:W-:Y:S01]  /*bf70*/  IADD3 R42, P2, PT, R41, R156.reuse, RZ ;  /* 0x0000009c292a7210 */ /* 0x080fe20007f5e0ff */
[----:B------:R-:W-:Y:S01]  /*bf80*/  STL.64 [R1+0x20], R146 ;  /* 0x0000209201007387 */ /* 0x000fe20000100a00 */
[----:B------:R-:W-:-:S03]  /*bf90*/  IADD3 R44, P3, PT, R40, R156, RZ ;  /* 0x0000009c282c7210 */ /* 0x000fc60007f7e0ff */
[----:B------:R-:W-:Y:S01]  /*bfa0*/  STL.64 [R1+0x10], R144 ;  /* 0x0000109001007387 */ /* 0x000fe20000100a00 */
[----:B------:R-:W-:-:S03]  /*bfb0*/  IADD3 R46, P4, PT, R38, R156, RZ ;  /* 0x0000009c262e7210 */ /* 0x000fc60007f9e0ff */
[----:B------:R-:W-:Y:S01]  /*bfc0*/  STL.64 [R1], R134 ;  /* 0x0000008601007387 */ /* 0x000fe20000100a00 */
[----:B------:R-:W-:-:S03]  /*bfd0*/  LEA.HI.X.SX32 R43, R41, R0, 0x1, P2 ;  /* 0x00000000292b7211 */ /* 0x000fc600010f0eff */
[----:B------:R0:W-:Y:S01]  /*bfe0*/  STL.64 [R1+0x88], R138 ;  /* 0x0000888a01007387 */ /* 0x0001e20000100a00 */
[----:B------:R-:W-:-:S03]  /*bff0*/  LEA.HI.X.SX32 R45, R40, R0, 0x1, P3 ;  /* 0x00000000282d7211 */ /* 0x000fc600018f0eff */
[----:B------:R1:W-:Y:S01]  /*c000*/  STL.64 [R1+0x78], R128 ;  /* 0x0000788001007387 */ /* 0x0003e20000100a00 */
[----:B------:R-:W-:-:S03]  /*c010*/  PRMT R24, RZ, 0x7610, R24 ;  /* 0x00007610ff187816 */ /* 0x000fc60000000018 */
[----:B------:R2:W-:Y:S01]  /*c020*/  STL.64 [R1+0x68], R124 ;  /* 0x0000687c01007387 */ /* 0x0005e20000100a00 */
[----:B------:R-:W-:Y:S02]  /*c030*/  LEA.HI.X.SX32 R47, R38, R0, 0x1, P4 ;  /* 0x00000000262f7211 */ /* 0x000fe400020f0eff */
[----:B------:R-:W-:Y:S01]  /*c040*/  PRMT R23, RZ, 0x7610, R23 ;  /* 0x00007610ff177816 */ /* 0x000fe20000000017 */
[----:B------:R3:W-:Y:S01]  /*c050*/  STL.64 [R1+0x58], R120 ;  /* 0x0000587801007387 */ /* 0x0007e20000100a00 */
[----:B------:R-:W-:-:S03]  /*c060*/  PRMT R22, RZ, 0x7610, R22 ;  /* 0x00007610ff167816 */ /* 0x000fc60000000016 */
[----:B------:R0:W-:Y:S01]  /*c070*/  STL.64 [R1+0x48], R126 ;  /* 0x0000487e01007387 */ /* 0x0001e20000100a00 */
[----:B------:R-:W-:-:S03]  /*c080*/  PRMT R21, RZ, 0x7610, R21 ;  /* 0x00007610ff157816 */ /* 0x000fc60000000015 */
[----:B------:R0:W-:Y:S01]  /*c090*/  STL.64 [R1+0x38], R136 ;  /* 0x0000388801007387 */ /* 0x0001e20000100a00 */
[----:B------:R-:W-:-:S03]  /*c0a0*/  PRMT R20, RZ, 0x7610, R20 ;  /* 0x00007610ff147816 */ /* 0x000fc60000000014 */
[----:B------:R-:W4:Y:S01]  /*c0b0*/  LDL.LU R41, [R1+0x7c8] ;  /* 0x0007c80001297983 */ /* 0x000f220000300800 */
[----:B------:R-:W-:-:S03]  /*c0c0*/  PRMT R19, RZ, 0x7610, R19 ;  /* 0x00007610ff137816 */ /* 0x000fc60000000013 */
[----:B------:R-:W-:Y:S01]  /*c0d0*/  STL.64 [R1+0x28], R42 ;  /* 0x0000282a01007387 */ /* 0x000fe20000100a00 */
[----:B------:R-:W-:-:S03]  /*c0e0*/  PRMT R18, RZ, 0x7610, R18 ;  /* 0x00007610ff127816 */ /* 0x000fc60000000012 */
[----:B------:R-:W-:Y:S01]  /*c0f0*/  STL.64 [R1+0x18], R44 ;  /* 0x0000182c01007387 */ /* 0x000fe20000100a00 */
[----:B------:R-:W-:-:S03]  /*c100*/  PRMT R17, RZ, 0x7610, R17 ;  /* 0x00007610ff117816 */ /* 0x000fc60000000011 */
[----:B------:R-:W-:Y:S04]  /*c110*/  STL.64 [R1+0x8], R46 ;  /* 0x0000082e01007387 */ /* 0x000fe80000100a00 */
[----:B------:R-:W4:Y:S04]  /*c120*/  @P0 LDG.E.U8 R24, desc[UR22][R138.64] ;  /* 0x000000168a180981 */ /* 0x000f28000c1e1100 */
[----:B------:R-:W4:Y:S04]  /*c130*/  @P0 LDG.E.U8 R23, desc[UR22][R114.64] ;  /* 0x0000001672170981 */ /* 0x000f28000c1e1100 */
[----:B------:R-:W4:Y:S04]  /*c140*/  @P0 LDG.E.U8 R22, desc[UR22][R128.64] ;  /* 0x0000001680160981 */ /* 0x000f28000c1e1100 */
[----:B0-----:R-:W4:Y:S04]  /*c150*/  LDL.LU.64 R138, [R1+0x8b0] ;  /* 0x0008b000018a7983 */ /* 0x001f280000300a00 */
[----:B------:R-:W4:Y:S04]  /*c160*/  LDL.LU.64 R114, [R1+0x8a8] ;  /* 0x0008a80001727983 */ /* 0x000f280000300a00 */
[----:B-1----:R-:W4:Y:S04]  /*c170*/  LDL.LU.64 R128, [R1+0x8a0] ;  /* 0x0008a00001807983 */ /* 0x002f280000300a00 */
[----:B------:R-:W4:Y:S04]  /*c180*/  @P0 LDG.E.U8 R21, desc[UR22][R118.64] ;  /* 0x0000001676150981 */ /* 0x000f28000c1e1100 */
[----:B------:R-:W4:Y:S04]  /*c190*/  @P0 LDG.E.U8 R20, desc[UR22][R124.64] ;  /* 0x000000167c140981 */ /* 0x000f28000c1e1100 */
[----:B------:R-:W4:Y:S04]  /*c1a0*/  @P0 LDG.E.U8 R19, desc[UR22][R122.64] ;  /* 0x000000167a130981 */ /* 0x000f28000c1e1100 */
[----:B------:R-:W4:Y:S04]  /*c1b0*/  LDL.LU.64 R118, [R1+0x898] ;  /* 0x0008980001767983 */ /* 0x000f280000300a00 */
[----:B--2---:R-:W2:Y:S01]  /*c1c0*/  LDL.LU.64 R124, [R1+0x890] ;  /* 0x00089000017c7983 */ /* 0x004ea20000300a00 */
[----:B------:R-:W-:-:S03]  /*c1d0*/  IMAD R14, R14, UR21, RZ ;  /* 0x000000150e0e7c24 */ /* 0x000fc6000f8e02ff */
[----:B------:R-:W2:Y:S04]  /*c1e0*/  LDL.LU.64 R122, [R1+0x888] ;  /* 0x00088800017a7983 */ /* 0x000ea80000300a00 */
[----:B------:R-:W2:Y:S04]  /*c1f0*/  @P0 LDG.E.U8 R18, desc[UR22][R120.64] ;  /* 0x0000001678120981 */ /* 0x000ea8000c1e1100 */
[----:B------:R-:W2:Y:S04]  /*c200*/  @P0 LDG.E.U8 R17, desc[UR22][R116.64] ;  /* 0x0000001674110981 */ /* 0x000ea8000c1e1100 */
[----:B---3--:R-:W3:Y:S04]  /*c210*/  LDL.LU.64 R120, [R1+0x880] ;  /* 0x0008800001787983 */ /* 0x008ee80000300a00 */
[----:B------:R-:W3:Y:S01]  /*c220*/  LDL.LU.64 R116, [R1+0x878] ;  /* 0x0008780001747983 */ /* 0x000ee20000300a00 */
[----:B------:R-:W-:-:S02]  /*c230*/  IADD3 R158, P4, PT, R14, R156, RZ ;  /* 0x0000009c0e9e7210 */ /* 0x000fc40007f9e0ff */
[----:B------:R-:W-:Y:S02]  /*c240*/  PRMT R16, RZ, 0x7610, R16 ;  /* 0x00007610ff107816 */ /* 0x000fe40000000010 */
[----:B------:R-:W-:Y:S02]  /*c250*/  LEA.HI.X.SX32 R159, R14, R0, 0x1, P4 ;  /* 0x000000000e9f7211 */ /* 0x000fe400020f0eff */
[----:B------:R-:W-:Y:S02]  /*c260*/  PRMT R15, RZ, 0x7610, R15 ;  /* 0x00007610ff0f7816 */ /* 0x000fe4000000000f */
[----:B------:R-:W-:Y:S01]  /*c270*/  PRMT R14, RZ, 0x7610, R14 ;  /* 0x00007610ff0e7816 */ /* 0x000fe2000000000e */
[----:B------:R-:W3:Y:S01]  /*c280*/  @P0 LDG.E.U8 R16, desc[UR22][R126.64] ;  /* 0x000000167e100981 */ /* 0x000ee2000c1e1100 */
[----:B------:R-:W-:Y:S02]  /*c290*/  PRMT R13, RZ, 0x7610, R13 ;  /* 0x00007610ff0d7816 */ /* 0x000fe4000000000d */
[----:B------:R-:W-:Y:S01]  /*c2a0*/  PRMT R11, RZ, 0x7610, R11 ;  /* 0x00007610ff0b7816 */ /* 0x000fe2000000000b */
[----:B------:R-:W3:Y:S01]  /*c2b0*/  @P0 LDG.E.U8 R15, desc[UR22][R130.64] ;  /* 0x00000016820f0981 */ /* 0x000ee2000c1e1100 */
[----:B------:R-:W-:-:S02]  /*c2c0*/  PRMT R9, RZ, 0x7610, R9 ;  /* 0x00007610ff097816 */ /* 0x000fc40000000009 */
[----:B------:R-:W-:Y:S01]  /*c2d0*/  PRMT R25, RZ, 0x7610, R25 ;  /* 0x00007610ff197816 */ /* 0x000fe20000000019 */
[----:B------:R-:W3:Y:S01]  /*c2e0*/  @P0 LDG.E.U8 R14, desc[UR22][R136.64] ;  /* 0x00000016880e0981 */ /* 0x000ee2000c1e1100 */
[----:B------:R-:W-:-:S03]  /*c2f0*/  PRMT R7, RZ, 0x7610, R7 ;  /* 0x00007610ff077816 */ /* 0x000fc60000000007 */
[----:B------:R-:W3:Y:S04]  /*c300*/  LDL.LU.64 R126, [R1+0x870] ;  /* 0x00087000017e7983 */ /* 0x000ee80000300a00 */
[----:B------:R-:W3:Y:S04]  /*c310*/  LDL.LU.64 R130, [R1+0x868] ;  /* 0x0008680001827983 */ /* 0x000ee80000300a00 */
[----:B------:R-:W3:Y:S04]  /*c320*/  LDL.LU.64 R136, [R1+0x860] ;  /* 0x0008600001887983 */ /* 0x000ee80000300a00 */
[----:B------:R-:W3:Y:S04]  /*c330*/  @P0 LDG.E.U8 R13, desc[UR22][R140.64] ;  /* 0x000000168c0d0981 */ /* 0x000ee8000c1e1100 */
[----:B------:R-:W3:Y:S04]  /*c340*/  @P0 LDG.E.U8 R11, desc[UR22][R146.64] ;  /* 0x00000016920b0981 */ /* 0x000ee8000c1e1100 */
[----:B------:R0:W3:Y:S04]  /*c350*/  @P0 LDG.E.U8 R9, desc[UR22][R144.64] ;  /* 0x0000001690090981 */ /* 0x0000e8000c1e1100 */
[----:B------:R-:W3:Y:S04]  /*c360*/  LDL.LU.64 R140, [R1+0x858] ;  /* 0x00085800018c7983 */ /* 0x000ee80000300a00 */
[----:B------:R-:W3:Y:S04]  /*c370*/  LDL.LU.64 R146, [R1+0x850] ;  /* 0x0008500001927983 */ /* 0x000ee80000300a00 */
[----:B------:R-:W3:Y:S04]  /*c380*/  @P0 LDG.E.U8 R25, desc[UR22][R154.64] ;  /* 0x000000169a190981 */ /* 0x000ee8000c1e1100 */
[----:B------:R-:W3:Y:S04]  /*c390*/  LDL.LU.64 R144, [R1+0x848] ;  /* 0x0008480001907983 */ /* 0x000ee80000300a00 */
[----:B------:R-:W3:Y:S04]  /*c3a0*/  @P0 LDG.E.U8 R7, desc[UR22][R134.64] ;  /* 0x0000001686070981 */ /* 0x000ee8000c1e1100 */
[----:B------:R-:W3:Y:S01]  /*c3b0*/  LDL.LU.64 R134, [R1+0x840] ;  /* 0x0008400001867983 */ /* 0x000ee20000300a00 */
[----:B------:R-:W1:Y:S01]  /*c3c0*/  S2R R40, SR_TID.X ;  /* 0x0000000000287919 */ /* 0x000e620000002100 */
[----:B------:R-:W-:-:S02]  /*c3d0*/  PRMT R12, RZ, 0x7610, R12 ;  /* 0x00007610ff0c7816 */ /* 0x000fc4000000000c */
[----:B------:R-:W-:Y:S02]  /*c3e0*/  PRMT R10, RZ, 0x7610, R10 ;  /* 0x00007610ff0a7816 */ /* 0x000fe4000000000a */
[----:B------:R-:W-:Y:S02]  /*c3f0*/  PRMT R8, RZ, 0x7610, R8 ;  /* 0x00007610ff087816 */ /* 0x000fe40000000008 */
[----:B------:R0:W3:Y:S01]  /*c400*/  @P0 LDG.E.U8 R12, desc[UR22][R42.64] ;  /* 0x000000162a0c0981 */ /* 0x0000e2000c1e1100 */
[----:B------:R-:W-:-:S03]  /*c410*/  PRMT R63, RZ, 0x7610, R63 ;  /* 0x00007610ff3f7816 */ /* 0x000fc6000000003f */
[----:B------:R-:W3:Y:S04]  /*c420*/  @P0 LDG.E.U8 R10, desc[UR22][R44.64] ;  /* 0x000000162c0a0981 */ /* 0x000ee8000c1e1100 */
[----:B------:R-:W3:Y:S04]  /*c430*/  @P0 LDG.E.U8 R8, desc[UR22][R46.64] ;  /* 0x000000162e080981 */ /* 0x000ee8000c1e1100 */
[----:B------:R-:W3:Y:S01]  /*c440*/  @P0 LDG.E.U8 R63, desc[UR22][R152.64] ;  /* 0x00000016983f0981 */ /* 0x000ee2000c1e1100 */
[----:B-1----:R-:W-:-:S05]  /*c450*/  LOP3.LUT R40, R40, 0x7f, RZ, 0xc0, !PT ;  /* 0x0000007f28287812 */ /* 0x002fca00078ec0ff */
[----:B----4-:R1:W-:Y:S04]  /*c460*/  STS.U8 [R40+UR9+0x4000], R41 ;  /* 0x0040002928007988 */ /* 0x0103e80008000009 */
[----:B------:R-:W-:Y:S04]  /*c470*/  STS.U8 [R40+UR9+0x4200], R143 ;  /* 0x0042008f28007988 */ /* 0x000fe80008000009 */
[----:B------:R-:W-:Y:S04]  /*c480*/  STS.U8 [R40+UR9+0x4400], R142 ;  /* 0x0044008e28007988 */ /* 0x000fe80008000009 */
[----:B-1----:R-:W4:Y:S04]  /*c490*/  LDL.LU R41, [R1+0x800] ;  /* 0x0008000001297983 */ /* 0x002f280000300800 */
[----:B------:R-:W4:Y:S04]  /*c4a0*/  LDL.LU R43, [R1+0x7f8] ;  /* 0x0007f800012b7983 */ /* 0x000f280000300800 */
[----:B------:R-:W4:Y:S04]  /*c4b0*/  LDL.LU R44, [R1+0x7ec] ;  /* 0x0007ec00012c7983 */ /* 0x000f280000300800 */
[----:B------:R-:W4:Y:S04]  /*c4c0*/  LDL.LU R45, [R1+0x7e4] ;  /* 0x0007e400012d7983 */ /* 0x000f280000300800 */
[----:B------:R-:W-:Y:S04]  /*c4d0*/  STS.U8 [R40+UR9+0x4600], R139 ;  /* 0x0046008b28007988 */ /* 0x000fe80008000009 */
[----:B------:R-:W-:Y:S04]  /*c4e0*/  STS.U8 [R40+UR9+0x4800], R138 ;  /* 0x0048008a28007988 */ /* 0x000fe80008000009 */
[----:B------:R-:W-:Y:S04]  /*c4f0*/  STS.U8 [R40+UR9+0x4a00], R129 ;  /* 0x004a008128007988 */ /* 0x000fe80008000009 */
[----:B------:R-:W-:Y:S04]  /*c500*/  STS.U8 [R40+UR9+0x4c00], R128 ;  /* 0x004c008028007988 */ /* 0x000fe80008000009 */
[----:B------:R-:W4:Y:S04]  /*c510*/  LDL.LU R46, [R1+0x7d8] ;  /* 0x0007d800012e7983 */ /* 0x000f280000300800 */
[----:B------:R-:W4:Y:S04]  /*c520*/  LDL.LU R47, [R1+0x7d0] ;  /* 0x0007d000012f7983 */ /* 0x000f280000300800 */
[----:B--2---:R-:W-:Y:S04]  /*c530*/  STS.U8 [R40+UR9+0x4e00], R125 ;  /* 0x004e007d28007988 */ /* 0x004fe80008000009 */
[----:B------:R-:W-:Y:S04]  /*c540*/  STS.U8 [R40+UR9+0x5000], R122 ;  /* 0x0050007a28007988 */ /* 0x000fe80008000009 */
[----:B---3--:R-:W-:Y:S04]  /*c550*/  STS.U8 [R40+UR9+0x5200], R121 ;  /* 0x0052007928007988 */ /* 0x008fe80008000009 */
        /* <DEDUP_REMOVED lines=23> */
[----:B-1----:R-:W2:Y:S04]  /*c6d0*/  LDL.LU R134, [R1+0x83c] ;  /* 0x00083c0001867983 */ /* 0x002ea80000300800 */
[----:B------:R0:W-:Y:S02]  /*c6e0*/  STS.U8 [R146+UR9+0x4e80], R145 ;  /* 0x004e809192007988 */ /* 0x0001e40008000009 */
[----:B0-----:R-:W0:Y:S01]  /*c6f0*/  S2R R145, SR_TID.X ;  /* 0x0000000000917919 */ /* 0x001e220000002100 */
[----:B------:R-:W-:-:S02]  /*c700*/  PRMT R62, RZ, 0x7610, R62 ;  /* 0x00007610ff3e7816 */ /* 0x000fc4000000003e */
[----:B------:R-:W-:Y:S01]  /*c710*/  IADD3 R160, P3, PT, R37, R156, RZ ;  /* 0x0000009c25a07210 */ /* 0x000fe20007f7e0ff */
[----:B------:R-:W-:Y:S01]  /*c720*/  STS.U8 [R146+UR9+0x5080], R141 ;  /* 0x0050808d92007988 */ /* 0x000fe20008000009 */
[----:B------:R-:W-:-:S03]  /*c730*/  PRMT R5, RZ, 0x7610, R5 ;  /* 0x00007610ff057816 */ /* 0x000fc60000000005 */
[----:B------:R-:W3:Y:S01]  /*c740*/  @P0 LDG.E.U8 R62, desc[UR22][R150.64] ;  /* 0x00000016963e0981 */ /* 0x000ee2000c1e1100 */
[----:B------:R-:W-:-:S03]  /*c750*/  PRMT R4, RZ, 0x7610, R4 ;  /* 0x00007610ff047816 */ /* 0x000fc60000000004 */
[----:B------:R-:W-:Y:S04]  /*c760*/  STS.U8 [R146+UR9+0x5280], R137 ;  /* 0x0052808992007988 */ /* 0x000fe80008000009 */
[----:B------:R-:W-:Y:S04]  /*c770*/  STS.U8 [R146+UR9+0x5480], R130 ;  /* 0x0054808292007988 */ /* 0x000fe80008000009 */
[----:B------:R-:W-:Y:S04]  /*c780*/  STS.U8 [R146+UR9+0x5680], R127 ;  /* 0x0056807f92007988 */ /* 0x000fe80008000009 */
[----:B------:R-:W-:Y:S01]  /*c790*/  STS.U8 [R146+UR9+0x5880], R124 ;  /* 0x0058807c92007988 */ /* 0x000fe20008000009 */
[----:B0-----:R-:W-:-:S03]  /*c7a0*/  LOP3.LUT R145, R145, 0x7f, RZ, 0xc0, !PT ;  /* 0x0000007f91917812 */ /* 0x001fc600078ec0ff */
[----:B------:R-:W-:Y:S01]  /*c7b0*/  STS.U8 [R146+UR9+0x5a80], R120 ;  /* 0x005a807892007988 */ /* 0x000fe20008000009 */
[----:B------:R-:W-:-:S03]  /*c7c0*/  LOP3.LUT R145, R145, 0x20, RZ, 0x3c, !PT ;  /* 0x0000002091917812 */ /* 0x000fc600078e3cff */
        /* <DEDUP_REMOVED lines=18> */
[----:B------:R-:W-:-:S03]  /*c8f0*/  LEA.HI.X.SX32 R161, R37, R0, 0x1, P3 ;  /* 0x0000000025a17211 */ /* 0x000fc600018f0eff */
[----:B------:R-:W3:Y:S04]  /*c900*/  @P0 LDG.E.U8 R5, desc[UR22][R162.64] ;  /* 0x00000016a2050981 */ /* 0x000ee8000c1e1100 */
[----:B------:R-:W3:Y:S04]  /*c910*/  @P0 LDG.E.U8 R4, desc[UR22][R160.64] ;  /* 0x00000016a0040981 */ /* 0x000ee8000c1e1100 */
[----:B----4-:R0:W-:Y:S04]  /*c920*/  STS.U8 [R146+UR9+0x4280], R43 ;  /* 0x0042802b92007988 */ /* 0x0101e80008000009 */
[----:B------:R1:W-:Y:S04]  /*c930*/  STS.U8 [R146+UR9+0x4480], R44 ;  /* 0x0044802c92007988 */ /* 0x0003e80008000009 */
[----:B------:R4:W-:Y:S04]  /*c940*/  STS.U8 [R146+UR9+0x4680], R45 ;  /* 0x0046802d92007988 */ /* 0x0009e80008000009 */
[----:B0-----:R-:W3:Y:S04]  /*c950*/  LDL.LU R43, [R1+0x804] ;  /* 0x00080400012b7983 */ /* 0x001ee80000300800 */
[----:B-1----:R-:W3:Y:S04]  /*c960*/  LDL.LU R44, [R1+0x7f4] ;  /* 0x0007f400012c7983 */ /* 0x002ee80000300800 */
[----:B----4-:R-:W4:Y:S04]  /*c970*/  LDL.LU R45, [R1+0x7f0] ;  /* 0x0007f000012d7983 */ /* 0x010f280000300800 */
[----:B------:R-:W-:Y:S04]  /*c980*/  STS.U8 [R146+UR9+0x4080], R41 ;  /* 0x0040802992007988 */ /* 0x000fe80008000009 */
[----:B------:R0:W-:Y:S04]  /*c990*/  STS.U8 [R146+UR9+0x4880], R46 ;  /* 0x0048802e92007988 */ /* 0x0001e80008000009 */
[----:B------:R1:W-:Y:S04]  /*c9a0*/  STS.U8 [R146+UR9+0x4a80], R47 ;  /* 0x004a802f92007988 */ /* 0x0003e80008000009 */
[----:B0-----:R-:W4:Y:S04]  /*c9b0*/  LDL.LU R46, [R1+0x7e0] ;  /* 0x0007e000012e7983 */ /* 0x001f280000300800 */
[----:B-1----:R-:W4:Y:S04]  /*c9c0*/  LDL.LU R47, [R1+0x7dc] ;  /* 0x0007dc00012f7983 */ /* 0x002f280000300800 */
[----:B--2---:R0:W-:Y:S04]  /*c9d0*/  STS.U8 [R145+UR9+0x4b00], R134 ;  /* 0x004b008691007988 */ /* 0x0041e80008000009 */
[----:B0-----:R-:W2:Y:S01]  /*c9e0*/  LDL.LU R134, [R1+0x838] ;  /* 0x0008380001867983 */ /* 0x001ea20000300800 */
[----:B------:R-:W0:Y:S03]  /*c9f0*/  S2R R42, SR_TID.X ;  /* 0x00000000002a7919 */ /* 0x000e260000002100 */
[----:B------:R1:W-:Y:S02]  /*ca00*/  STS.U8 [R145+UR9+0x4d00], R144 ;  /* 0x004d009091007988 */ /* 0x0003e40008000009 */
[----:B-1----:R-:W1:Y:S01]  /*ca10*/  S2R R144, SR_TID.X ;  /* 0x0000000000907919 */ /* 0x002e620000002100 */
[----:B------:R-:W-:-:S02]  /*ca20*/  IADD3 R164, P2, PT, R39, R156, RZ ;  /* 0x0000009c27a47210 */ /* 0x000fc40007f5e0ff */
[C---:B------:R-:W-:Y:S02]  /*ca30*/  IADD3 R156, P5, PT, R36.reuse, R156, RZ ;  /* 0x0000009c249c7210 */ /* 0x040fe40007fbe0ff */
[-C--:B------:R-:W-:Y:S02]  /*ca40*/  LEA.HI.X.SX32 R165, R39, R0.reuse, 0x1, P2 ;  /* 0x0000000027a57211 */ /* 0x080fe400010f0eff */
[----:B------:R-:W-:Y:S02]  /*ca50*/  LEA.HI.X.SX32 R157, R36, R0, 0x1, P5 ;  /* 0x00000000249d7211 */ /* 0x000fe400028f0eff */
[----:B------:R-:W-:-:S06]  /*ca60*/  PRMT R0, RZ, 0x7610, R0 ;  /* 0x00007610ff007816 */ /* 0x000fcc0000000000 */
[----:B------:R-:W2:Y:S01]  /*ca70*/  @P0 LDG.E.U8 R0, desc[UR22][R158.64] ;  /* 0x000000169e000981 */ /* 0x000ea2000c1e1100 */
[C---:B0-----:R-:W-:Y:S01]  /*ca80*/  IMAD.SHL.U32 R36, R42.reuse, 0x8, RZ ;  /* 0x000000082a247824 */ /* 0x041fe200078e00ff */
[----:B------:R-:W-:Y:S02]  /*ca90*/  LOP3.LUT R37, R42, 0x60, RZ, 0xc0, !PT ;  /* 0x000000602a257812 */ /* 0x000fe400078ec0ff */
[----:B------:R-:W-:Y:S02]  /*caa0*/  PRMT R6, RZ, 0x7610, R6 ;  /* 0x00007610ff067816 */ /* 0x000fe40000000006 */
[----:B------:R-:W-:Y:S02]  /*cab0*/  LOP3.LUT R36, R36, 0x30, RZ, 0xc0, !PT ;  /* 0x0000003024247812 */ /* 0x000fe400078ec0ff */
[----:B------:R-:W-:Y:S02]  /*cac0*/  PRMT R27, RZ, 0x7610, R27 ;  /* 0x00007610ff1b7816 */ /* 0x000fe4000000001b */
[----:B------:R-:W-:Y:S01]  /*cad0*/  PRMT R26, RZ, 0x7610, R26 ;  /* 0x00007610ff1a7816 */ /* 0x000fe2000000001a */
[----:B------:R-:W-:Y:S01]  /*cae0*/  IMAD R36, R37, 0x20, R36 ;  /* 0x0000002025247824 */ /* 0x000fe200078e0224 */
[----:B------:R-:W-:Y:S01]  /*caf0*/  LOP3.LUT R37, R42, 0x10, RZ, 0xc0, !PT ;  /* 0x000000102a257812 */ /* 0x000fe200078ec0ff */
[----:B------:R-:W2:Y:S01]  /*cb00*/  @P0 LDG.E.U8 R6, desc[UR22][R164.64] ;  /* 0x00000016a4060981 */ /* 0x000ea2000c1e1100 */
[----:B-1----:R-:W-:-:S02]  /*cb10*/  LOP3.LUT R144, R144, 0x7f, RZ, 0xc0, !PT ;  /* 0x0000007f90907812 */ /* 0x002fc400078ec0ff */
[----:B------:R-:W-:Y:S01]  /*cb20*/  LOP3.LUT R25, R42, 0xf, RZ, 0xc0, !PT ;  /* 0x0000000f2a197812 */ /* 0x000fe200078ec0ff */
[----:B------:R-:W2:Y:S01]  /*cb30*/  @P0 LDG.E.U8 R27, desc[UR22][R156.64] ;  /* 0x000000169c1b0981 */ /* 0x000ea2000c1e1100 */
[----:B------:R-:W-:-:S03]  /*cb40*/  LOP3.LUT R144, R144, 0x30, RZ, 0x3c, !PT ;  /* 0x0000003090907812 */ /* 0x000fc600078e3cff */
[----:B------:R-:W2:Y:S04]  /*cb50*/  LDL.LU R42, [R1+0x7fc] ;  /* 0x0007fc00012a7983 */ /* 0x000ea80000300800 */
[----:B------:R-:W2:Y:S04]  /*cb60*/  @P0 LDG.E.U8 R26, desc[UR22][R148.64] ;  /* 0x00000016941a0981 */ /* 0x000ea8000c1e1100 */
        /* <DEDUP_REMOVED lines=19> */
[----:B---3--:R0:W-:Y:S04]  /*cca0*/  STS.U8 [R145+UR9+0x4100], R43 ;  /* 0x0041002b91007988 */ /* 0x0081e80008000009 */
[----:B------:R1:W-:Y:S04]  /*ccb0*/  STS.U8 [R145+UR9+0x4300], R44 ;  /* 0x0043002c91007988 */ /* 0x0003e80008000009 */
[----:B----4-:R3:W-:Y:S04]  /*ccc0*/  STS.U8 [R145+UR9+0x4500], R45 ;  /* 0x0045002d91007988 */ /* 0x0107e80008000009 */
[----:B0-----:R-:W4:Y:S04]  /*ccd0*/  LDL.LU R43, [R1+0x814] ;  /* 0x00081400012b7983 */ /* 0x001f280000300800 */
[----:B-1----:R-:W4:Y:S04]  /*cce0*/  LDL.LU R44, [R1+0x7e8] ;  /* 0x0007e800012c7983 */ /* 0x002f280000300800 */
[----:B---3--:R-:W3:Y:S04]  /*ccf0*/  LDL.LU R45, [R1+0x810] ;  /* 0x00081000012d7983 */ /* 0x008ee80000300800 */
[----:B------:R-:W-:Y:S04]  /*cd00*/  STS.U8 [R145+UR9+0x7500], R77 ;  /* 0x0075004d91007988 */ /* 0x000fe80008000009 */
[----:B------:R0:W-:Y:S04]  /*cd10*/  STS.U8 [R145+UR9+0x4700], R46 ;  /* 0x0047002e91007988 */ /* 0x0001e80008000009 */
[----:B------:R1:W-:Y:S04]  /*cd20*/  STS.U8 [R145+UR9+0x4900], R47 ;  /* 0x0049002f91007988 */ /* 0x0003e80008000009 */
[----:B------:R-:W-:Y:S04]  /*cd30*/  STS.U8 [R145+UR9+0x7700], R74 ;  /* 0x0077004a91007988 */ /* 0x000fe80008000009 */
[----:B0-----:R-:W3:Y:S04]  /*cd40*/  LDL.LU R46, [R1+0x7d4] ;  /* 0x0007d400012e7983 */ /* 0x001ee80000300800 */
[----:B-1----:R-:W3:Y:S04]  /*cd50*/  LDL.LU R47, [R1+0x80c] ;  /* 0x00080c00012f7983 */ /* 0x002ee80000300800 */
[----:B------:R-:W-:Y:S04]  /*cd60*/  STS.U8 [R145+UR9+0x7900], R70 ;  /* 0x0079004691007988 */ /* 0x000fe80008000009 */
[----:B------:R-:W-:Y:S04]  /*cd70*/  STS.U8 [R145+UR9+0x7b00], R67 ;  /* 0x007b004391007988 */ /* 0x000fe80008000009 */
[----:B------:R-:W-:Y:S04]  /*cd80*/  STS.U8 [R145+UR9+0x7d00], R64 ;  /* 0x007d004091007988 */ /* 0x000fe80008000009 */
[----:B------:R-:W-:Y:S04]  /*cd90*/  STS.U8 [R145+UR9+0x7f00], R62 ;  /* 0x007f003e91007988 */ /* 0x000fe80008000009 */
[----:B------:R0:W-:Y:S04]  /*cda0*/  STS.U8 [R144+UR9+0x4d80], R135 ;  /* 0x004d808790007988 */ /* 0x0001e80008000009 */
[----:B------:R1:W-:Y:S04]  /*cdb0*/  STS.U8 [R144+UR9+0x7780], R5 ;  /* 0x0077800590007988 */ /* 0x0003e80008000009 */
[----:B0-----:R0:W5:Y:S04]  /*cdc0*/  LDL.LU R135, [R1+0x834] ;  /* 0x0008340001877983 */ /* 0x0011680000300800 */
[----:B------:R0:W-:Y:S01]  /*cdd0*/  STS.U8 [R144+UR9+0x7980], R4 ;  /* 0x0079800490007988 */ /* 0x0001e20008000009 */
[----:B-1----:R-:W-:-:S02]  /*cde0*/  F2FP.SATFINITE.E4M3.F32.PACK_AB_MERGE_C R5, R55, R56, R133 ;  /* 0x000000383705723e */ /* 0x002fc40004807085 */
[----:B0-----:R-:W-:Y:S01]  /*cdf0*/  F2FP.SATFINITE.E4M3.F32.PACK_AB_MERGE_C R4, R59, R60, R132 ;  /* 0x0000003c3b04723e */ /* 0x001fe20004807084 */
[----:B--2---:R0:W-:Y:S04]  /*ce00*/  STS.U8 [R144+UR9+0x4f80], R134 ;  /* 0x004f808690007988 */ /* 0x0041e80008000009 */
[----:B0-----:R0:W5:Y:S04]  /*ce10*/  LDL.LU R134, [R1+0x830] ;  /* 0x0008300001867983 */ /* 0x0011680000300800 */
[----:B------:R-:W2:Y:S04]  /*ce20*/  LDL R143, [R1+0x7b8] ;  /* 0x0007b800018f7983 */ /* 0x000ea80000100800 */
[----:B------:R0:W5:Y:S04]  /*ce30*/  LDL.LU R133, [R1+0x82c] ;  /* 0x00082c0001857983 */ /* 0x0001680000300800 */
[----:B------:R0:W5:Y:S01]  /*ce40*/  LDL.LU R132, [R1+0x828] ;  /* 0x0008280001847983 */ /* 0x0001620000300800 */
[----:B------:R-:W-:-:S05]  /*ce50*/  IMAD.SHL.U32 R37, R37, 0x2, RZ ;  /* 0x0000000225257824 */ /* 0x000fca00078e00ff */
[----:B------:R-:W-:Y:S01]  /*ce60*/  LOP3.LUT R36, R36, R37, RZ, 0x3c, !PT ;  /* 0x0000002524247212 */ /* 0x000fe200078e3cff */
[----:B------:R1:W-:Y:S04]  /*ce70*/  STS.U8 [R144+UR9+0x7b80], R0 ;  /* 0x007b800090007988 */ /* 0x0003e80008000009 */
[----:B------:R-:W-:Y:S02]  /*ce80*/  IMAD R25, R25, 0x40, R36 ;  /* 0x0000004019197824 */ /* 0x000fe400078e0224 */
[----:B-1----:R-:W-:-:S04]  /*ce90*/  FADD R0, -R2, -INF ;  /* 0xff80000002007421 */ /* 0x002fc80000000100 */
[----:B------:R-:W-:Y:S01]  /*cea0*/  FMUL R0, R0, 1.4426950216293334961 ;  /* 0x3fb8aa3b00007820 */ /* 0x000fe20000400000 */
[----:B------:R1:W-:Y:S04]  /*ceb0*/  STS.U8 [R144+UR9+0x7380], R7 ;  /* 0x0073800790007988 */ /* 0x0003e80008000009 */
[----:B------:R0:W-:Y:S01]  /*cec0*/  STS.U8 [R144+UR9+0x7580], R6 ;  /* 0x0075800690007988 */ /* 0x0001e20008000009 */
[----:B------:R-:W2:Y:S03]  /*ced0*/  MUFU.EX2 R0, R0 ;  /* 0x0000000000007308 */ /* 0x000ea60000000800 */
[----:B------:R0:W-:Y:S01]  /*cee0*/  STS.U8 [R144+UR9+0x6980], R12 ;  /* 0x0069800c90007988 */ /* 0x0001e20008000009 */
[----:B-1----:R-:W-:-:S03]  /*cef0*/  F2FP.SATFINITE.E4M3.F32.PACK_AB_MERGE_C R7, R51, R52, R58 ;  /* 0x000000343307723e */ /* 0x002fc6000480703a */
[----:B------:R1:W-:Y:S01]  /*cf00*/  STS.U8 [R144+UR9+0x6b80], R11 ;  /* 0x006b800b90007988 */ /* 0x0003e20008000009 */
[----:B0-----:R-:W-:-:S03]  /*cf10*/  F2FP.SATFINITE.E4M3.F32.PACK_AB_MERGE_C R6, R53, R54, R61 ;  /* 0x000000363506723e */ /* 0x001fc6000480703d */
[----:B------:R0:W-:Y:S01]  /*cf20*/  STS.U8 [R144+UR9+0x6d80], R10 ;  /* 0x006d800a90007988 */ /* 0x0001e20008000009 */
[----:B------:R-:W-:-:S03]  /*cf30*/  LOP3.LUT R12, R25, 0x10, RZ, 0x3c, !PT ;  /* 0x00000010190c7812 */ /* 0x000fc600078e3cff */
[----:B------:R0:W-:Y:S01]  /*cf40*/  STS.U8 [R144+UR9+0x6f80], R9 ;  /* 0x006f800990007988 */ /* 0x0001e20008000009 */
[----:B-1----:R-:W-:-:S03]  /*cf50*/  F2FP.SATFINITE.E4M3.F32.PACK_AB_MERGE_C R11, R28, R29, R48 ;  /* 0x0000001d1c0b723e */ /* 0x002fc60004807030 */
[----:B------:R1:W-:Y:S01]  /*cf60*/  STS.U8 [R144+UR9+0x7180], R8 ;  /* 0x0071800890007988 */ /* 0x0003e20008000009 */
[----:B0-----:R-:W-:Y:S02]  /*cf70*/  F2FP.SATFINITE.E4M3.F32.PACK_AB_MERGE_C R10, R30, R31, R49 ;  /* 0x0000001f1e0a723e */ /* 0x001fe40004807031 */
[----:B------:R-:W-:Y:S01]  /*cf80*/  F2FP.SATFINITE.E4M3.F32.PACK_AB_MERGE_C R9, R32, R33, R50 ;  /* 0x000000212009723e */ /* 0x000fe20004807032 */
[----:B------:R-:W-:Y:S01]  /*cf90*/  STS.U8 [R144+UR9+0x4180], R42 ;  /* 0x0041802a90007988 */ /* 0x000fe20008000009 */
[----:B-1----:R-:W-:-:S03]  /*cfa0*/  F2FP.SATFINITE.E4M3.F32.PACK_AB_MERGE_C R8, R34, R35, R57 ;  /* 0x000000232208723e */ /* 0x002fc60004807039 */
        /* <DEDUP_REMOVED lines=16> */
[----:B---3--:R-:W-:Y:S04]  /*d0b0*/  STS.U8 [R144+UR9+0x4780], R45 ;  /* 0x0047802d90007988 */ /* 0x008fe80008000009 */
[----:B------:R-:W-:Y:S04]  /*d0c0*/  STS.U8 [R144+UR9+0x4980], R46 ;  /* 0x0049802e90007988 */ /* 0x000fe80008000009 */
[----:B------:R-:W-:Y:S04]  /*d0d0*/  STS.U8 [R144+UR9+0x4b80], R47 ;  /* 0x004b802f90007988 */ /* 0x000fe80008000009 */
[----:B------:R-:W-:Y:S04]  /*d0e0*/  STS.128 [R25+UR9+0x10000], R4 ;  /* 0x0100000419007988 */ /* 0x000fe80008000c09 */
[----:B------:R0:W-:Y:S02]  /*d0f0*/  STS.128 [R12+UR9+0x10000], R8 ;  /* 0x010000080c007988 */ /* 0x0001e40008000c09 */
[----:B0-----:R-:W-:Y:S01]  /*d100*/  LDTM.16dp32bit_t0_t15.x128 R4, tmem[UR11] ;  /* 0x0000000b000479ee */ /* 0x001fe20008b80000 */
[----:B------:R-:W2:Y:S01]  /*d110*/  LDTM.16dp32bit_t16_t31.x128 R4, tmem[UR11+0x80] ;  /* 0x0000800b000479ee */ /* 0x000ea20008ba0000 */
[----:B------:R-:W-:Y:S01]  /*d120*/  NOP ;  /* 0x0000000000007918 */ /* 0x000fe20000000000 */
[----:B--2---:R0:W1:Y:S01]  /*d130*/  SHFL.BFLY PT, R136, R143, 0x10, 0x1f ;  /* 0x0e001f008f887f89 */ /* 0x00406200000e0000 */
[----:B------:R-:W-:Y:S05]  /*d140*/  @!P0 BRA `(.L_x_9) ;  /* 0x0000000800088947 */ /* 0x000fea0003800000 */
[C---:B------:R-:W-:Y:S01]  /*d150*/  FMUL R4, R0.reuse, R4 ;  /* 0x0000000400047220 */ /* 0x040fe20000400000 */
        /* <DEDUP_REMOVED lines=126> */
[----:B------:R-:W-:-:S04]  /*d940*/  FMUL R131, R0, R131 ;  /* 0x0000008300837220 */ /* 0x000fc80000400000 */
[----:B------:R2:W-:Y:S01]  /*d950*/  STTM.16dp32bit_t0_t15.x128 tmem[UR11], R4 ;  /* 0x00000004000079ed */ /* 0x0005e20008b8000b */
[----:B------:R2:W-:Y:S02]  /*d960*/  STTM.16dp32bit_t16_t31.x128 tmem[UR11+0x80], R4 ;  /* 0x00008004000079ed */ /* 0x0005e40008ba000b */
.L_x_9:
[----:B------:R-:W3:Y:S02]  /*d970*/  FENCE.VIEW.ASYNC.T ;  /* 0x00000000000073c6 */ /* 0x000ee40000000200 */
[----:B---3--:R-:W-:Y:S01]  /*d980*/  BAR.SYNC.DEFER_BLOCKING 0x0 ;  /* 0x0000000000007b1d */ /* 0x008fe20000010000 */
[----:B-12---:R-:W-:Y:S01]  /*d990*/  FADD R4, R143, R136 ;  /* 0x000000888f047221 */ /* 0x006fe20000000000 */
[----:B------:R-:W-:-:S03]  /*d9a0*/  UISETP.GE.AND UP0, UPT, UR8, 0x1, UPT ;  /* 0x000000010800788c */ /* 0x000fc6000bf06270 */
[----:B------:R-:W-:Y:S01]  /*d9b0*/  FADD R0, R0, R4 ;  /* 0x0000000400007221 */ /* 0x000fe20000000000 */
[----:B------:R1:W-:Y:S06]  /*d9c0*/  MEMBAR.ALL.CTA ;  /* 0x0000000000007992 */ /* 0x0003ec0000008000 */
[----:B-1----:R-:W1:Y:S02]  /*d9d0*/  FENCE.VIEW.ASYNC.S ;  /* 0x00000000000073c6 */ /* 0x002e640000000000 */
[----:B-1----:R-:W-:Y:S06]  /*d9e0*/  BAR.SYNC.DEFER_BLOCKING 0x0 ;  /* 0x0000000000007b1d */ /* 0x002fec0000010000 */
[----:B------:R-:W-:Y:S05]  /*d9f0*/  @!P1 BRA `(.L_x_10) ;  /* 0x0000000000649947 */ /* 0x000fea0003800000 */
[----:B------:R-:W-:Y:S02]  /*da00*/  UIADD3 UR4, UPT, UPT, UR9, 0x10000, URZ ;  /* 0x0001000009047890 */ /* 0x000fe4000fffe0ff */
[----:B------:R-:W-:Y:S02]  /*da10*/  UIADD3 UR5, UPT, UPT, UR9, 0x4000, URZ ;  /* 0x0000400009057890 */ /* 0x000fe4000fffe0ff */
[----:B------:R-:W-:Y:S02]  /*da20*/  USHF.R.U32.HI UR4, URZ, 0x4, UR4 ;  /* 0x00000004ff047899 */ /* 0x000fe40008011604 */
[----:B------:R-:W-:Y:S02]  /*da30*/  USHF.R.U32.HI UR5, URZ, 0x4, UR5 ;  /* 0x00000004ff057899 */ /* 0x000fe40008011605 */
[----:B------:R-:W-:Y:S02]  /*da40*/  USGXT.U32 UR6, UR4, 0xe ;  /* 0x0000000e0406789a */ /* 0x000fe40008000000 */
[----:B------:R-:W-:Y:S01]  /*da50*/  USGXT.U32 UR14, UR5, 0xe ;  /* 0x0000000e050e789a */ /* 0x000fe20008000000 */
[----:B------:R-:W-:Y:S01]  /*da60*/  UMOV UR18, 0xfffffffe ;  /* 0xfffffffe00127882 */ /* 0x000fe20000000000 */
[----:B------:R-:W-:Y:S01]  /*da70*/  UMOV UR19, 0x7fffbfdf ;  /* 0x7fffbfdf00137882 */ /* 0x000fe20000000000 */
[----:B------:R-:W-:Y:S01]  /*da80*/  UMOV UR7, URZ ;  /* 0x000000ff00077c82 */ /* 0x000fe20008000000 */
[----:B------:R-:W-:Y:S01]  /*da90*/  UMOV UR15, URZ ;  /* 0x000000ff000f7c82 */ /* 0x000fe20008000000 */
[----:B------:R-:W-:-:S02]  /*daa0*/  UIADD3.64 UR20, UPT, UPT, UR6, -UR18, URZ ;  /* 0x8000001206147297 */ /* 0x000fc4000fffe0ff */
[----:B------:R-:W-:Y:S01]  /*dab0*/  UIADD3.64 UR18, UPT, UPT, UR14, -UR18, URZ ;  /* 0x800000120e127297 */ /* 0x000fe2000fffe0ff */
[----:B------:R-:W-:Y:S01]  /*dac0*/  UMOV UR24, 0x0 ;  /* 0x0000000000187882 */ /* 0x000fe20000000000 */
[----:B------:R-:W-:Y:S01]  /*dad0*/  UMOV UR25, 0x4400010 ;  /* 0x0440001000197882 */ /* 0x000fe20000000000 */
[----:B------:R-:W-:Y:S01]  /*dae0*/  UMOV UR4, UR12 ;  /* 0x0000000c00047c82 */ /* 0x000fe20008000000 */
[----:B------:R-:W-:Y:S01]  /*daf0*/  UMOV UR5, URZ ;  /* 0x000000ff00057c82 */ /* 0x000fe20008000000 */
[----:B------:R-:W-:Y:S01]  /*db00*/  UMOV UR7, 0x80004020 ;  /* 0x8000402000077882 */ /* 0x000fe20000000000 */
[----:B------:R-:W-:Y:S01]  /*db10*/  UMOV UR15, 0x80004020 ;  /* 0x80004020000f7882 */ /* 0x000fe20000000000 */
[----:B------:R-:W-:Y:S01]  /*db20*/  UMOV UR26, 0x0 ;  /* 0x00000000001a7882 */ /* 0x000fe20000000000 */
[----:B------:R-:W-:Y:S01]  /*db30*/  UMOV UR27, 0x4400010 ;  /* 0x04400010001b7882 */ /* 0x000fe20000000000 */
[----:B------:R-:W-:Y:S01]  /*db40*/  UMOV UR4, UR4 ;  /* 0x0000000400047c82 */ /* 0x000fe20008000000 */
[----:B------:R1:W-:Y:S01]  /*db50*/  UTCQMMA gdesc[UR6], gdesc[UR14], tmem[UR10], tmem[UR24], idesc[UR25], UPT ;  /* 0x00ff180e060075ea */ /* 0x0003e2000b80030a */
[----:B------:R1:W-:Y:S01]  /*db60*/  UTCQMMA gdesc[UR20], gdesc[UR18], tmem[UR10], tmem[UR26], idesc[UR27], UPT ;  /* 0x00ff1a12140075ea */ /* 0x0003e2000b80030a */
[----:B------:R1:W-:Y:S01]  /*db70*/  UTCBAR [UR4], URZ ;  /* 0x000000ff040073e9 */ /* 0x0003e200080000ff */
[----:B------:R-:W-:Y:S01]  /*db80*/  NOP ;  /* 0x0000000000007918 */ /* 0x000fe20000000000 */
.L_x_10:
[----:B------:R-:W-:Y:S01]  /*db90*/  FSEL R0, R0, 1, P0 ;  /* 0x3f80000000007808 */ /* 0x000fe20000000000 */
[----:B------:R-:W-:Y:S01]  /*dba0*/  UMOV UR66, URZ ;  /* 0x000000ff00427c82 */ /* 0x000fe20008000000 */
[----:B------:R-:W-:-:S03]  /*dbb0*/  FSEL R2, R2, -INF , P0 ;  /* 0xff80000002027808 */ /* 0x000fc60000000000 */
[----:B------:R2:W-:Y:S01]  /*dbc0*/  STL [R1+0x164], R0 ;  /* 0x0001640001007387 */ /* 0x0005e20000100800 */
[----:B------:R-:W-:Y:S05]  /*dbd0*/  BRA.U !UP0, `(.L_x_11) ;  /* 0x0000007d08b47547 */ /* 0x000fea000b800000 */
[----:B-1----:R-:W1:Y:S01]  /*dbe0*/  LDCU UR24, c[0x0][0x3c4] ;  /* 0x00007880ff1877ac */ /* 0x002e620008000800 */
[----:B------:R-:W-:Y:S02]  /*dbf0*/  IMAD.MOV.U32 R142, RZ, RZ, R2 ;  /* 0x000000ffff8e7224 */ /* 0x000fe400078e0002 */
[----:B------:R-:W-:Y:S01]  /*dc00*/  IMAD.MOV.U32 R104, RZ, RZ, RZ ;  /* 0x000000ffff687224 */ /* 0x000fe200078e00ff */
[----:B------:R-:W-:Y:S02]  /*dc10*/  USHF.R.U32.HI UR20, URZ, 0x4, UR16 ;  /* 0x00000004ff147899 */ /* 0x000fe40008011610 */
[----:B------:R-:W-:Y:S02]  /*dc20*/  USHF.R.U32.HI UR19, URZ, 0x4, UR9 ;  /* 0x00000004ff137899 */ /* 0x000fe40008011609 */
[----:B------:R-:W-:Y:S01]  /*dc30*/  UIADD3 UR21, UPT, UPT, UR9, 0x10000, URZ ;  /* 0x0001000009157890 */ /* 0x000fe2000fffe0ff */
[----:B------:R-:W3:Y:S01]  /*dc40*/  LDCU UR64, c[0x0][0x3d4] ;  /* 0x00007a80ff4077ac */ /* 0x000ee20008000800 */
[----:B------:R-:W-:-:S02]  /*dc50*/  USGXT.U32 UR20, UR20, 0xe ;  /* 0x0000000e1414789a */ /* 0x000fc40008000000 */
[----:B------:R-:W-:Y:S02]  /*dc60*/  USGXT.U32 UR19, UR19, 0xe ;  /* 0x0000000e1313789a */ /* 0x000fe40008000000 */
[----:B------:R-:W-:Y:S02]  /*dc70*/  USHF.R.U32.HI UR65, URZ, 0x4, UR21 ;  /* 0x00000004ff417899 */ /* 0x000fe40008011615 */
[----:B-1----:R-:W-:Y:S02]  /*dc80*/  USHF.L.U32 UR21, UR24, 0x6, URZ ;  /* 0x0000000618157899 */ /* 0x002fe400080006ff */
[----:B------:R-:W-:Y:S02]  /*dc90*/  UIADD3 UR26, UP0, UPT, UR20, 0x2, URZ ;  /* 0x00000002141a7890 */ /* 0x000fe4000ff1e0ff */
[----:B------:R-:W-:Y:S01]  /*dca0*/  UIADD3 UR24, UP3, UPT, UR19, 0x80, URZ ;  /* 0x0000008013187890 */ /* 0x000fe2000ff7e0ff */
[----:B------:R-:W-:Y:S01]  /*dcb0*/  UMOV UR5, URZ ;  /* 0x000000ff00057c82 */ /* 0x000fe20008000000 */
[----:B------:R-:W-:Y:S01]  /*dcc0*/  UIADD3 UR4, UPT, UPT, UR9, 0xc000, URZ ;  /* 0x0000c00009047890 */ /* 0x000fe2000fffe0ff */
[----:B------:R-:W-:Y:S01]  /*dcd0*/  UMOV UR6, URZ ;  /* 0x000000ff00067c82 */ /* 0x000fe20008000000 */
[----:B------:R-:W-:-:S02]  /*dce0*/  UIADD3.X UR27, UPT, UPT, UR5, 0x40004040, URZ, UP0, !UPT ;  /* 0x40004040051b7890 */ /* 0x000fc400087fe4ff */
[----:B------:R-:W-:Y:S02]  /*dcf0*/  UIADD3.X UR25, UPT, UPT, UR6, -0x7fffbfe0, URZ, UP3, !UPT ;  /* 0x8000402006197890 */ /* 0x000fe40009ffe4ff */
[----:B------:R-:W-:Y:S02]  /*dd00*/  UIADD3 UR28, UP6, UPT, UR24, 0x80, URZ ;  /* 0x00000080181c7890 */ /* 0x000fe4000ffde0ff */
[----:B------:R-:W-:Y:S02]  /*dd10*/  UIADD3 UR30, UP0, UPT, UR24, 0x100, URZ ;  /* 0x00000100181e7890 */ /* 0x000fe4000ff1e0ff */
[----:B------:R-:W-:Y:S02]  /*dd20*/  USHF.R.U32.HI UR4, URZ, 0x4, UR4 ;  /* 0x00000004ff047899 */ /* 0x000fe40008011604 */
[----:B------:R-:W-:Y:S02]  /*dd30*/  USGXT.U32 UR65, UR65, 0xe ;  /* 0x0000000e4141789a */ /* 0x000fe40008000000 */
[----:B------:R-:W-:-:S02]  /*dd40*/  UIADD3 UR32, UP3, UPT, UR24, 0x180, URZ ;  /* 0x0000018018207890 */ /* 0x000fc4000ff7e0ff */
[----:B------:R-:W-:Y:S02]  /*dd50*/  UIADD3.X UR29, UPT, UPT, UR25, URZ, URZ, UP6, !UPT ;  /* 0x000000ff191d7290 */ /* 0x000fe4000b7fe4ff */
[----:B------:R-:W-:Y:S02]  /*dd60*/  UIADD3.X UR31, UPT, UPT, UR25, URZ, URZ, UP0, !UPT ;  /* 0x000000ff191f7290 */ /* 0x000fe400087fe4ff */
[----:B------:R-:W-:Y:S02]  /*dd70*/  USGXT.U32 UR4, UR4, 0xe ;  /* 0x0000000e0404789a */ /* 0x000fe40008000000 */
[----:B------:R-:W-:Y:S02]  /*dd80*/  UIADD3 UR34, UP4, UPT, UR24, 0x200, URZ ;  /* 0x0000020018227890 */ /* 0x000fe4000ff9e0ff */
[----:B------:R-:W-:Y:S02]  /*dd90*/  UIADD3 UR36, UP5, UPT, UR24, 0x280, URZ ;  /* 0x0000028018247890 */ /* 0x000fe4000ffbe0ff */
[----:B------:R-:W-:-:S02]  /*dda0*/  UIADD3 UR38, UP6, UPT, UR24, 0x300, URZ ;  /* 0x0000030018267890 */ /* 0x000fc4000ffde0ff */
[----:B------:R-:W-:Y:S01]  /*ddb0*/  UIADD3 UR40, UP0, UPT, UR65, 0x2, URZ ;  /* 0x0000000241287890 */ /* 0x000fe2000ff1e0ff */
[----:B------:R-:W-:Y:S01]  /*ddc0*/  UMOV UR7, URZ ;  /* 0x000000ff00077c82 */ /* 0x000fe20008000000 */
[----:B------:R-:W-:Y:S01]  /*ddd0*/  UMOV UR42, 0xfffffffe ;  /* 0xfffffffe002a7882 */ /* 0x000fe20000000000 */
[----:B------:R-:W-:Y:S01]  /*dde0*/  UMOV UR43, 0x7fffbfdf ;  /* 0x7fffbfdf002b7882 */ /* 0x000fe20000000000 */
[----:B------:R-:W-:Y:S01]  /*ddf0*/  UIADD3.X UR33, UPT, UPT, UR25, URZ, URZ, UP3, !UPT ;  /* 0x000000ff19217290 */ /* 0x000fe20009ffe4ff */
[----:B------:R-:W-:Y:S01]  /*de00*/  UMOV UR14, 0x1 ;  /* 0x00000001000e7882 */ /* 0x000fe20000000000 */
[----:B------:R-:W-:Y:S01]  /*de10*/  UMOV UR72, URZ ;  /* 0x000000ff00487c82 */ /* 0x000fe20008000000 */
[----:B------:R-:W-:Y:S01]  /*de20*/  UMOV UR73, URZ ;  /* 0x000000ff00497c82 */ /* 0x000fe20008000000 */
[----:B------:R-:W-:Y:S01]  /*de30*/  UMOV UR74, URZ ;  /* 0x000000ff004a7c82 */ /* 0x000fe20008000000 */
[----:B------:R-:W1:Y:S01]  /*de40*/  LDCU UR15, c[0x0][0x3c4] ;  /* 0x00007880ff0f77ac */ /* 0x000e620008000800 */
[----:B------:R-:W4:Y:S01]  /*de50*/  LDCU UR16, c[0x0][0x3d4] ;  /* 0x00007a80ff1077ac */ /* 0x000f220008000800 */
[----:B------:R-:W0:Y:S01]  /*de60*/  LDCU UR17, c[0x0][0x3a8] ;  /* 0x00007500ff1177ac */ /* 0x000e220008000800 */
[----:B------:R-:W2:Y:S01]  /*de70*/  LDCU UR18, c[0x0][0x3c4] ;  /* 0x00007880ff1277ac */ /* 0x000ea20008000800 */
[----:B---3--:R-:W-:-:S02]  /*de80*/  USHF.L.U32 UR64, UR64, 0x6, URZ ;  /* 0x0000000640407899 */ /* 0x008fc400080006ff */
[----:B------:R-:W-:Y:S02]  /*de90*/  UIADD3.64 UR42, UPT, UPT, UR4, -UR42, URZ ;  /* 0x8000002a042a7297 */ /* 0x000fe4000fffe0ff */
[----:B------:R-:W-:Y:S02]  /*dea0*/  UIADD3.X UR35, UPT, UPT, UR25, URZ, URZ, UP4, !UPT ;  /* 0x000000ff19237290 */ /* 0x000fe4000a7fe4ff */
[----:B------:R-:W-:Y:S02]  /*deb0*/  UIADD3.X UR37, UPT, UPT, UR25, URZ, URZ, UP5, !UPT ;  /* 0x000000ff19257290 */ /* 0x000fe4000affe4ff */
[----:B------:R-:W-:Y:S02]  /*dec0*/  UIADD3.X UR39, UPT, UPT, UR25, URZ, URZ, UP6, !UPT ;  /* 0x000000ff19277290 */ /* 0x000fe4000b7fe4ff */
[----:B------:R-:W-:Y:S02]  /*ded0*/  UIADD3.X UR41, UPT, UPT, UR7, -0x7fffbfe0, URZ, UP0, !UPT ;  /* 0x8000402007297890 */ /* 0x000fe400087fe4ff */
[----:B------:R-:W-:-:S02]  /*dee0*/  UIADD3.64 UR44, UPT, UPT, UR26, 0x2, URZ ;  /* 0x000000021a2c7897 */ /* 0x000fc4000fffe0ff */
[----:B------:R-:W-:Y:S02]  /*def0*/  UIADD3.64 UR46, UPT, UPT, UR26, 0x4, URZ ;  /* 0x000000041a2e7897 */ /* 0x000fe4000fffe0ff */
[----:B------:R-:W-:Y:S02]  /*df00*/  UIADD3.64 UR48, UPT, UPT, UR26, 0x1fe, URZ ;  /* 0x000001fe1a307897 */ /* 0x000fe4000fffe0ff */
[----:B------:R-:W-:Y:S02]  /*df10*/  UIADD3.64 UR50, UPT, UPT, UR26, 0x200, URZ ;  /* 0x000002001a327897 */ /* 0x000fe4000fffe0ff */
[----:B------:R-:W-:Y:S02]  /*df20*/  UIADD3.64 UR52, UPT, UPT, UR26, 0x202, URZ ;  /* 0x000002021a347897 */ /* 0x000fe4000fffe0ff */
[----:B------:R-:W-:Y:S02]  /*df30*/  UIADD3.64 UR54, UPT, UPT, UR26, 0x204, URZ ;  /* 0x000002041a367897 */ /* 0x000fe4000fffe0ff */
[----:B012-4-:R-:W-:-:S11]  /*df40*/  UISETP.NE.U32.AND UP3, UPT, UR56, URZ, UPT ;  /* 0x000000ff3800728c */ /* 0x017fd6000bf65070 */
.L_x_16:
[----:B---3--:R-:W2:Y:S04]  /*df50*/  LDL.64 R4, [R1+0x6b8] ;  /* 0x0006b80001047983 */ /* 0x008ea80000100a00 */
[----:B------:R-:W3:Y:S04]  /*df60*/  LDL.64 R26, [R1+0x6b0] ;  /* 0x0006b000011a7983 */ /* 0x000ee80000100a00 */
[----:B------:R-:W4:Y:S04]  /*df70*/  LDL.64 R10, [R1+0x630] ;  /* 0x00063000010a7983 */ /* 0x000f280000100a00 */
[----:B------:R-:W4:Y:S04]  /*df80*/  LDL.64 R18, [R1+0x638] ;  /* 0x0006380001127983 */ /* 0x000f280000100a00 */
[----:B------:R-:W4:Y:S04]  /*df90*/  LDL.64 R24, [R1+0x5b8] ;  /* 0x0005b80001187983 */ /* 0x000f280000100a00 */
[----:B------:R-:W4:Y:S04]  /*dfa0*/  LDL.64 R16, [R1+0x5b0] ;  /* 0x0005b00001107983 */ /* 0x000f280000100a00 */
[----:B------:R-:W4:Y:S04]  /*dfb0*/  LDL.64 R22, [R1+0x538] ;  /* 0x0005380001167983 */ /* 0x000f280000100a00 */
[----:B------:R-:W4:Y:S04]  /*dfc0*/  LDL.64 R14, [R1+0x530] ;  /* 0x00053000010e7983 */ /* 0x000f280000100a00 */
[----:B------:R-:W4:Y:S01]  /*dfd0*/  LDL.64 R20, [R1+0x4b8] ;  /* 0x0004b80001147983 */ /* 0x000f220000100a00 */
[----:B------:R-:W-:-:S02]  /*dfe0*/  USHF.R.S32.HI UR6, URZ, 0x1f, UR21 ;  /* 0x0000001fff067899 */ /* 0x000fc40008011415 */
[----:B-----5:R-:W-:Y:S01]  /*dff0*/  IADD3 R102, P0, PT, R132, UR21, RZ ;  /* 0x0000001584667c10 */ /* 0x020fe2000ff1e0ff */
[----:B------:R-:W0:Y:S01]  /*e000*/  LDCU UR56, c[0x0][0x3c4] ;  /* 0x00007880ff3877ac */ /* 0x000e220008000800 */
[----:B------:R1:W-:Y:S04]  /*e010*/  STL [R1+0x828], R142 ;  /* 0x0008288e01007387 */ /* 0x0003e80000100800 */
[----:B------:R-:W4:Y:S01]  /*e020*/  LDL.64 R12, [R1+0x4b0] ;  /* 0x0004b000010c7983 */ /* 0x000f220000100a00 */
[----:B------:R-:W-:Y:S02]  /*e030*/  IADD3.X R103, PT, PT, R133, UR6, RZ, P0, !PT ;  /* 0x0000000685677c10 */ /* 0x000fe400087fe4ff */
[----:B------:R-:W-:Y:S01]  /*e040*/  IADD3 R100, P1, PT, R134, UR21, RZ ;  /* 0x0000001586647c10 */ /* 0x000fe2000ff3e0ff */
[----:B------:R-:W4:Y:S03]  /*e050*/  LDL.64 R82, [R1+0x3f8] ;  /* 0x0003f80001527983 */ /* 0x000f260000100a00 */
[----:B------:R-:W-:Y:S01]  /*e060*/  IADD3.X R101, PT, PT, R135, UR6, RZ, P1, !PT ;  /* 0x0000000687657c10 */ /* 0x000fe20008ffe4ff */
[----:B------:R-:W4:Y:S04]  /*e070*/  LDL.64 R84, [R1+0x6e0] ;  /* 0x0006e00001547983 */ /* 0x000f280000100a00 */
        /* <DEDUP_REMOVED lines=11> */
[----:B------:R-:W4:Y:S04]  /*e130*/  LDG.E.U8 R102, desc[UR22][R102.64] ;  /* 0x0000001666667981 */ /* 0x000f28000c1e1100 */
[----:B------:R-:W4:Y:S04]  /*e140*/  LDG.E.U8 R100, desc[UR22][R100.64] ;  /* 0x0000001664647981 */ /* 0x000f28000c1e1100 */
[----:B------:R-:W4:Y:S04]  /*e150*/  LDL.64 R128, [R1+0x748] ;  /* 0x0007480001807983 */ /* 0x000f280000100a00 */
[----:B------:R-:W4:Y:S04]  /*e160*/  LDL.64 R124, [R1+0x738] ;  /* 0x00073800017c7983 */ /* 0x000f280000100a00 */
[----:B------:R-:W4:Y:S01]  /*e170*/  LDL.64 R126, [R1+0x798] ;  /* 0x00079800017e7983 */ /* 0x000f220000100a00 */
[----:B------:R-:W-:-:S03]  /*e180*/  USHF.L.U32 UR7, UR15, 0x3, URZ ;  /* 0x000000030f077899 */ /* 0x000fc600080006ff */
[----:B------:R-:W4:Y:S04]  /*e190*/  LDL.64 R130, [R1+0x788] ;  /* 0x0007880001827983 */ /* 0x000f280000100a00 */
[----:B------:R-:W4:Y:S04]  /*e1a0*/  LDL.64 R138, [R1+0x758] ;  /* 0x00075800018a7983 */ /* 0x000f280000100a00 */
[----:B-1----:R-:W4:Y:S04]  /*e1b0*/  LDL.64 R142, [R1+0x750] ;  /* 0x00075000018e7983 */ /* 0x002f280000100a00 */
[----:B------:R-:W4:Y:S04]  /*e1c0*/  LDL.64 R136, [R1+0x720] ;  /* 0x0007200001887983 */ /* 0x000f280000100a00 */
[----:B------:R-:W4:Y:S01]  /*e1d0*/  LDL.64 R140, [R1+0x3c8] ;  /* 0x0003c800018c7983 */ /* 0x000f220000100a00 */
[----:B--2---:R-:W-:-:S04]  /*e1e0*/  IADD3 R8, P0, PT, R4, UR21, RZ ;  /* 0x0000001504087c10 */ /* 0x004fc8000ff1e0ff */
[----:B------:R-:W-:Y:S02]  /*e1f0*/  IADD3.X R9, PT, PT, R5, UR6, RZ, P0, !PT ;  /* 0x0000000605097c10 */ /* 0x000fe400087fe4ff */
[----:B---3--:R-:W-:-:S03]  /*e200*/  IADD3 R6, P1, PT, R26, UR21, RZ ;  /* 0x000000151a067c10 */ /* 0x008fc6000ff3e0ff */
[----:B------:R1:W2:Y:S01]  /*e210*/  LDG.E.U8 R77, desc[UR22][R8.64] ;  /* 0x00000016084d7981 */ /* 0x0002a2000c1e1100 */
[----:B------:R-:W-:-:S03]  /*e220*/  IADD3.X R7, PT, PT, R27, UR6, RZ, P1, !PT ;  /* 0x000000061b077c10 */ /* 0x000fc60008ffe4ff */
[----:B------:R-:W3:Y:S01]  /*e230*/  LDL.64 R26, [R1+0x438] ;  /* 0x00043800011a7983 */ /* 0x000ee20000100a00 */
[----:B----4-:R-:W-:-:S03]  /*e240*/  IADD3 R4, P0, PT, R18, UR21, RZ ;  /* 0x0000001512047c10 */ /* 0x010fc6000ff1e0ff */
[----:B------:R4:W2:Y:S01]  /*e250*/  LDG.E.U8 R76, desc[UR22][R6.64] ;  /* 0x00000016064c7981 */ /* 0x0008a2000c1e1100 */
[----:B-1----:R-:W-:-:S04]  /*e260*/  IADD3 R8, P1, PT, R10, UR21, RZ ;  /* 0x000000150a087c10 */ /* 0x002fc8000ff3e0ff */
[----:B------:R-:W-:Y:S02]  /*e270*/  IADD3.X R9, PT, PT, R11, UR6, RZ, P1, !PT ;  /* 0x000000060b097c10 */ /* 0x000fe40008ffe4ff */
[----:B------:R-:W2:Y:S01]  /*e280*/  LDL.64 R10, [R1+0x6a8] ;  /* 0x0006a800010a7983 */ /* 0x000ea20000100a00 */
[----:B------:R-:W-:-:S03]  /*e290*/  IADD3.X R5, PT, PT, R19, UR6, RZ, P0, !PT ;  /* 0x0000000613057c10 */ /* 0x000fc600087fe4ff */
[----:B------:R-:W2:Y:S01]  /*e2a0*/  LDL.64 R18, [R1+0x430] ;  /* 0x0004300001127983 */ /* 0x000ea20000100a00 */
[----:B----4-:R-:W-:-:S03]  /*e2b0*/  IADD3 R6, P0, PT, R24, UR21, RZ ;  /* 0x0000001518067c10 */ /* 0x010fc6000ff1e0ff */
[----:B------:R1:W4:Y:S01]  /*e2c0*/  LDG.E.U8 R75, desc[UR22][R4.64] ;  /* 0x00000016044b7981 */ /* 0x000322000c1e1100 */
[----:B------:R-:W-:-:S03]  /*e2d0*/  IADD3.X R7, PT, PT, R25, UR6, RZ, P0, !PT ;  /* 0x0000000619077c10 */ /* 0x000fc600087fe4ff */
[----:B------:R-:W4:Y:S04]  /*e2e0*/  LDL.64 R24, [R1+0x6a0] ;  /* 0x0006a00001187983 */ /* 0x000f280000100a00 */
[----:B------:R0:W4:Y:S01]  /*e2f0*/  LDG.E.U8 R74, desc[UR22][R8.64] ;  /* 0x00000016084a7981 */ /* 0x000122000c1e1100 */
[----:B-1----:R-:W-:-:S03]  /*e300*/  IADD3 R4, P1, PT, R16, UR21, RZ ;  /* 0x0000001510047c10 */ /* 0x002fc6000ff3e0ff */
[----:B------:R1:W4:Y:S01]  /*e310*/  LDG.E.U8 R73, desc[UR22][R6.64] ;  /* 0x0000001606497981 */ /* 0x000322000c1e1100 */
[----:B------:R-:W-:-:S03]  /*e320*/  IADD3.X R5, PT, PT, R17, UR6, RZ, P1, !PT ;  /* 0x0000000611057c10 */ /* 0x000fc60008ffe4ff */
[----:B------:R-:W4:Y:S01]  /*e330*/  LDL.64 R16, [R1+0x628] ;  /* 0x0006280001107983 */ /* 0x000f220000100a00 */
[----:B0-----:R-:W-:-:S03]  /*e340*/  IADD3 R8, P0, PT, R22, UR21, RZ ;  /* 0x0000001516087c10 */ /* 0x001fc6000ff1e0ff */
[----:B------:R0:W4:Y:S01]  /*e350*/  LDG.E.U8 R72, desc[UR22][R4.64] ;  /* 0x0000001604487981 */ /* 0x000122000c1e1100 */
[----:B-1----:R-:W-:Y:S02]  /*e360*/  IADD3 R6, P1, PT, R14, UR21, RZ ;  /* 0x000000150e067c10 */ /* 0x002fe4000ff3e0ff */
[----:B------:R-:W-:Y:S02]  /*e370*/  IADD3.X R9, PT, PT, R23, UR6, RZ, P0, !PT ;  /* 0x0000000617097c10 */ /* 0x000fe400087fe4ff */
[----:B------:R-:W4:Y:S01]  /*e380*/  LDL.64 R22, [R1+0x620] ;  /* 0x0006200001167983 */ /* 0x000f220000100a00 */
[----:B------:R-:W-:-:S03]  /*e390*/  IADD3.X R7, PT, PT, R15, UR6, RZ, P1, !PT ;  /* 0x000000060f077c10 */ /* 0x000fc60008ffe4ff */
[----:B------:R-:W4:Y:S01]  /*e3a0*/  LDL.64 R14, [R1+0x5a8] ;  /* 0x0005a800010e7983 */ /* 0x000f220000100a00 */
[----:B0-----:R-:W-:-:S03]  /*e3b0*/  IADD3 R4, P0, PT, R20, UR21, RZ ;  /* 0x0000001514047c10 */ /* 0x001fc6000ff1e0ff */
[----:B------:R0:W4:Y:S01]  /*e3c0*/  LDG.E.U8 R71, desc[UR22][R8.64] ;  /* 0x0000001608477981 */ /* 0x000122000c1e1100 */
[----:B------:R-:W-:-:S03]  /*e3d0*/  IADD3.X R5, PT, PT, R21, UR6, RZ, P0, !PT ;  /* 0x0000000615057c10 */ /* 0x000fc600087fe4ff */
[----:B------:R-:W4:Y:S04]  /*e3e0*/  LDL.64 R20, [R1+0x5a0] ;  /* 0x0005a00001147983 */ /* 0x000f280000100a00 */
[----:B------:R3:W4:Y:S01]  /*e3f0*/  LDG.E.U8 R70, desc[UR22][R6.64] ;  /* 0x0000001606467981 */ /* 0x000722000c1e1100 */
[----:B0-----:R-:W-:-:S03]  /*e400*/  IADD3 R8, P1, PT, R12, UR21, RZ ;  /* 0x000000150c087c10 */ /* 0x001fc6000ff3e0ff */
[----:B------:R-:W4:Y:S01]  /*e410*/  LDG.E.U8 R69, desc[UR22][R4.64] ;  /* 0x0000001604457981 */ /* 0x000f22000c1e1100 */
[----:B------:R-:W-:-:S03]  /*e420*/  IADD3.X R9, PT, PT, R13, UR6, RZ, P1, !PT ;  /* 0x000000060d097c10 */ /* 0x000fc60008ffe4ff */
[----:B------:R-:W4:Y:S04]  /*e430*/  LDL.64 R12, [R1+0x528] ;  /* 0x00052800010c7983 */ /* 0x000f280000100a00 */
[----:B------:R2:W4:Y:S01]  /*e440*/  LDG.E.U8 R68, desc[UR22][R8.64] ;  /* 0x0000001608447981 */ /* 0x000522000c1e1100 */
[----:B---3--:R-:W-:-:S04]  /*e450*/  IADD3 R6, P0, PT, R26, UR21, RZ ;  /* 0x000000151a067c10 */ /* 0x008fc8000ff1e0ff */
[----:B------:R-:W-:Y:S02]  /*e460*/  IADD3.X R7, PT, PT, R27, UR6, RZ, P0, !PT ;  /* 0x000000061b077c10 */ /* 0x000fe400087fe4ff */
[----:B------:R-:W3:Y:S04]  /*e470*/  LDL.64 R26, [R1+0x520] ;  /* 0x00052000011a7983 */ /* 0x000ee80000100a00 */
[----:B------:R4:W3:Y:S01]  /*e480*/  LDG.E.U8 R67, desc[UR22][R6.64] ;  /* 0x0000001606437981 */ /* 0x0008e2000c1e1100 */
[----:B--2---:R-:W-:-:S04]  /*e490*/  IADD3 R8, P0, PT, R10, UR21, RZ ;  /* 0x000000150a087c10 */ /* 0x004fc8000ff1e0ff */
[----:B------:R-:W-:Y:S02]  /*e4a0*/  IADD3.X R9, PT, PT, R11, UR6, RZ, P0, !PT ;  /* 0x000000060b097c10 */ /* 0x000fe400087fe4ff */
[----:B------:R-:W2:Y:S01]  /*e4b0*/  LDL.64 R10, [R1+0x4a0] ;  /* 0x0004a000010a7983 */ /* 0x000ea20000100a00 */
[----:B------:R-:W-:-:S03]  /*e4c0*/  IADD3 R4, P1, PT, R18, UR21, RZ ;  /* 0x0000001512047c10 */ /* 0x000fc6000ff3e0ff */
[----:B------:R-:W2:Y:S01]  /*e4d0*/  LDG.E.U8 R65, desc[UR22][R8.64] ;  /* 0x0000001608417981 */ /* 0x000ea2000c1e1100 */
[----:B------:R-:W-:-:S03]  /*e4e0*/  IADD3.X R5, PT, PT, R19, UR6, RZ, P1, !PT ;  /* 0x0000000613057c10 */ /* 0x000fc60008ffe4ff */
[----:B------:R-:W2:Y:S01]  /*e4f0*/  LDL.64 R18, [R1+0x4a8] ;  /* 0x0004a80001127983 */ /* 0x000ea20000100a00 */
[----:B----4-:R-:W-:-:S03]  /*e500*/  IADD3 R6, P1, PT, R24, UR21, RZ ;  /* 0x0000001518067c10 */ /* 0x010fc6000ff3e0ff */
[----:B------:R0:W4:Y:S01]  /*e510*/  LDG.E.U8 R66, desc[UR22][R4.64] ;  /* 0x0000001604427981 */ /* 0x000122000c1e1100 */
[----:B------:R-:W-:-:S03]  /*e520*/  IADD3.X R7, PT, PT, R25, UR6, RZ, P1, !PT ;  /* 0x0000000619077c10 */ /* 0x000fc60008ffe4ff */
[----:B------:R-:W4:Y:S04]  /*e530*/  LDL.64 R24, [R1+0x428] ;  /* 0x0004280001187983 */ /* 0x000f280000100a00 */
[----:B------:R1:W4:Y:S01]  /*e540*/  LDG.E.U8 R64, desc[UR22][R6.64] ;  /* 0x0000001606407981 */ /* 0x000322000c1e1100 */
[----:B0-----:R-:W-:-:S04]  /*e550*/  IADD3 R4, P0, PT, R16, UR21, RZ ;  /* 0x0000001510047c10 */ /* 0x001fc8000ff1e0ff */
[----:B------:R-:W-:Y:S02]  /*e560*/  IADD3.X R5, PT, PT, R17, UR6, RZ, P0, !PT ;  /* 0x0000000611057c10 */ /* 0x000fe400087fe4ff */
[----:B------:R-:W-:Y:S01]  /*e570*/  IADD3 R8, P1, PT, R22, UR21, RZ ;  /* 0x0000001516087c10 */ /* 0x000fe2000ff3e0ff */
[----:B------:R-:W4:Y:S01]  /*e580*/  LDL.64 R16, [R1+0x420] ;  /* 0x0004200001107983 */ /* 0x000f220000100a00 */
[----:B-1----:R-:W-:-:S03]  /*e590*/  IADD3 R6, P0, PT, R14, UR21, RZ ;  /* 0x000000150e067c10 */ /* 0x002fc6000ff1e0ff */
[----:B------:R0:W4:Y:S01]  /*e5a0*/  LDG.E.U8 R63, desc[UR22][R4.64] ;  /* 0x00000016043f7981 */ /* 0x000122000c1e1100 */
[----:B------:R-:W-:-:S03]  /*e5b0*/  IADD3.X R9, PT, PT, R23, UR6, RZ, P1, !PT ;  /* 0x0000000617097c10 */ /* 0x000fc60008ffe4ff */
        /* <DEDUP_REMOVED lines=31> */
[----:B------:R-:W4:Y:S01]  /*e7b0*/  LDL.64 R16, [R1+0x518] ;  /* 0x0005180001107983 */ /* 0x000f220000100a00 */
[----:B------:R-:W-:-:S03]  /*e7c0*/  IADD3 R98, P0, PT, R22, UR21, RZ ;  /* 0x0000001516627c10 */ /* 0x000fc6000ff1e0ff */
[----:B------:R3:W4:Y:S01]  /*e7d0*/  LDG.E.U8 R54, desc[UR22][R4.64] ;  /* 0x0000001604367981 */ /* 0x000722000c1e1100 */
[----:B------:R-:W-:Y:S02]  /*e7e0*/  IADD3 R96, P1, PT, R14, UR21, RZ ;  /* 0x000000150e607c10 */ /* 0x000fe4000ff3e0ff */
[----:B------:R-:W-:Y:S02]  /*e7f0*/  IADD3.X R99, PT, PT, R23, UR6, RZ, P0, !PT ;  /* 0x0000000617637c10 */ /* 0x000fe400087fe4ff */
[----:B------:R-:W4:Y:S01]  /*e800*/  LDL.64 R22, [R1+0x510] ;  /* 0x0005100001167983 */ /* 0x000f220000100a00 */
[----:B------:R-:W-:-:S03]  /*e810*/  IADD3.X R97, PT, PT, R15, UR6, RZ, P1, !PT ;  /* 0x000000060f617c10 */ /* 0x000fc60008ffe4ff */
[----:B------:R-:W4:Y:S01]  /*e820*/  LDL.64 R14, [R1+0x498] ;  /* 0x00049800010e7983 */ /* 0x000f220000100a00 */
[----:B------:R-:W-:-:S03]  /*e830*/  IADD3 R8, P0, PT, R20, UR21, RZ ;  /* 0x0000001514087c10 */ /* 0x000fc6000ff1e0ff */
[----:B------:R-:W4:Y:S01]  /*e840*/  LDG.E.U8 R98, desc[UR22][R98.64] ;  /* 0x0000001662627981 */ /* 0x000f22000c1e1100 */
[----:B------:R-:W-:-:S03]  /*e850*/  IADD3.X R9, PT, PT, R21, UR6, RZ, P0, !PT ;  /* 0x0000000615097c10 */ /* 0x000fc600087fe4ff */
[----:B------:R-:W4:Y:S01]  /*e860*/  LDL.64 R20, [R1+0x490] ;  /* 0x0004900001147983 */ /* 0x000f220000100a00 */
[----:B-1----:R-:W-:-:S03]  /*e870*/  IADD3 R6, P1, PT, R12, UR21, RZ ;  /* 0x000000150c067c10 */ /* 0x002fc6000ff3e0ff */
[----:B------:R-:W4:Y:S01]  /*e880*/  LDG.E.U8 R53, desc[UR22][R8.64] ;  /* 0x0000001608357981 */ /* 0x000f22000c1e1100 */
[----:B------:R-:W-:-:S03]  /*e890*/  IADD3.X R7, PT, PT, R13, UR6, RZ, P1, !PT ;  /* 0x000000060d077c10 */ /* 0x000fc60008ffe4ff */
[----:B------:R-:W4:Y:S04]  /*e8a0*/  LDG.E.U8 R96, desc[UR22][R96.64] ;  /* 0x0000001660607981 */ /* 0x000f28000c1e1100 */
        /* <DEDUP_REMOVED lines=34> */
[----:B------:R4:W4:Y:S01]  /*ead0*/  LDG.E.U8 R44, desc[UR22][R8.64] ;  /* 0x00000016082c7981 */ /* 0x000922000c1e1100 */
        /* <DEDUP_REMOVED lines=15> */
[----:B------:R-:W4:Y:S01]  /*ebd0*/  LDG.E.U8 R94, desc[UR22][R94.64] ;  /* 0x000000165e5e7981 */ /* 0x000f22000c1e1100 */
[----:B------:R-:W-:-:S03]  /*ebe0*/  IADD3.X R9, PT, PT, R25, UR6, RZ, P0, !PT ;  /* 0x0000000619097c10 */ /* 0x000fc600087fe4ff */
[----:B------:R-:W4:Y:S04]  /*ebf0*/  LDL.64 R24, [R1+0x480] ;  /* 0x0004800001187983 */ /* 0x000f280000100a00 */
[----:B------:R1:W4:Y:S01]  /*ec00*/  LDG.E.U8 R41, desc[UR22][R8.64] ;  /* 0x0000001608297981 */ /* 0x000322000c1e1100 */
[----:B0-----:R-:W-:-:S04]  /*ec10*/  IADD3 R6, P1, PT, R16, UR21, RZ ;  /* 0x0000001510067c10 */ /* 0x001fc8000ff3e0ff */
[----:B------:R-:W-:Y:S02]  /*ec20*/  IADD3.X R7, PT, PT, R17, UR6, RZ, P1, !PT ;  /* 0x0000000611077c10 */ /* 0x000fe40008ffe4ff */
[----:B------:R-:W4:Y:S04]  /*ec30*/  LDL.64 R16, [R1+0x408] ;  /* 0x0004080001107983 */ /* 0x000f280000100a00 */
[----:B------:R0:W4:Y:S01]  /*ec40*/  LDG.E.U8 R40, desc[UR22][R6.64] ;  /* 0x0000001606287981 */ /* 0x000122000c1e1100 */
[----:B-1----:R-:W-:Y:S02]  /*ec50*/  IADD3 R4, P0, PT, R22, UR21, RZ ;  /* 0x0000001516047c10 */ /* 0x002fe4000ff1e0ff */
[----:B------:R-:W-:Y:S02]  /*ec60*/  IADD3 R8, P1, PT, R14, UR21, RZ ;  /* 0x000000150e087c10 */ /* 0x000fe4000ff3e0ff */
[----:B------:R-:W-:-:S02]  /*ec70*/  IADD3.X R5, PT, PT, R23, UR6, RZ, P0, !PT ;  /* 0x0000000617057c10 */ /* 0x000fc400087fe4ff */
        /* <DEDUP_REMOVED lines=31> */
[----:B------:R-:W4:Y:S04]  /*ee70*/  LDL.64 R16, [R1+0x570] ;  /* 0x0005700001107983 */ /* 0x000f280000100a00 */
[----:B------:R3:W4:Y:S01]  /*ee80*/  LDG.E.U8 R31, desc[UR22][R6.64] ;  /* 0x00000016061f7981 */ /* 0x000722000c1e1100 */
[----:B------:R-:W-:Y:S02]  /*ee90*/  IADD3 R4, P1, PT, R22, UR21, RZ ;  /* 0x0000001516047c10 */ /* 0x000fe4000ff3e0ff */
[----:B------:R-:W-:Y:S02]  /*eea0*/  IADD3 R90, P0, PT, R14, UR21, RZ ;  /* 0x000000150e5a7c10 */ /* 0x000fe4000ff1e0ff */
[----:B------:R-:W-:-:S02]  /*eeb0*/  IADD3.X R5, PT, PT, R23, UR6, RZ, P1, !PT ;  /* 0x0000000617057c10 */ /* 0x000fc40008ffe4ff */
        /* <DEDUP_REMOVED lines=14> */
[----:B------:R-:W-:-:S05]  /*efa0*/  IADD3.X R7, PT, PT, R27, UR6, RZ, P1, !PT ;  /* 0x000000061b077c10 */ /* 0x000fca0008ffe4ff */
[----:B------:R4:W3:Y:S01]  /*efb0*/  LDG.E.U8 R28, desc[UR22][R6.64] ;  /* 0x00000016061c7981 */ /* 0x0008e2000c1e1100 */
[----:B--2---:R-:W-:-:S04]  /*efc0*/  IADD3 R8, P1, PT, R10, UR21, RZ ;  /* 0x000000150a087c10 */ /* 0x004fc8000ff3e0ff */
[----:B------:R-:W-:Y:S02]  /*efd0*/  IADD3.X R9, PT, PT, R11, UR6, RZ, P1, !PT ;  /* 0x000000060b097c10 */ /* 0x000fe40008ffe4ff */
[----:B------:R-:W2:Y:S01]  /*efe0*/  LDL.64 R10, [R1+0x6e8] ;  /* 0x0006e800010a7983 */ /* 0x000ea20000100a00 */
[----:B------:R-:W-:-:S03]  /*eff0*/  IADD3 R4, P0, PT, R18, UR21, RZ ;  /* 0x0000001512047c10 */ /* 0x000fc6000ff1e0ff */
[----:B------:R-:W3:Y:S01]  /*f000*/  LDG.E.U8 R26, desc[UR22][R8.64] ;  /* 0x00000016081a7981 */ /* 0x000ee2000c1e1100 */
[----:B------:R-:W-:-:S03]  /*f010*/  IADD3.X R5, PT, PT, R19, UR6, RZ, P0, !PT ;  /* 0x0000000613057c10 */ /* 0x000fc600087fe4ff */
[----:B------:R-:W3:Y:S01]  /*f020*/  LDL.64 R18, [R1+0x3f0] ;  /* 0x0003f00001127983 */ /* 0x000ee20000100a00 */
[----:B----4-:R-:W-:-:S03]  /*f030*/  IADD3 R6, P0, PT, R24, UR21, RZ ;  /* 0x0000001518067c10 */ /* 0x010fc6000ff1e0ff */
[----:B------:R0:W4:Y:S01]  /*f040*/  LDG.E.U8 R27, desc[UR22][R4.64] ;  /* 0x00000016041b7981 */ /* 0x000122000c1e1100 */
[----:B------:R-:W-:-:S05]  /*f050*/  IADD3.X R7, PT, PT, R25, UR6, RZ, P0, !PT ;  /* 0x0000000619077c10 */ /* 0x000fca00087fe4ff */
[----:B------:R1:W4:Y:S01]  /*f060*/  LDG.E.U8 R25, desc[UR22][R6.64] ;  /* 0x0000001606197981 */ /* 0x000322000c1e1100 */
[----:B0-----:R-:W-:-:S04]  /*f070*/  IADD3 R4, P1, PT, R16, UR21, RZ ;  /* 0x0000001510047c10 */ /* 0x001fc8000ff3e0ff */
[----:B------:R-:W-:Y:S02]  /*f080*/  IADD3.X R5, PT, PT, R17, UR6, RZ, P1, !PT ;  /* 0x0000000611057c10 */ /* 0x000fe40008ffe4ff */
[----:B------:R-:W4:Y:S04]  /*f090*/  LDL.64 R16, [R1+0x668] ;  /* 0x0006680001107983 */ /* 0x000f280000100a00 */
[----:B------:R0:W4:Y:S01]  /*f0a0*/  LDG.E.U8 R24, desc[UR22][R4.64] ;  /* 0x0000001604187981 */ /* 0x000122000c1e1100 */
[----:B------:R-:W-:Y:S02]  /*f0b0*/  IADD3 R8, P0, PT, R22, UR21, RZ ;  /* 0x0000001516087c10 */ /* 0x000fe4000ff1e0ff */
[----:B-1----:R-:W-:Y:S02]  /*f0c0*/  IADD3 R6, P1, PT, R14, UR21, RZ ;  /* 0x000000150e067c10 */ /* 0x002fe4000ff3e0ff */
[----:B------:R-:W-:-:S02]  /*f0d0*/  IADD3.X R9, PT, PT, R23, UR6, RZ, P0, !PT ;  /* 0x0000000617097c10 */ /* 0x000fc400087fe4ff */
[----:B------:R-:W-:Y:S02]  /*f0e0*/  IADD3.X R7, PT, PT, R15, UR6, RZ, P1, !PT ;  /* 0x000000060f077c10 */ /* 0x000fe40008ffe4ff */
[----:B------:R-:W4:Y:S01]  /*f0f0*/  LDL.64 R14, [R1+0x5e8] ;  /* 0x0005e800010e7983 */ /* 0x000f220000100a00 */
[----:B0-----:R-:W-:-:S03]  /*f100*/  IADD3 R4, P0, PT, R20, UR21, RZ ;  /* 0x0000001514047c10 */ /* 0x001fc6000ff1e0ff */
[----:B------:R0:W4:Y:S01]  /*f110*/  LDG.E.U8 R23, desc[UR22][R8.64] ;  /* 0x0000001608177981 */ /* 0x000122000c1e1100 */
[----:B------:R-:W-:-:S03]  /*f120*/  IADD3.X R5, PT, PT, R21, UR6, RZ, P0, !PT ;  /* 0x0000000615057c10 */ /* 0x000fc600087fe4ff */
[----:B------:R1:W4:Y:S04]  /*f130*/  LDG.E.U8 R22, desc[UR22][R6.64] ;  /* 0x0000001606167981 */ /* 0x000328000c1e1100 */
[----:B------:R3:W4:Y:S01]  /*f140*/  LDG.E.U8 R21, desc[UR22][R4.64] ;  /* 0x0000001604157981 */ /* 0x000722000c1e1100 */
[----:B0-----:R-:W-:-:S04]  /*f150*/  IADD3 R8, P1, PT, R12, UR21, RZ ;  /* 0x000000150c087c10 */ /* 0x001fc8000ff3e0ff */
[----:B------:R-:W-:Y:S02]  /*f160*/  IADD3.X R9, PT, PT, R13, UR6, RZ, P1, !PT ;  /* 0x000000060d097c10 */ /* 0x000fe40008ffe4ff */
[----:B------:R-:W4:Y:S01]  /*f170*/  LDL.64 R12, [R1+0x568] ;  /* 0x00056800010c7983 */ /* 0x000f220000100a00 */
[----:B-1----:R-:W-:-:S03]  /*f180*/  IADD3 R6, P0, PT, R82, UR21, RZ ;  /* 0x0000001552067c10 */ /* 0x002fc6000ff1e0ff */
[----:B------:R-:W4:Y:S01]  /*f190*/  LDG.E.U8 R20, desc[UR22][R8.64] ;  /* 0x0000001608147981 */ /* 0x000f22000c1e1100 */
[----:B------:R-:W-:-:S03]  /*f1a0*/  IADD3.X R7, PT, PT, R83, UR6, RZ, P0, !PT ;  /* 0x0000000653077c10 */ /* 0x000fc600087fe4ff */
[----:B------:R-:W4:Y:S01]  /*f1b0*/  LDL.64 R82, [R1+0x4e8] ;  /* 0x0004e80001527983 */ /* 0x000f220000100a00 */
[----:B--2---:R-:W-:-:S04]  /*f1c0*/  IADD3 R86, P0, PT, R10, UR21, RZ ;  /* 0x000000150a567c10 */ /* 0x004fc8000ff1e0ff */
[----:B------:R-:W-:Y:S02]  /*f1d0*/  IADD3.X R87, PT, PT, R11, UR6, RZ, P0, !PT ;  /* 0x000000060b577c10 */ /* 0x000fe400087fe4ff */
[----:B------:R-:W2:Y:S01]  /*f1e0*/  LDL.64 R10, [R1+0x4e0] ;  /* 0x0004e000010a7983 */ /* 0x000ea20000100a00 */
[----:B---3--:R-:W-:-:S03]  /*f1f0*/  IADD3 R4, P1, PT, R18, UR21, RZ ;  /* 0x0000001512047c10 */ /* 0x008fc6000ff3e0ff */
[----:B------:R-:W3:Y:S01]  /*f200*/  LDG.E.U8 R86, desc[UR22][R86.64] ;  /* 0x0000001656567981 */ /* 0x000ee2000c1e1100 */
[----:B------:R-:W-:-:S03]  /*f210*/  IADD3.X R5, PT, PT, R19, UR6, RZ, P1, !PT ;  /* 0x0000000613057c10 */ /* 0x000fc60008ffe4ff */
[----:B------:R0:W3:Y:S04]  /*f220*/  LDG.E.U8 R19, desc[UR22][R6.64] ;  /* 0x0000001606137981 */ /* 0x0000e8000c1e1100 */
[----:B------:R1:W3:Y:S01]  /*f230*/  LDG.E.U8 R18, desc[UR22][R4.64] ;  /* 0x0000001604127981 */ /* 0x0002e2000c1e1100 */
[----:B0-----:R-:W-:Y:S02]  /*f240*/  IADD3 R6, P1, PT, R84, UR21, RZ ;  /* 0x0000001554067c10 */ /* 0x001fe4000ff3e0ff */
[----:B----4-:R-:W-:Y:S02]  /*f250*/  IADD3 R8, P0, PT, R16, UR21, RZ ;  /* 0x0000001510087c10 */ /* 0x010fe4000ff1e0ff */
[----:B------:R-:W-:Y:S02]  /*f260*/  IADD3.X R7, PT, PT, R85, UR6, RZ, P1, !PT ;  /* 0x0000000655077c10 */ /* 0x000fe40008ffe4ff */
[----:B-1----:R-:W-:Y:S01]  /*f270*/  IADD3 R4, P1, PT, R80, UR21, RZ ;  /* 0x0000001550047c10 */ /* 0x002fe2000ff3e0ff */
[----:B------:R-:W4:Y:S01]  /*f280*/  LDL.64 R84, [R1+0x6d0] ;  /* 0x0006d00001547983 */ /* 0x000f220000100a00 */
[----:B------:R-:W-:-:S02]  /*f290*/  IADD3.X R9, PT, PT, R17, UR6, RZ, P0, !PT ;  /* 0x0000000611097c10 */ /* 0x000fc400087fe4ff */
[----:B------:R-:W-:Y:S01]  /*f2a0*/  IADD3.X R5, PT, PT, R81, UR6, RZ, P1, !PT ;  /* 0x0000000651057c10 */ /* 0x000fe20008ffe4ff */
[----:B------:R0:W3:Y:S04]  /*f2b0*/  LDG.E.U8 R17, desc[UR22][R6.64] ;  /* 0x0000001606117981 */ /* 0x0000e8000c1e1100 */
[----:B------:R1:W3:Y:S04]  /*f2c0*/  LDG.E.U8 R16, desc[UR22][R8.64] ;  /* 0x0000001608107981 */ /* 0x0002e8000c1e1100 */
[----:B------:R-:W3:Y:S01]  /*f2d0*/  LDL.64 R80, [R1+0x3e8] ;  /* 0x0003e80001507983 */ /* 0x000ee20000100a00 */
[----:B0-----:R-:W-:-:S02]  /*f2e0*/  IADD3 R6, P0, PT, R14, UR21, RZ ;  /* 0x000000150e067c10 */ /* 0x001fc4000ff1e0ff */
[----:B-1----:R-:W-:Y:S02]  /*f2f0*/  IADD3 R8, P1, PT, R78, UR21, RZ ;  /* 0x000000154e087c10 */ /* 0x002fe4000ff3e0ff */
[----:B------:R-:W-:Y:S02]  /*f300*/  IADD3.X R7, PT, PT, R15, UR6, RZ, P0, !PT ;  /* 0x000000060f077c10 */ /* 0x000fe400087fe4ff */
[----:B------:R0:W4:Y:S01]  /*f310*/  LDG.E.U8 R15, desc[UR22][R4.64] ;  /* 0x00000016040f7981 */ /* 0x000122000c1e1100 */
[----:B------:R-:W-:-:S03]  /*f320*/  IADD3.X R9, PT, PT, R79, UR6, RZ, P1, !PT ;  /* 0x000000064f097c10 */ /* 0x000fc60008ffe4ff */
[----:B------:R1:W4:Y:S04]  /*f330*/  LDG.E.U8 R14, desc[UR22][R6.64] ;  /* 0x00000016060e7981 */ /* 0x000328000c1e1100 */
[----:B------:R-:W4:Y:S01]  /*f340*/  LDL.64 R78, [R1+0x6d8] ;  /* 0x0006d800014e7983 */ /* 0x000f220000100a00 */
[----:B0-----:R-:W-:-:S04]  /*f350*/  IADD3 R4, P0, PT, R12, UR21, RZ ;  /* 0x000000150c047c10 */ /* 0x001fc8000ff1e0ff */
[----:B------:R-:W-:Y:S02]  /*f360*/  IADD3.X R5, PT, PT, R13, UR6, RZ, P0, !PT ;  /* 0x000000060d057c10 */ /* 0x000fe400087fe4ff */
[----:B------:R0:W4:Y:S01]  /*f370*/  LDG.E.U8 R13, desc[UR22][R8.64] ;  /* 0x00000016080d7981 */ /* 0x000122000c1e1100 */
[----:B-1----:R-:W-:-:S03]  /*f380*/  IADD3 R6, P1, PT, R112, UR21, RZ ;  /* 0x0000001570067c10 */ /* 0x002fc6000ff3e0ff */
[----:B------:R-:W4:Y:S01]  /*f390*/  LDG.E.U8 R12, desc[UR22][R4.64] ;  /* 0x00000016040c7981 */ /* 0x000f22000c1e1100 */
[----:B0-----:R-:W-:-:S04]  /*f3a0*/  IADD3 R8, P0, PT, R82, UR21, RZ ;  /* 0x0000001552087c10 */ /* 0x001fc8000ff1e0ff */
[----:B------:R-:W-:Y:S02]  /*f3b0*/  IADD3.X R9, PT, PT, R83, UR6, RZ, P0, !PT ;  /* 0x0000000653097c10 */ /* 0x000fe400087fe4ff */
[----:B------:R-:W4:Y:S01]  /*f3c0*/  LDL.64 R82, [R1+0x650] ;  /* 0x0006500001527983 */ /* 0x000f220000100a00 */
[----:B------:R-:W-:-:S03]  /*f3d0*/  IADD3.X R7, PT, PT, R113, UR6, RZ, P1, !PT ;  /* 0x0000000671077c10 */ /* 0x000fc60008ffe4ff */
[----:B------:R-:W4:Y:S04]  /*f3e0*/  LDL.64 R112, [R1+0x658] ;  /* 0x0006580001707983 */ /* 0x000f280000100a00 */
[----:B------:R0:W4:Y:S02]  /*f3f0*/  LDG.E.U8 R2, desc[UR22][R6.64] ;  /* 0x0000001606027981 */ /* 0x000124000c1e1100 */
[----:B0-----:R-:W-:-:S04]  /*f400*/  IADD3 R6, P0, PT, R110, UR21, RZ ;  /* 0x000000156e067c10 */ /* 0x001fc8000ff1e0ff */
[----:B------:R-:W-:Y:S02]  /*f410*/  IADD3.X R7, PT, PT, R111, UR6, RZ, P0, !PT ;  /* 0x000000066f077c10 */ /* 0x000fe400087fe4ff */
[----:B------:R-:W4:Y:S04]  /*f420*/  LDL.64 R110, [R1+0x458] ;  /* 0x00045800016e7983 */ /* 0x000f280000100a00 */
[----:B------:R-:W4:Y:S01]  /*f430*/  LDG.E.U8 R0, desc[UR22][R6.64] ;  /* 0x0000001606007981 */ /* 0x000f22000c1e1100 */
[----:B--2---:R-:W-:-:S04]  /*f440*/  IADD3 R4, P1, PT, R10, UR21, RZ ;  /* 0x000000150a047c10 */ /* 0x004fc8000ff3e0ff */
[----:B------:R-:W-:Y:S02]  /*f450*/  IADD3.X R5, PT, PT, R11, UR6, RZ, P1, !PT ;  /* 0x000000060b057c10 */ /* 0x000fe40008ffe4ff */
[----:B------:R0:W2:Y:S04]  /*f460*/  LDG.E.U8 R11, desc[UR22][R8.64] ;  /* 0x00000016080b7981 */ /* 0x0000a8000c1e1100 */
[----:B------:R3:W2:Y:S01]  /*f470*/  LDG.E.U8 R10, desc[UR22][R4.64] ;  /* 0x00000016040a7981 */ /* 0x0006a2000c1e1100 */
[----:B0-----:R-:W-:-:S04]  /*f480*/  IADD3 R8, P1, PT, R106, UR21, RZ ;  /* 0x000000156a087c10 */ /* 0x001fc8000ff3e0ff */
[----:B------:R-:W-:Y:S02]  /*f490*/  IADD3.X R9, PT, PT, R107, UR6, RZ, P1, !PT ;  /* 0x000000066b097c10 */ /* 0x000fe40008ffe4ff */
[----:B------:R-:W2:Y:S01]  /*f4a0*/  LDL.64 R106, [R1+0x550] ;  /* 0x00055000016a7983 */ /* 0x000ea20000100a00 */
[----:B------:R-:W-:-:S03]  /*f4b0*/  IADD3 R6, P1, PT, R108, UR21, RZ ;  /* 0x000000156c067c10 */ /* 0x000fc6000ff3e0ff */
[----:B------:R-:W2:Y:S01]  /*f4c0*/  LDG.E.U8 R9, desc[UR22][R8.64] ;  /* 0x0000001608097981 */ /* 0x000ea2000c1e1100 */
[----:B------:R-:W-:-:S03]  /*f4d0*/  IADD3.X R7, PT, PT, R109, UR6, RZ, P1, !PT ;  /* 0x000000066d077c10 */ /* 0x000fc60008ffe4ff */
[----:B------:R-:W2:Y:S04]  /*f4e0*/  LDL.64 R108, [R1+0x4d0] ;  /* 0x0004d000016c7983 */ /* 0x000ea80000100a00 */
[----:B------:R-:W2:Y:S01]  /*f4f0*/  LDG.E.U8 R7, desc[UR22][R6.64] ;  /* 0x0000001606077981 */ /* 0x000ea2000c1e1100 */
[----:B---3--:R-:W-:-:S04]  /*f500*/  IADD3 R4, P0, PT, R80, UR21, RZ ;  /* 0x0000001550047c10 */ /* 0x008fc8000ff1e0ff */
[----:B------:R-:W-:-:S05]  /*f510*/  IADD3.X R5, PT, PT, R81, UR6, RZ, P0, !PT ;  /* 0x0000000651057c10 */ /* 0x000fca00087fe4ff */
[----:B------:R4:W3:Y:S02]  /*f520*/  LDG.E.U8 R8, desc[UR22][R4.64] ;  /* 0x0000001604087981 */ /* 0x0008e4000c1e1100 */
[----:B----4-:R-:W-:Y:S02]  /*f530*/  IADD3 R4, P1, PT, R84, UR21, RZ ;  /* 0x0000001554047c10 */ /* 0x010fe4000ff3e0ff */
[----:B------:R-:W-:Y:S02]  /*f540*/  IADD3 R80, P0, PT, R78, UR21, RZ ;  /* 0x000000154e507c10 */ /* 0x000fe4000ff1e0ff */
[----:B------:R-:W-:Y:S02]  /*f550*/  IADD3.X R5, PT, PT, R85, UR6, RZ, P1, !PT ;  /* 0x0000000655057c10 */ /* 0x000fe40008ffe4ff */
[----:B------:R-:W-:-:S04]  /*f560*/  IADD3.X R81, PT, PT, R79, UR6, RZ, P0, !PT ;  /* 0x000000064f517c10 */ /* 0x000fc800087fe4ff */
[----:B------:R-:W4:Y:S04]  /*f570*/  LDG.E.U8 R5, desc[UR22][R4.64] ;  /* 0x0000001604057981 */ /* 0x000f28000c1e1100 */
[----:B------:R0:W3:Y:S01]  /*f580*/  LDG.E.U8 R6, desc[UR22][R80.64] ;  /* 0x0000001650067981 */ /* 0x0000e2000c1e1100 */
[----:B------:R-:W-:-:S04]  /*f590*/  IADD3 R84, P1, PT, R82, UR21, RZ ;  /* 0x0000001552547c10 */ /* 0x000fc8000ff3e0ff */
[----:B------:R-:W-:Y:S02]  /*f5a0*/  IADD3.X R85, PT, PT, R83, UR6, RZ, P1, !PT ;  /* 0x0000000653557c10 */ /* 0x000fe40008ffe4ff */
[----:B------:R-:W-:Y:S02]  /*f5b0*/  IADD3 R78, P0, PT, R112, UR21, RZ ;  /* 0x00000015704e7c10 */ /* 0x000fe4000ff1e0ff */
[----:B------:R-:W-:Y:S01]  /*f5c0*/  IADD3 R82, P1, PT, R114, UR21, RZ ;  /* 0x0000001572527c10 */ /* 0x000fe2000ff3e0ff */
[----:B------:R-:W3:Y:S01]  /*f5d0*/  LDG.E.U8 R84, desc[UR22][R84.64] ;  /* 0x0000001654547981 */ /* 0x000ee2000c1e1100 */
[----:B------:R-:W-:Y:S02]  /*f5e0*/  IADD3.X R79, PT, PT, R113, UR6, RZ, P0, !PT ;  /* 0x00000006714f7c10 */ /* 0x000fe400087fe4ff */
[----:B------:R-:W-:Y:S01]  /*f5f0*/  IADD3.X R83, PT, PT, R115, UR6, RZ, P1, !PT ;  /* 0x0000000673537c10 */ /* 0x000fe20008ffe4ff */
[----:B------:R-:W3:Y:S04]  /*f600*/  LDL.64 R112, [R1+0x3d8] ;  /* 0x0003d80001707983 */ /* 0x000ee80000100a00 */
[----:B------:R-:W4:Y:S01]  /*f610*/  LDL.64 R114, [R1+0x3d0] ;  /* 0x0003d00001727983 */ /* 0x000f220000100a00 */
[----:B0-----:R-:W-:-:S03]  /*f620*/  IADD3 R80, P0, PT, R122, UR21, RZ ;  /* 0x000000157a507c10 */ /* 0x001fc6000ff1e0ff */
[----:B------:R0:W4:Y:S01]  /*f630*/  LDG.E.U8 R4, desc[UR22][R78.64] ;  /* 0x000000164e047981 */ /* 0x000122000c1e1100 */
[----:B------:R-:W-:-:S03]  /*f640*/  IADD3.X R81, PT, PT, R123, UR6, RZ, P0, !PT ;  /* 0x000000067b517c10 */ /* 0x000fc600087fe4ff */
[----:B------:R-:W4:Y:S04]  /*f650*/  LDL.64 R122, [R1+0x6c8] ;  /* 0x0006c800017a7983 */ /* 0x000f280000100a00 */
[----:B------:R-:W4:Y:S01]  /*f660*/  LDG.E.U8 R85, desc[UR22][R80.64] ;  /* 0x0000001650557981 */ /* 0x000f22000c1e1100 */
[----:B0-----:R-:W-:-:S03]  /*f670*/  IADD3 R78, P0, PT, R120, UR21, RZ ;  /* 0x00000015784e7c10 */ /* 0x001fc6000ff1e0ff */
[----:B------:R0:W4:Y:S01]  /*f680*/  LDG.E.U8 R87, desc[UR22][R82.64] ;  /* 0x0000001652577981 */ /* 0x000122000c1e1100 */
[----:B------:R-:W-:-:S03]  /*f690*/  IADD3.X R79, PT, PT, R121, UR6, RZ, P0, !PT ;  /* 0x00000006794f7c10 */ /* 0x000fc600087fe4ff */
[----:B------:R-:W4:Y:S04]  /*f6a0*/  LDL.64 R120, [R1+0x648] ;  /* 0x0006480001787983 */ /* 0x000f280000100a00 */
[----:B------:R1:W4:Y:S01]  /*f6b0*/  LDG.E.U8 R89, desc[UR22][R78.64] ;  /* 0x000000164e597981 */ /* 0x000322000c1e1100 */
[----:B0-----:R-:W-:-:S04]  /*f6c0*/  IADD3 R82, P0, PT, R116, UR21, RZ ;  /* 0x0000001574527c10 */ /* 0x001fc8000ff1e0ff */
[----:B------:R-:W-:Y:S02]  /*f6d0*/  IADD3.X R83, PT, PT, R117, UR6, RZ, P0, !PT ;  /* 0x0000000675537c10 */ /* 0x000fe400087fe4ff */
[----:B------:R-:W4:Y:S04]  /*f6e0*/  LDL.64 R116, [R1+0x5c8] ;  /* 0x0005c80001747983 */ /* 0x000f280000100a00 */
[----:B------:R-:W4:Y:S04]  /*f6f0*/  LDG.E.U8 R93, desc[UR22][R82.64] ;  /* 0x00000016525d7981 */ /* 0x000f28000c1e1100 */
[----:B------:R-:W4:Y:S01]  /*f700*/  LDL.64 R82, [R1+0x4c0] ;  /* 0x0004c00001527983 */ /* 0x000f220000100a00 */
[----:B--2---:R-:W-:-:S04]  /*f710*/  IADD3 R80, P1, PT, R106, UR21, RZ ;  /* 0x000000156a507c10 */ /* 0x004fc8000ff3e0ff */
[----:B------:R-:W-:Y:S02]  /*f720*/  IADD3.X R81, PT, PT, R107, UR6, RZ, P1, !PT ;  /* 0x000000066b517c10 */ /* 0x000fe40008ffe4ff */
[----:B------:R-:W2:Y:S01]  /*f730*/  LDL.64 R106, [R1+0x6c0] ;  /* 0x0006c000016a7983 */ /* 0x000ea20000100a00 */
[----:B-1----:R-:W-:-:S03]  /*f740*/  IADD3 R78, P1, PT, R108, UR21, RZ ;  /* 0x000000156c4e7c10 */ /* 0x002fc6000ff3e0ff */
[----:B------:R0:W2:Y:S01]  /*f750*/  LDG.E.U8 R91, desc[UR22][R80.64] ;  /* 0x00000016505b7981 */ /* 0x0000a2000c1e1100 */
[----:B------:R-:W-:-:S03]  /*f760*/  IADD3.X R79, PT, PT, R109, UR6, RZ, P1, !PT ;  /* 0x000000066d4f7c10 */ /* 0x000fc60008ffe4ff */
[----:B------:R-:W2:Y:S04]  /*f770*/  LDL.64 R108, [R1+0x640] ;  /* 0x00064000016c7983 */ /* 0x000ea80000100a00 */
[----:B------:R1:W2:Y:S01]  /*f780*/  LDG.E.U8 R95, desc[UR22][R78.64] ;  /* 0x000000164e5f7981 */ /* 0x0002a2000c1e1100 */
[----:B0-----:R-:W-:-:S04]  /*f790*/  IADD3 R80, P0, PT, R110, UR21, RZ ;  /* 0x000000156e507c10 */ /* 0x001fc8000ff1e0ff */
[----:B------:R-:W-:Y:S02]  /*f7a0*/  IADD3.X R81, PT, PT, R111, UR6, RZ, P0, !PT ;  /* 0x000000066f517c10 */ /* 0x000fe400087fe4ff */
[----:B------:R-:W2:Y:S01]  /*f7b0*/  LDL.64 R110, [R1+0x5c0] ;  /* 0x0005c000016e7983 */ /* 0x000ea20000100a00 */
[----:B-1----:R-:W-:-:S03]  /*f7c0*/  IADD3 R78, P0, PT, R118, UR21, RZ ;  /* 0x00000015764e7c10 */ /* 0x002fc6000ff1e0ff */
[----:B------:R3:W2:Y:S01]  /*f7d0*/  LDG.E.U8 R97, desc[UR22][R80.64] ;  /* 0x0000001650617981 */ /* 0x0006a2000c1e1100 */
[----:B------:R-:W-:-:S03]  /*f7e0*/  IADD3.X R79, PT, PT, R119, UR6, RZ, P0, !PT ;  /* 0x00000006774f7c10 */ /* 0x000fc600087fe4ff */
[----:B------:R-:W2:Y:S04]  /*f7f0*/  LDL.64 R118, [R1+0x548] ;  /* 0x0005480001767983 */ /* 0x000ea80000100a00 */
[----:B------:R4:W2:Y:S01]  /*f800*/  LDG.E.U8 R99, desc[UR22][R78.64] ;  /* 0x000000164e637981 */ /* 0x0008a2000c1e1100 */
[----:B---3--:R-:W-:Y:S02]  /*f810*/  IADD3 R80, P1, PT, R112, UR21, RZ ;  /* 0x0000001570507c10 */ /* 0x008fe4000ff3e0ff */
[----:B----4-:R-:W-:Y:S02]  /*f820*/  IADD3 R78, P0, PT, R114, UR21, RZ ;  /* 0x00000015724e7c10 */ /* 0x010fe4000ff1e0ff */
[----:B------:R-:W-:Y:S02]  /*f830*/  IADD3.X R81, PT, PT, R113, UR6, RZ, P1, !PT ;  /* 0x0000000671517c10 */ /* 0x000fe40008ffe4ff */
[----:B------:R-:W-:Y:S01]  /*f840*/  IADD3.X R79, PT, PT, R115, UR6, RZ, P0, !PT ;  /* 0x00000006734f7c10 */ /* 0x000fe200087fe4ff */
[----:B------:R-:W3:Y:S04]  /*f850*/  LDL.64 R112, [R1+0x540] ;  /* 0x0005400001707983 */ /* 0x000ee80000100a00 */
[----:B------:R0:W4:Y:S04]  /*f860*/  LDG.E.U8 R103, desc[UR22][R78.64] ;  /* 0x000000164e677981 */ /* 0x000128000c1e1100 */
[----:B------:R-:W3:Y:S04]  /*f870*/  LDL.64 R114, [R1+0x4c8] ;  /* 0x0004c80001727983 */ /* 0x000ee80000100a00 */
[----:B------:R-:W3:Y:S01]  /*f880*/  LDG.E.U8 R101, desc[UR22][R80.64] ;  /* 0x0000001650657981 */ /* 0x000ee2000c1e1100 */
[----:B0-----:R-:W-:-:S04]  /*f890*/  IADD3 R78, P0, PT, R122, UR21, RZ ;  /* 0x000000157a4e7c10 */ /* 0x001fc8000ff1e0ff */
[----:B------:R-:W-:Y:S02]  /*f8a0*/  IADD3.X R79, PT, PT, R123, UR6, RZ, P0, !PT ;  /* 0x000000067b4f7c10 */ /* 0x000fe400087fe4ff */
[----:B------:R-:W3:Y:S04]  /*f8b0*/  LDL.64 R122, [R1+0x7a8] ;  /* 0x0007a800017a7983 */ /* 0x000ee80000100a00 */
[----:B------:R2:W3:Y:S04]  /*f8c0*/  LDG.E.U8 R105, desc[UR22][R78.64] ;  /* 0x000000164e697981 */ /* 0x0004e8000c1e1100 */
[----:B------:R-:W3:Y:S01]  /*f8d0*/  LDL.64 R80, [R1+0x448] ;  /* 0x0004480001507983 */ /* 0x000ee20000100a00 */
[----:B--2---:R-:W-:-:S04]  /*f8e0*/  IADD3 R78, P0, PT, R106, UR21, RZ ;  /* 0x000000156a4e7c10 */ /* 0x004fc8000ff1e0ff */
[----:B------:R-:W-:-:S05]  /*f8f0*/  IADD3.X R79, PT, PT, R107, UR6, RZ, P0, !PT ;  /* 0x000000066b4f7c10 */ /* 0x000fca00087fe4ff */
[----:B------:R0:W2:Y:S02]  /*f900*/  LDG.E.U8 R106, desc[UR22][R78.64] ;  /* 0x000000164e6a7981 */ /* 0x0000a4000c1e1100 */
[----:B0-----:R-:W-:-:S04]  /*f910*/  IADD3 R78, P0, PT, R120, UR21, RZ ;  /* 0x00000015784e7c10 */ /* 0x001fc8000ff1e0ff */
[----:B------:R-:W-:Y:S02]  /*f920*/  IADD3.X R79, PT, PT, R121, UR6, RZ, P0, !PT ;  /* 0x00000006794f7c10 */ /* 0x000fe400087fe4ff */
[----:B------:R-:W2:Y:S04]  /*f930*/  LDL.64 R120, [R1+0x440] ;  /* 0x0004400001787983 */ /* 0x000ea80000100a00 */
[----:B------:R0:W4:Y:S02]  /*f940*/  LDG.E.U8 R107, desc[UR22][R78.64] ;  /* 0x000000164e6b7981 */ /* 0x000124000c1e1100 */
[----:B0-----:R-:W-:-:S04]  /*f950*/  IADD3 R78, P0, PT, R108, UR21, RZ ;  /* 0x000000156c4e7c10 */ /* 0x001fc8000ff1e0ff */
[----:B------:R-:W-:-:S05]  /*f960*/  IADD3.X R79, PT, PT, R109, UR6, RZ, P0, !PT ;  /* 0x000000066d4f7c10 */ /* 0x000fca00087fe4ff */
[----:B------:R0:W4:Y:S02]  /*f970*/  LDG.E.U8 R108, desc[UR22][R78.64] ;  /* 0x000000164e6c7981 */ /* 0x000124000c1e1100 */
[----:B0-----:R-:W-:-:S04]  /*f980*/  IADD3 R78, P0, PT, R116, UR21, RZ ;  /* 0x00000015744e7c10 */ /* 0x001fc8000ff1e0ff */
[----:B------:R-:W-:Y:S02]  /*f990*/  IADD3.X R79, PT, PT, R117, UR6, RZ, P0, !PT ;  /* 0x00000006754f7c10 */ /* 0x000fe400087fe4ff */
[----:B------:R-:W4:Y:S04]  /*f9a0*/  LDL.64 R116, [R1+0x7a0] ;  /* 0x0007a00001747983 */ /* 0x000f280000100a00 */
        /* <DEDUP_REMOVED lines=8> */
[----:B---3--:R-:W-:-:S04]  /*fa30*/  IADD3 R78, P0, PT, R112, UR21, RZ ;  /* 0x00000015704e7c10 */ /* 0x008fc8000ff1e0ff */
[----:B------:R-:W-:-:S05]  /*fa40*/  IADD3.X R79, PT, PT, R113, UR6, RZ, P0, !PT ;  /* 0x00000006714f7c10 */ /* 0x000fca00087fe4ff */
[----:B------:R0:W3:Y:S02]  /*fa50*/  LDG.E.U8 R112, desc[UR22][R78.64] ;  /* 0x000000164e707981 */ /* 0x0000e4000c1e1100 */
[----:B0-----:R-:W-:-:S04]  /*fa60*/  IADD3 R78, P0, PT, R114, UR21, RZ ;  /* 0x00000015724e7c10 */ /* 0x001fc8000ff1e0ff */
[----:B------:R-:W-:-:S05]  /*fa70*/  IADD3.X R79, PT, PT, R115, UR6, RZ, P0, !PT ;  /* 0x00000006734f7c10 */ /* 0x000fca00087fe4ff */
[----:B------:R0:W3:Y:S02]  /*fa80*/  LDG.E.U8 R113, desc[UR22][R78.64] ;  /* 0x000000164e717981 */ /* 0x0000e4000c1e1100 */
[----:B0-----:R-:W-:-:S04]  /*fa90*/  IADD3 R78, P0, PT, R82, UR21, RZ ;  /* 0x00000015524e7c10 */ /* 0x001fc8000ff1e0ff */
[----:B------:R-:W-:Y:S02]  /*faa0*/  IADD3.X R79, PT, PT, R83, UR6, RZ, P0, !PT ;  /* 0x00000006534f7c10 */ /* 0x000fe400087fe4ff */
[----:B------:R-:W-:-:S03]  /*fab0*/  IADD3 R82, P0, PT, R80, UR21, RZ ;  /* 0x0000001550527c10 */ /* 0x000fc6000ff1e0ff */
[----:B------:R2:W3:Y:S01]  /*fac0*/  LDG.E.U8 R114, desc[UR22][R78.64] ;  /* 0x000000164e727981 */ /* 0x0004e2000c1e1100 */
[----:B------:R-:W-:Y:S01]  /*fad0*/  IADD3.X R83, PT, PT, R81, UR6, RZ, P0, !PT ;  /* 0x0000000651537c10 */ /* 0x000fe200087fe4ff */
[----:B------:R-:W-:-:S04]  /*fae0*/  VIADD R80, R132, UR15 ;  /* 0x0000000f84507c36 */ /* 0x000fc80008000000 */
[----:B------:R-:W3:Y:S01]  /*faf0*/  LDG.E.U8 R82, desc[UR22][R82.64] ;  /* 0x0000001652527981 */ /* 0x000ee2000c1e1100 */
[----:B--2---:R-:W-:-:S04]  /*fb00*/  IADD3 R78, P0, PT, R120, UR21, RZ ;  /* 0x00000015784e7c10 */ /* 0x004fc8000ff1e0ff */
[----:B------:R-:W-:Y:S02]  /*fb10*/  IADD3.X R79, PT, PT, R121, UR6, RZ, P0, !PT ;  /* 0x00000006794f7c10 */ /* 0x000fe400087fe4ff */
[----:B------:R-:W2:Y:S01]  /*fb20*/  LDL.64 R120, [R1+0x730] ;  /* 0x0007300001787983 */ /* 0x000ea20000100a00 */
[----:B------:R-:W-:-:S03]  /*fb30*/  IADD3 R80, P0, PT, R80, UR21, RZ ;  /* 0x0000001550507c10 */ /* 0x000fc6000ff1e0ff */
[----:B------:R0:W3:Y:S01]  /*fb40*/  LDG.E.U8 R83, desc[UR22][R78.64] ;  /* 0x000000164e537981 */ /* 0x0000e2000c1e1100 */
[----:B------:R-:W-:-:S03]  /*fb50*/  IADD3.X R81, PT, PT, R123, UR6, RZ, P0, !PT ;  /* 0x000000067b517c10 */ /* 0x000fc600087fe4ff */
[----:B------:R-:W3:Y:S04]  /*fb60*/  LDL.64 R122, [R1+0x790] ;  /* 0x00079000017a7983 */ /* 0x000ee80000100a00 */
[----:B------:R1:W3:Y:S01]  /*fb70*/  LDG.E.U8 R115, desc[UR22][R80.64] ;  /* 0x0000001650737981 */ /* 0x0002e2000c1e1100 */
[----:B0-----:R-:W-:-:S05]  /*fb80*/  VIADD R78, R134, UR56 ;  /* 0x00000038864e7c36 */ /* 0x001fca0008000000 */
[----:B------:R-:W-:Y:S01]  /*fb90*/  IADD3 R78, P0, PT, R78, UR21, RZ ;  /* 0x000000154e4e7c10 */ /* 0x000fe2000ff1e0ff */
[----:B-1----:R-:W-:Y:S01]  /*fba0*/  VIADD R80, R132, UR7 ;  /* 0x0000000784507c36 */ /* 0x002fe20008000000 */
[----:B------:R-:W-:Y:S02]  /*fbb0*/  UIMAD UR56, UR15, 0x9, URZ ;  /* 0x000000090f3878a4 */ /* 0x000fe4000f8e02ff */
[----:B----4-:R-:W-:Y:S02]  /*fbc0*/  IADD3.X R79, PT, PT, R117, UR6, RZ, P0, !PT ;  /* 0x00000006754f7c10 */ /* 0x010fe400087fe4ff */
[----:B------:R-:W-:-:S03]  /*fbd0*/  IADD3 R80, P0, PT, R80, UR21, RZ ;  /* 0x0000001550507c10 */ /* 0x000fc6000ff1e0ff */
[----:B------:R0:W4:Y:S01]  /*fbe0*/  LDG.E.U8 R116, desc[UR22][R78.64] ;  /* 0x000000164e747981 */ /* 0x000122000c1e1100 */
[----:B------:R-:W-:-:S03]  /*fbf0*/  IADD3.X R81, PT, PT, R129, UR6, RZ, P0, !PT ;  /* 0x0000000681517c10 */ /* 0x000fc600087fe4ff */
[----:B------:R-:W4:Y:S04]  /*fc00*/  LDL.64 R128, [R1+0x778] ;  /* 0x0007780001807983 */ /* 0x000f280000100a00 */
[----:B------:R1:W4:Y:S01]  /*fc10*/  LDG.E.U8 R117, desc[UR22][R80.64] ;  /* 0x0000001650757981 */ /* 0x000322000c1e1100 */
[----:B0-----:R-:W-:-:S05]  /*fc20*/  VIADD R78, R134, UR7 ;  /* 0x00000007864e7c36 */ /* 0x001fca0008000000 */
[----:B------:R-:W-:Y:S01]  /*fc30*/  IADD3 R78, P0, PT, R78, UR21, RZ ;  /* 0x000000154e4e7c10 */ /* 0x000fe2000ff1e0ff */
[----:B-1----:R-:W-:-:S03]  /*fc40*/  VIADD R80, R132, UR56 ;  /* 0x0000003884507c36 */ /* 0x002fc60008000000 */
[----:B------:R-:W-:Y:S02]  /*fc50*/  IADD3.X R79, PT, PT, R119, UR6, RZ, P0, !PT ;  /* 0x00000006774f7c10 */ /* 0x000fe400087fe4ff */
[----:B------:R-:W-:Y:S01]  /*fc60*/  IADD3 R80, P0, PT, R80, UR21, RZ ;  /* 0x0000001550507c10 */ /* 0x000fe2000ff1e0ff */
[----:B------:R-:W-:Y:S02]  /*fc70*/  USHF.L.U32 UR7, UR18, 0x1, URZ ;  /* 0x0000000112077899 */ /* 0x000fe400080006ff */
[----:B------:R0:W4:Y:S01]  /*fc80*/  LDG.E.U8 R118, desc[UR22][R78.64] ;  /* 0x000000164e767981 */ /* 0x000122000c1e1100 */
[----:B------:R-:W-:-:S03]  /*fc90*/  IADD3.X R81, PT, PT, R125, UR6, RZ, P0, !PT ;  /* 0x000000067d517c10 */ /* 0x000fc600087fe4ff */
[----:B------:R-:W4:Y:S04]  /*fca0*/  LDL.64 R124, [R1+0x780] ;  /* 0x00078000017c7983 */ /* 0x000f280000100a00 */
[----:B------:R1:W4:Y:S01]  /*fcb0*/  LDG.E.U8 R119, desc[UR22][R80.64] ;  /* 0x0000001650777981 */ /* 0x000322000c1e1100 */
[----:B0-----:R-:W-:-:S05]  /*fcc0*/  VIADD R78, R134, UR56 ;  /* 0x00000038864e7c36 */ /* 0x001fca0008000000 */
[----:B------:R-:W-:Y:S01]  /*fcd0*/  IADD3 R78, P0, PT, R78, UR21, RZ ;  /* 0x000000154e4e7c10 */ /* 0x000fe2000ff1e0ff */
[----:B-1----:R-:W-:Y:S01]  /*fce0*/  VIADD R80, R132, UR7 ;  /* 0x0000000784507c36 */ /* 0x002fe20008000000 */
[----:B------:R-:W-:Y:S02]  /*fcf0*/  UIMAD UR56, UR15, 0x3, URZ ;  /* 0x000000030f3878a4 */ /* 0x000fe4000f8e02ff */
[----:B--2---:R-:W-:Y:S02]  /*fd00*/  IADD3.X R79, PT, PT, R121, UR6, RZ, P0, !PT ;  /* 0x00000006794f7c10 */ /* 0x004fe400087fe4ff */
[----:B------:R-:W-:-:S03]  /*fd10*/  IADD3 R80, P0, PT, R80, UR21, RZ ;  /* 0x0000001550507c10 */ /* 0x000fc6000ff1e0ff */
[----:B------:R0:W2:Y:S01]  /*fd20*/  LDG.E.U8 R120, desc[UR22][R78.64] ;  /* 0x000000164e787981 */ /* 0x0000a2000c1e1100 */
[----:B------:R-:W-:-:S03]  /*fd30*/  IADD3.X R81, PT, PT, R127, UR6, RZ, P0, !PT ;  /* 0x000000067f517c10 */ /* 0x000fc600087fe4ff */
[----:B------:R-:W2:Y:S04]  /*fd40*/  LDL.64 R126, [R1+0x770] ;  /* 0x00077000017e7983 */ /* 0x000ea80000100a00 */
[----:B------:R1:W2:Y:S01]  /*fd50*/  LDG.E.U8 R121, desc[UR22][R80.64] ;  /* 0x0000001650797981 */ /* 0x0002a2000c1e1100 */
[----:B0-----:R-:W-:-:S05]  /*fd60*/  VIADD R78, R134, UR7 ;  /* 0x00000007864e7c36 */ /* 0x001fca0008000000 */
[----:B------:R-:W-:Y:S01]  /*fd70*/  IADD3 R78, P0, PT, R78, UR21, RZ ;  /* 0x000000154e4e7c10 */ /* 0x000fe2000ff1e0ff */
[----:B-1----:R-:W-:-:S03]  /*fd80*/  VIADD R80, R132, UR56 ;  /* 0x0000003884507c36 */ /* 0x002fc60008000000 */
[----:B---3--:R-:W-:Y:S02]  /*fd90*/  IADD3.X R79, PT, PT, R123, UR6, RZ, P0, !PT ;  /* 0x000000067b4f7c10 */ /* 0x008fe400087fe4ff */
[----:B------:R-:W-:-:S03]  /*fda0*/  IADD3 R80, P0, PT, R80, UR21, RZ ;  /* 0x0000001550507c10 */ /* 0x000fc6000ff1e0ff */
[----:B------:R0:W3:Y:S01]  /*fdb0*/  LDG.E.U8 R122, desc[UR22][R78.64] ;  /* 0x000000164e7a7981 */ /* 0x0000e2000c1e1100 */
[----:B------:R-:W-:-:S03]  /*fdc0*/  IADD3.X R81, PT, PT, R131, UR6, RZ, P0, !PT ;  /* 0x0000000683517c10 */ /* 0x000fc600087fe4ff */
[----:B------:R-:W3:Y:S01]  /*fdd0*/  LDL.64 R130, [R1+0x768] ;  /* 0x0007680001827983 */ /* 0x000ee20000100a00 */
[----:B------:R-:W-:-:S03]  /*fde0*/  USHF.L.U32 UR7, UR15, 0x2, URZ ;  /* 0x000000020f077899 */ /* 0x000fc600080006ff */
[----:B------:R1:W3:Y:S01]  /*fdf0*/  LDG.E.U8 R123, desc[UR22][R80.64] ;  /* 0x00000016507b7981 */ /* 0x0002e2000c1e1100 */
[----:B0-----:R-:W-:-:S05]  /*fe00*/  VIADD R78, R134, UR56 ;  /* 0x00000038864e7c36 */ /* 0x001fca0008000000 */
[----:B------:R-:W-:Y:S01]  /*fe10*/  IADD3 R78, P0, PT, R78, UR21, RZ ;  /* 0x000000154e4e7c10 */ /* 0x000fe2000ff1e0ff */
[----:B-1----:R-:W-:-:S03]  /*fe20*/  VIADD R80, R132, UR7 ;  /* 0x0000000784507c36 */ /* 0x002fc60008000000 */
[----:B----4-:R-:W-:Y:S02]  /*fe30*/  IADD3.X R79, PT, PT, R125, UR6, RZ, P0, !PT ;  /* 0x000000067d4f7c10 */ /* 0x010fe400087fe4ff */
[----:B------:R-:W-:Y:S01]  /*fe40*/  IADD3 R80, P0, PT, R80, UR21, RZ ;  /* 0x0000001550507c10 */ /* 0x000fe2000ff1e0ff */
[----:B------:R-:W-:Y:S02]  /*fe50*/  UIMAD UR56, UR15, 0x5, URZ ;  /* 0x000000050f3878a4 */ /* 0x000fe4000f8e02ff */
        /* <DEDUP_REMOVED lines=11> */
[----:B---3--:R-:W-:-:S03]  /*ff10*/  IADD3.X R81, PT, PT, R131, UR6, RZ, P0, !PT ;  /* 0x0000000683517c10 */ /* 0x008fc600087fe4ff */
[----:B------:R-:W3:Y:S01]  /*ff20*/  LDL.64 R130, [R1+0x728] ;  /* 0x0007280001827983 */ /* 0x000ee20000100a00 */
[----:B0-----:R-:W-:-:S03]  /*ff30*/  VIADD R78, R134, UR56 ;  /* 0x00000038864e7c36 */ /* 0x001fc60008000000 */
[----:B------:R0:W2:Y:S02]  /*ff40*/  LDG.E.U8 R127, desc[UR22][R80.64] ;  /* 0x00000016507f7981 */ /* 0x0000a4000c1e1100 */
[----:B------:R-:W-:Y:S01]  /*ff50*/  IADD3 R78, P0, PT, R78, UR21, RZ ;  /* 0x000000154e4e7c10 */ /* 0x000fe2000ff1e0ff */
[----:B0-----:R-:W-:-:S03]  /*ff60*/  VIADD R80, R132, UR7 ;  /* 0x0000000784507c36 */ /* 0x001fc60008000000 */
[----:B----4-:R-:W-:Y:S02]  /*ff70*/  IADD3.X R79, PT, PT, R129, UR6, RZ, P0, !PT ;  /* 0x00000006814f7c10 */ /* 0x010fe400087fe4ff */
[----:B------:R-:W-:-:S03]  /*ff80*/  IADD3 R80, P0, PT, R80, UR21, RZ ;  /* 0x0000001550507c10 */ /* 0x000fc6000ff1e0ff */
[----:B------:R0:W4:Y:S01]  /*ff90*/  LDG.E.U8 R128, desc[UR22][R78.64] ;  /* 0x000000164e807981 */ /* 0x000122000c1e1100 */
[----:B------:R-:W-:-:S03]  /*ffa0*/  IADD3.X R81, PT, PT, R139, UR6, RZ, P0, !PT ;  /* 0x000000068b517c10 */ /* 0x000fc600087fe4ff */
[----:B------:R-:W2:Y:S04]  /*ffb0*/  LDL.64 R138, [R1+0x3c0] ;  /* 0x0003c000018a7983 */ /* 0x000ea80000100a00 */
[----:B------:R1:W4:Y:S01]  /*ffc0*/  LDG.E.U8 R129, desc[UR22][R80.64] ;  /* 0x0000001650817981 */ /* 0x000322000c1e1100 */
[----:B0-----:R-:W-:Y:S01]  /*ffd0*/  VIADD R78, R134, UR7 ;  /* 0x00000007864e7c36 */ /* 0x001fe20008000000 */
[----:B------:R-:W-:Y:S02]  /*ffe0*/  UIMAD UR7, UR15, 0x7, URZ ;  /* 0x000000070f0778a4 */ /* 0x000fe4000f8e02ff */
[----:B------:R-:W5:Y:S02]  /*fff0*/  LDL.LU R142, [R1+0x828] ;  /* 0x00082800018e7983 */ /* 0x000f640000300800 */
[----:B------:R-:W-:-:S02]  /*10000*/  IADD3 R78, P0, PT, R78, UR21, RZ ;  /* 0x000000154e4e7c10 */ /* 0x000fc4000ff1e0ff */
[----:B-1----:R-:W-:Y:S01]  /*10010*/  VIADD R80, R134, UR7 ;  /* 0x0000000786507c36 */ /* 0x002fe20008000000 */
[----:B------:R-:W0:Y:S01]  /*10020*/  S2R R136, SR_TID.X ;  /* 0x0000000000887919 */ /* 0x000e220000002100 */
[----:B---3--:R-:W-:-:S05]  /*10030*/  IADD3.X R79, PT, PT, R131, UR6, RZ, P0, !PT ;  /* 0x00000006834f7c10 */ /* 0x008fca00087fe4ff */
[----:B------:R1:W3:Y:S02]  /*10040*/  LDG.E.U8 R130, desc[UR22][R78.64] ;  /* 0x000000164e827981 */ /* 0x0002e4000c1e1100 */
[----:B-1----:R-:W-:-:S05]  /*10050*/  VIADD R78, R132, UR7 ;  /* 0x00000007844e7c36 */ /* 0x002fca0008000000 */
[----:B------:R-:W-:-:S04]  /*10060*/  IADD3 R78, P0, PT, R78, UR21, RZ ;  /* 0x000000154e4e7c10 */ /* 0x000fc8000ff1e0ff */
[----:B------:R-:W-:Y:S02]  /*10070*/  IADD3.X R79, PT, PT, R143, UR6, RZ, P0, !PT ;  /* 0x000000068f4f7c10 */ /* 0x000fe400087fe4ff */
[----:B------:R-:W-:-:S03]  /*10080*/  IADD3 R80, P0, PT, R80, UR21, RZ ;  /* 0x0000001550507c10 */ /* 0x000fc6000ff1e0ff */
[----:B------:R1:W3:Y:S01]  /*10090*/  LDG.E.U8 R131, desc[UR22][R78.64] ;  /* 0x000000164e837981 */ /* 0x0002e2000c1e1100 */
[----:B------:R-:W-:-:S05]  /*100a0*/  IADD3.X R81, PT, PT, R137, UR6, RZ, P0, !PT ;  /* 0x0000000689517c10 */ /* 0x000fca00087fe4ff */
[----:B------:R-:W3:Y:S01]  /*100b0*/  LDG.E.U8 R80, desc[UR22][R80.64] ;  /* 0x0000001650507981 */ /* 0x000ee2000c1e1100 */
[----:B-1----:R-:W-:-:S04]  /*100c0*/  IADD3 R78, P0, PT, R140, UR21, RZ ;  /* 0x000000158c4e7c10 */ /* 0x002fc8000ff1e0ff */
[----:B------:R-:W-:-:S05]  /*100d0*/  IADD3.X R79, PT, PT, R141, UR6, RZ, P0, !PT ;  /* 0x000000068d4f7c10 */ /* 0x000fca00087fe4ff */
[----:B------:R2:W3:Y:S02]  /*100e0*/  LDG.E.U8 R81, desc[UR22][R78.64] ;  /* 0x000000164e517981 */ /* 0x0004e4000c1e1100 */
[----:B--2---:R-:W-:-:S04]  /*100f0*/  IADD3 R78, P0, PT, R138, UR21, RZ ;  /* 0x000000158a4e7c10 */ /* 0x004fc8000ff1e0ff */
[----:B------:R-:W-:-:S05]  /*10100*/  IADD3.X R79, PT, PT, R139, UR6, RZ, P0, !PT ;  /* 0x000000068b4f7c10 */ /* 0x000fca00087fe4ff */
[----:B------:R-:W2:Y:S01]  /*10110*/  LDG.E.U8 R78, desc[UR22][R78.64] ;  /* 0x000000164e4e7981 */ /* 0x000ea2000c1e1100 */
[----:B0-----:R-:W-:-:S05]  /*10120*/  LOP3.LUT R136, R136, 0x7f, RZ, 0xc0, !PT ;  /* 0x0000007f88887812 */ /* 0x001fca00078ec0ff */
        /* <DEDUP_REMOVED lines=16> */
[----:B0-----:R-:W0:Y:S02]  /*10230*/  S2R R136, SR_TID.X ;  /* 0x0000000000887919 */ /* 0x001e240000002100 */
[----:B------:R-:W-:Y:S04]  /*10240*/  STS.U8 [R146+UR9+0x8480], R119 ;  /* 0x0084807792007988 */ /* 0x000fe80008000009 */
[----:B------:R-:W-:Y:S04]  /*10250*/  STS.U8 [R146+UR9+0xa480], R120 ;  /* 0x00a4807892007988 */ /* 0x000fe80008000009 */
        /* <DEDUP_REMOVED lines=64> */
[----:B0-----:R-:W0:Y:S01]  /*10660*/  S2R R67, SR_TID.X ;  /* 0x0000000000437919 */ /* 0x001e220000002100 */
[----:B------:R-:W-:-:S04]  /*10670*/  LOP3.LUT R68, R136, 0x7f, RZ, 0xc0, !PT ;  /* 0x0000007f88447812 */ /* 0x000fc800078ec0ff */
[----:B------:R-:W-:-:S05]  /*10680*/  LOP3.LUT R68, R68, 0x50, RZ, 0x3c, !PT ;  /* 0x0000005044447812 */ /* 0x000fca00078e3cff */
[----:B------:R-:W-:Y:S04]  /*10690*/  STS.U8 [R68+UR9+0x8280], R127 ;  /* 0x0082807f44007988 */ /* 0x000fe80008000009 */
[----:B----4-:R-:W-:Y:S04]  /*106a0*/  STS.U8 [R68+UR9+0xa280], R128 ;  /* 0x00a2808044007988 */ /* 0x010fe80008000009 */
[----:B------:R-:W-:Y:S04]  /*106b0*/  STS.U8 [R68+UR9+0x8680], R86 ;  /* 0x0086805644007988 */ /* 0x000fe80008000009 */
[----:B------:R-:W-:Y:S01]  /*106c0*/  STS.U8 [R68+UR9+0xa680], R17 ;  /* 0x00a6801144007988 */ /* 0x000fe20008000009 */
[----:B------:R-:W-:-:S03]  /*106d0*/  UMOV UR6, 0x1 ;  /* 0x0000000100067882 */ /* 0x000fc60000000000 */
[----:B------:R-:W-:Y:S04]  /*106e0*/  STS.U8 [R68+UR9+0x8a80], R16 ;  /* 0x008a801044007988 */ /* 0x000fe80008000009 */
[----:B------:R-:W-:Y:S01]  /*106f0*/  STS.U8 [R68+UR9+0xaa80], R15 ;  /* 0x00aa800f44007988 */ /* 0x000fe20008000009 */
[----:B------:R-:W-:-:S04]  /*10700*/  @!UP2 UIADD3 UR6, UPT, UPT, -UR6, 0x100000, URZ ;  /* 0x001000000606a890 */ /* 0x000fc8000fffe1ff */
[----:B------:R-:W-:Y:S02]  /*10710*/  @!UP2 USHF.L.U32 UR7, UR6, 0xb, URZ ;  /* 0x0000000b0607a899 */ /* 0x000fe400080006ff */
[----:B------:R-:W-:Y:S01]  /*10720*/  @!UP2 USHF.L.U32 UR6, UR6, 0x1, URZ ;  /* 0x000000010606a899 */ /* 0x000fe200080006ff */
[----:B------:R-:W-:Y:S04]  /*10730*/  STS.U8 [R68+UR9+0x8e80], R14 ;  /* 0x008e800e44007988 */ /* 0x000fe80008000009 */
[----:B------:R-:W-:Y:S04]  /*10740*/  STS.U8 [R68+UR9+0xae80], R13 ;  /* 0x00ae800d44007988 */ /* 0x000fe80008000009 */
[----:B------:R0:W-:Y:S04]  /*10750*/  STS.U8 [R68+UR9+0x9280], R12 ;  /* 0x0092800c44007988 */ /* 0x0001e80008000009 */
[----:B------:R1:W-:Y:S04]  /*10760*/  STS.U8 [R68+UR9+0xb280], R2 ;  /* 0x00b2800244007988 */ /* 0x0003e80008000009 */
[----:B------:R-:W-:Y:S01]  /*10770*/  STS.U8 [R68+UR9+0x9680], R11 ;  /* 0x0096800b44007988 */ /* 0x000fe20008000009 */
[----:B0-----:R-:W-:-:S03]  /*10780*/  LOP3.LUT R12, R67, 0x7f, RZ, 0xc0, !PT ;  /* 0x0000007f430c7812 */ /* 0x001fc600078ec0ff */
[----:B------:R-:W-:Y:S01]  /*10790*/  STS.U8 [R68+UR9+0xb680], R10 ;  /* 0x00b6800a44007988 */ /* 0x000fe20008000009 */
[----:B-1----:R-:W-:-:S03]  /*107a0*/  LOP3.LUT R2, R12, 0x60, RZ, 0x3c, !PT ;  /* 0x000000600c027812 */ /* 0x002fc600078e3cff */
[----:B------:R0:W-:Y:S01]  /*107b0*/  STS.U8 [R68+UR9+0x9a80], R0 ;  /* 0x009a800044007988 */ /* 0x0001e20008000009 */
[----:B------:R-:W-:-:S03]  /*107c0*/  VOTEU.ALL UP0, P6 ;  /* 0x0000000000ff7886 */ /* 0x000fc60003000000 */
[----:B------:R1:W-:Y:S04]  /*107d0*/  STS.U8 [R68+UR9+0xba80], R9 ;  /* 0x00ba800944007988 */ /* 0x0003e80008000009 */
[----:B------:R1:W-:Y:S01]  /*107e0*/  STS.U8 [R68+UR9+0x9e80], R8 ;  /* 0x009e800844007988 */ /* 0x0003e20008000009 */
[----:B0-----:R-:W-:-:S03]  /*107f0*/  LOP3.LUT R0, R12, 0x70, RZ, 0x3c, !PT ;  /* 0x000000700c007812 */ /* 0x001fc600078e3cff */
[----:B------:R1:W-:Y:S04]  /*10800*/  STS.U8 [R68+UR9+0xbe80], R7 ;  /* 0x00be800744007988 */ /* 0x0003e80008000009 */
[----:B------:R1:W-:Y:S04]  /*10810*/  STS.U8 [R2+UR9+0x8300], R129 ;  /* 0x0083008102007988 */ /* 0x0003e80008000009 */
[----:B---3--:R1:W-:Y:S04]  /*10820*/  STS.U8 [R2+UR9+0xa300], R130 ;  /* 0x00a3008202007988 */ /* 0x0083e80008000009 */
[----:B------:R1:W-:Y:S04]  /*10830*/  STS.U8 [R2+UR9+0x8700], R6 ;  /* 0x0087000602007988 */ /* 0x0003e80008000009 */
        /* <DEDUP_REMOVED lines=28> */
[----:B--2---:R1:W-:Y:S01]  /*10a00*/  STS.U8 [R0+UR9+0xbf80], R78 ;  /* 0x00bf804e00007988 */ /* 0x0043e20008000009 */
[----:B------:R0:W-:Y:S06]  /*10a10*/  MEMBAR.ALL.CTA ;  /* 0x0000000000007992 */ /* 0x0001ec0000008000 */
[----:B0-----:R-:W-:Y:S04]  /*10a20*/  FENCE.VIEW.ASYNC.S ;  /* 0x00000000000073c6 */ /* 0x001fe80000000000 */
[----:B------:R-:W0:Y:S02]  /*10a30*/  FENCE.VIEW.ASYNC.S ;  /* 0x00000000000073c6 */ /* 0x000e240000000000 */
[----:B0-----:R1:W0:Y:S02]  /*10a40*/  @!UP0 SYNCS.EXCH.64 URZ, [UR9+0x11010], UR6 ;  /* 0x0110100609ff85b2 */ /* 0x0012240008000100 */
[----:B0-----:R-:W-:Y:S06]  /*10a50*/  BAR.SYNC.DEFER_BLOCKING 0x0 ;  /* 0x0000000000007b1d */ /* 0x001fec0000010000 */
[----:B-1----:R-:W-:Y:S05]  /*10a60*/  BRA.U UP3, `(.L_x_12) ;  /* 0x00000001037c7547 */ /* 0x002fea000b800000 */
[----:B------:R-:W-:Y:S01]  /*10a70*/  UMOV UR56, UR19 ;  /* 0x0000001300387c82 */ /* 0x000fe20008000000 */
[----:B------:R-:W-:Y:S01]  /*10a80*/  UMOV UR57, 0x80004020 ;  /* 0x8000402000397882 */ /* 0x000fe20000000000 */
[----:B------:R-:W-:Y:S01]  /*10a90*/  UMOV UR58, UR20 ;  /* 0x00000014003a7c82 */ /* 0x000fe20008000000 */
[----:B------:R-:W-:Y:S01]  /*10aa0*/  UMOV UR59, 0x40004040 ;  /* 0x40004040003b7882 */ /* 0x000fe20000000000 */
[----:B------:R-:W-:Y:S01]  /*10ab0*/  UMOV UR60, 0x0 ;  /* 0x00000000003c7882 */ /* 0x000fe20000000000 */
[----:B------:R-:W-:Y:S01]  /*10ac0*/  UMOV UR61, 0x4108010 ;  /* 0x04108010003d7882 */ /* 0x000fe20000000000 */
[----:B------:R-:W-:Y:S01]  /*10ad0*/  UIADD3 UR6, UPT, UPT, UR9, 0x11010, URZ ;  /* 0x0001101009067890 */ /* 0x000fe2000fffe0ff */
[----:B------:R0:W-:Y:S01]  /*10ae0*/  UTCQMMA gdesc[UR56], gdesc[UR58], tmem[UR13], tmem[UR60], idesc[UR61], !UPT ;  /* 0x00ff3c3a380075ea */ /* 0x0001e2000f80030d */
[----:B------:R-:W-:Y:S01]  /*10af0*/  UMOV UR76, 0x0 ;  /* 0x00000000004c7882 */ /* 0x000fe20000000000 */
[----:B------:R-:W-:Y:S01]  /*10b00*/  UMOV UR77, 0x4108010 ;  /* 0x04108010004d7882 */ /* 0x000fe20000000000 */
[----:B------:R-:W-:Y:S01]  /*10b10*/  UMOV UR70, 0x0 ;  /* 0x0000000000467882 */ /* 0x000fe20000000000 */
[----:B------:R-:W-:Y:S01]  /*10b20*/  UMOV UR71, 0x4108010 ;  /* 0x0410801000477882 */ /* 0x000fe20000000000 */
[----:B------:R-:W-:Y:S01]  /*10b30*/  UMOV UR68, 0x0 ;  /* 0x0000000000447882 */ /* 0x000fe20000000000 */
[----:B------:R-:W-:Y:S01]  /*10b40*/  UMOV UR69, 0x4108010 ;  /* 0x0410801000457882 */ /* 0x000fe20000000000 */
[----:B------:R-:W-:Y:S01]  /*10b50*/  UMOV UR62, 0x0 ;  /* 0x00000000003e7882 */ /* 0x000fe20000000000 */
[----:B------:R-:W-:Y:S01]  /*10b60*/  UMOV UR63, 0x4108010 ;  /* 0x04108010003f7882 */ /* 0x000fe20000000000 */
[----:B------:R-:W-:Y:S01]  /*10b70*/  UMOV UR7, URZ ;  /* 0x000000ff00077c82 */ /* 0x000fe20008000000 */
[----:B0-----:R-:W-:Y:S01]  /*10b80*/  UMOV UR58, 0x0 ;  /* 0x00000000003a7882 */ /* 0x001fe20000000000 */
[----:B------:R-:W-:Y:S01]  /*10b90*/  UMOV UR59, 0x4108010 ;  /* 0x04108010003b7882 */ /* 0x000fe20000000000 */
[----:B------:R-:W-:Y:S01]  /*10ba0*/  UMOV UR66, 0x0 ;  /* 0x0000000000427882 */ /* 0x000fe20000000000 */
[----:B------:R0:W-:Y:S01]  /*10bb0*/  UTCQMMA gdesc[UR24], gdesc[UR26], tmem[UR13], tmem[UR58], idesc[UR59], UPT ;  /* 0x00ff3a1a180075ea */ /* 0x0001e2000b80030d */
[----:B------:R0:W-:Y:S01]  /*10bc0*/  UTCQMMA gdesc[UR28], gdesc[UR44], tmem[UR13], tmem[UR60], idesc[UR61], UPT ;  /* 0x00ff3c2c1c0075ea */ /* 0x0001e2000b80030d */
[----:B------:R0:W-:Y:S01]  /*10bd0*/  UTCQMMA gdesc[UR30], gdesc[UR46], tmem[UR13], tmem[UR76], idesc[UR77], UPT ;  /* 0x00ff4c2e1e0075ea */ /* 0x0001e2000b80030d */
[----:B------:R0:W-:Y:S01]  /*10be0*/  UTCQMMA gdesc[UR32], gdesc[UR48], tmem[UR13], tmem[UR70], idesc[UR71], UPT ;  /* 0x00ff4630200075ea */ /* 0x0001e2000b80030d */
[----:B------:R-:W-:Y:S01]  /*10bf0*/  UMOV UR67, 0x4108010 ;  /* 0x0410801000437882 */ /* 0x000fe20000000000 */
[----:B------:R0:W-:Y:S01]  /*10c00*/  UTCQMMA gdesc[UR34], gdesc[UR50], tmem[UR13], tmem[UR68], idesc[UR69], UPT ;  /* 0x00ff4432220075ea */ /* 0x0001e2000b80030d */
[----:B------:R-:W-:Y:S01]  /*10c10*/  UMOV UR6, UR6 ;  /* 0x0000000600067c82 */ /* 0x000fe20008000000 */
[----:B------:R0:W-:Y:S01]  /*10c20*/  UTCQMMA gdesc[UR36], gdesc[UR52], tmem[UR13], tmem[UR62], idesc[UR63], UPT ;  /* 0x00ff3e34240075ea */ /* 0x0001e2000b80030d */
[----:B------:R0:W-:Y:S01]  /*10c30*/  UTCQMMA gdesc[UR38], gdesc[UR54], tmem[UR13], tmem[UR66], idesc[UR67], UPT ;  /* 0x00ff4236260075ea */ /* 0x0001e2000b80030d */
[----:B------:R0:W-:Y:S01]  /*10c40*/  UTCBAR [UR6], URZ ;  /* 0x000000ff060073e9 */ /* 0x0001e200080000ff */
[----:B------:R-:W-:Y:S01]  /*10c50*/  NOP ;  /* 0x0000000000007918 */ /* 0x000fe20000000000 */
.L_x_12:
[----:B------:R-:W1:Y:S01]  /*10c60*/  SYNCS.PHASECHK.TRANS64.TRYWAIT P0, [UR9+0x11010], RZ ;  /* 0x011010ffff0075a7 */ /* 0x000e620008001109 */
[----:B------:R-:W-:-:S05]  /*10c70*/  LOP3.LUT R59, R67, 0x10, RZ, 0xc0, !PT ;  /* 0x00000010433b7812 */ /* 0x000fca00078ec0ff */
[----:B------:R-:W-:-:S05]  /*10c80*/  IMAD.SHL.U32 R59, R59, 0x2, RZ ;  /* 0x000000023b3b7824 */ /* 0x000fca00078e00ff */
[----:B------:R-:W-:-:S04]  /*10c90*/  IADD3 R59, P1, PT, R59, UR72, RZ ;  /* 0x000000483b3b7c10 */ /* 0x000fc8000ff3e0ff */
[C---:B------:R-:W-:Y:S01]  /*10ca0*/  IADD3 R0, P4, PT, R59.reuse, 0x42, RZ ;  /* 0x000000423b007810 */ /* 0x040fe20007f9e0ff */
[----:B------:R-:W-:Y:S01]  /*10cb0*/  IMAD.X R56, RZ, RZ, UR73, P1 ;  /* 0x00000049ff387e24 */ /* 0x000fe200088e06ff */
[C---:B------:R-:W-:Y:S02]  /*10cc0*/  IADD3 R58, P2, PT, R59.reuse, 0x40, RZ ;  /* 0x000000403b3a7810 */ /* 0x040fe40007f5e0ff */
[C---:B------:R-:W-:Y:S01]  /*10cd0*/  IADD3 R2, P5, PT, R59.reuse, 0x43, RZ ;  /* 0x000000433b027810 */ /* 0x040fe20007fbe0ff */
[--C-:B------:R-:W-:Y:S01]  /*10ce0*/  IMAD.X R55, RZ, RZ, R56.reuse, P4 ;  /* 0x000000ffff377224 */ /* 0x100fe200020e0638 */
[-C--:B------:R-:W-:Y:S01]  /*10cf0*/  ISETP.GT.U32.AND P3, PT, R0, R3.reuse, PT ;  /* 0x000000030000720c */ /* 0x080fe20003f64070 */
[--C-:B------:R-:W-:Y:S01]  /*10d00*/  IMAD.X R57, RZ, RZ, R56.reuse, P2 ;  /* 0x000000ffff397224 */ /* 0x100fe200010e0638 */
[----:B------:R-:W-:Y:S01]  /*10d10*/  IADD3 R0, P1, PT, R59, 0x44, RZ ;  /* 0x000000443b007810 */ /* 0x000fe20007f3e0ff */
[----:B------:R-:W-:Y:S01]  /*10d20*/  IMAD.X R53, RZ, RZ, R56, P5 ;  /* 0x000000ffff357224 */ /* 0x000fe200028e0638 */
[----:B------:R-:W-:-:S02]  /*10d30*/  ISETP.GT.U32.AND P2, PT, R2, R3, PT ;  /* 0x000000030200720c */ /* 0x000fc40003f44070 */
[----:B------:R-:W-:Y:S02]  /*10d40*/  ISETP.GT.U32.AND P4, PT, R0, R3, PT ;  /* 0x000000030000720c */ /* 0x000fe40003f84070 */
[----:B------:R-:W-:Y:S01]  /*10d50*/  IADD3 R40, P5, PT, R59, 0x45, RZ ;  /* 0x000000453b287810 */ /* 0x000fe20007fbe0ff */
[----:B-1----:R-:W-:-:S12]  /*10d60*/  @!P0 BRA `(.L_x_13) ;  /* 0x000000b400dc8947 */ /* 0x002fd80003800000 */
.L_x_22:
[----:B------:R-:W-:Y:S01]  /*10d70*/  BAR.SYNC.DEFER_BLOCKING 0x0 ;  /* 0x0000000000007b1d */ /* 0x000fe20000010000 */
[--C-:B------:R-:W-:Y:S01]  /*10d80*/  IMAD.X R54, RZ, RZ, R56.reuse, P1 ;  /* 0x000000ffff367224 */ /* 0x100fe200008e0638 */
[C---:B------:R-:W-:Y:S01]  /*10d90*/  IADD3 R2, P1, PT, R59.reuse, 0x47, RZ ;  /* 0x000000473b027810 */ /* 0x040fe20007f3e0ff */
[--C-:B------:R-:W-:Y:S01]  /*10da0*/  IMAD.X R52, RZ, RZ, R56.reuse, P5 ;  /* 0x000000ffff347224 */ /* 0x100fe200028e0638 */
[C---:B------:R-:W-:Y:S02]  /*10db0*/  IADD3 R0, P0, PT, R59.reuse, 0x46, RZ ;  /* 0x000000463b007810 */ /* 0x040fe40007f1e0ff */
[C---:B------:R-:W-:Y:S01]  /*10dc0*/  IADD3 R36, P5, PT, R59.reuse, 0x48, RZ ;  /* 0x000000483b247810 */ /* 0x040fe20007fbe0ff */
[--C-:B------:R-:W-:Y:S01]  /*10dd0*/  IMAD.X R51, RZ, RZ, R56.reuse, P1 ;  /* 0x000000ffff337224 */ /* 0x100fe200008e0638 */
[----:B------:R-:W1:Y:S01]  /*10de0*/  S2R R60, SR_TID.X ;  /* 0x00000000003c7919 */ /* 0x000e620000002100 */
[C---:B------:R-:W-:Y:S01]  /*10df0*/  IADD3 R44, P1, PT, R59.reuse, 0x4a, RZ ;  /* 0x0000004a3b2c7810 */ /* 0x040fe20007f3e0ff */
[--C-:B------:R-:W-:Y:S01]  /*10e00*/  IMAD.X R50, RZ, RZ, R56.reuse, P0 ;  /* 0x000000ffff327224 */ /* 0x100fe200000e0638 */
[C---:B------:R-:W-:Y:S01]  /*10e10*/  IADD3 R43, P0, PT, R59.reuse, 0x49, RZ ;  /* 0x000000493b2b7810 */ /* 0x040fe20007f1e0ff */
[----:B------:R-:W-:Y:S01]  /*10e20*/  LDTM.16dp32bit_t0_t15.x32 R4, tmem[UR11+0x100000] ;  /* 0x1000000b000479ee */ /* 0x000fe20008a80000 */
[----:B------:R-:W2:Y:S01]  /*10e30*/  LDTM.16dp32bit_t16_t31.x32 R4, tmem[UR11+0x100020] ;  /* 0x1000200b000479ee */ /* 0x000ea20008aa0000 */
[--C-:B------:R-:W-:Y:S01]  /*10e40*/  IMAD.X R41, RZ, RZ, R56.reuse, P5 ;  /* 0x000000ffff297224 */ /* 0x100fe200028e0638 */
[C---:B------:R-:W-:Y:S01]  /*10e50*/  IADD3 R37, P5, PT, R59.reuse, 0x4b, RZ ;  /* 0x0000004b3b257810 */ /* 0x040fe20007fbe0ff */
[--C-:B------:R-:W-:Y:S01]  /*10e60*/  IMAD.X R45, RZ, RZ, R56.reuse, P1 ;  /* 0x000000ffff2d7224 */ /* 0x100fe200008e0638 */
[C---:B------:R-:W-:Y:S01]  /*10e70*/  IADD3 R42, P1, PT, R59.reuse, 0x4d, RZ ;  /* 0x0000004d3b2a7810 */ /* 0x040fe20007f3e0ff */
[--C-:B------:R-:W-:Y:S01]  /*10e80*/  IMAD.X R49, RZ, RZ, R56.reuse, P0 ;  /* 0x000000ffff317224 */ /* 0x100fe200000e0638 */
[C---:B------:R-:W-:Y:S01]  /*10e90*/  IADD3 R38, P0, PT, R59.reuse, 0x4c, RZ ;  /* 0x0000004c3b267810 */ /* 0x040fe20007f1e0ff */
[--C-:B------:R-:W-:Y:S01]  /*10ea0*/  IMAD.X R48, RZ, RZ, R56.reuse, P5 ;  /* 0x000000ffff307224 */ /* 0x100fe200028e0638 */
[----:B------:R-:W-:Y:S01]  /*10eb0*/  IADD3 R46, P5, PT, R59, 0x4e, RZ ;  /* 0x0000004e3b2e7810 */ /* 0x000fe20007fbe0ff */
[--C-:B------:R-:W-:Y:S01]  /*10ec0*/  IMAD.X R39, RZ, RZ, R56.reuse, P1 ;  /* 0x000000ffff277224 */ /* 0x100fe200008e0638 */
[CC--:B------:R-:W-:Y:S01]  /*10ed0*/  ISETP.GE.U32.AND P1, PT, R58.reuse, R3.reuse, PT ;  /* 0x000000033a00720c */ /* 0x0c0fe20003f26070 */
[--C-:B------:R-:W-:Y:S01]  /*10ee0*/  IMAD.X R47, RZ, RZ, R56.reuse, P0 ;  /* 0x000000ffff2f7224 */ /* 0x100fe200000e0638 */
[----:B------:R-:W-:Y:S01]  /*10ef0*/  ISETP.GT.U32.AND P0, PT, R58, R3, PT ;  /* 0x000000033a00720c */ /* 0x000fe20003f04070 */
[----:B------:R-:W-:Y:S01]  /*10f00*/  IMAD.X R58, RZ, RZ, R56, P5 ;  /* 0x000000ffff3a7224 */ /* 0x000fe200028e0638 */
[----:B------:R-:W-:-:S02]  /*10f10*/  ISETP.GE.U32.AND.EX P1, PT, R57, RZ, PT, P1 ;  /* 0x000000ff3900720c */ /* 0x000fc40003f26110 */
[----:B------:R-:W-:Y:S01]  /*10f20*/  ISETP.GT.U32.AND.EX P3, PT, R55, RZ, PT, P3 ;  /* 0x000000ff3700720c */ /* 0x000fe20003f64130 */
[----:B------:R-:W-:Y:S01]  /*10f30*/  UIADD3 UR72, UP0, UPT, UR72, 0x40, URZ ;  /* 0x0000004048487890 */ /* 0x000fe2000ff1e0ff */
[----:B------:R-:W-:Y:S02]  /*10f40*/  IADD3 R59, P5, PT, R59, 0x4f, RZ ;  /* 0x0000004f3b3b7810 */ /* 0x000fe40007fbe0ff */
[----:B------:R-:W-:Y:S01]  /*10f50*/  ISETP.GT.U32.AND.EX P2, PT, R53, RZ, PT, P2 ;  /* 0x000000ff3500720c */ /* 0x000fe20003f44120 */
[----:B------:R-:W-:Y:S01]  /*10f60*/  IMAD.U32 R104, R104, -0x80000000, RZ ;  /* 0x8000000068687824 */ /* 0x000fe200078e00ff */
[----:B------:R-:W-:Y:S01]  /*10f70*/  ISETP.GT.U32.AND.EX P0, PT, R57, RZ, PT, P0 ;  /* 0x000000ff3900720c */ /* 0x000fe20003f04100 */
[----:B------:R-:W-:Y:S02]  /*10f80*/  IMAD.X R56, RZ, RZ, R56, P5 ;  /* 0x000000ffff387224 */ /* 0x000fe400028e0638 */
[----:B--2---:R-:W-:Y:S01]  /*10f90*/  FMUL R5, R5, UR17 ;  /* 0x0000001105057c20 */ /* 0x004fe20008400000 */
[----:B------:R-:W-:Y:S01]  /*10fa0*/  FMUL R4, R4, UR17 ;  /* 0x0000001104047c20 */ /* 0x000fe20008400000 */
[-C--:B------:R-:W-:Y:S01]  /*10fb0*/  ISETP.GT.U32.AND P5, PT, R40, R3.reuse, PT ;  /* 0x000000032800720c */ /* 0x080fe20003fa4070 */
[----:B------:R-:W-:Y:S01]  /*10fc0*/  FMUL R8, R8, UR17 ;  /* 0x0000001108087c20 */ /* 0x000fe20008400000 */
[----:B------:R-:W-:Y:S01]  /*10fd0*/  FMUL R6, R6, UR17 ;  /* 0x0000001106067c20 */ /* 0x000fe20008400000 */
[----:B------:R-:W-:Y:S01]  /*10fe0*/  FSEL R5, R5, -INF , !P1 ;  /* 0xff80000005057808 */ /* 0x000fe20004800000 */
[----:B------:R-:W2:Y:S01]  /*10ff0*/  @!P6 SYNCS.CCTL.IV [UR9+0x11010] ;  /* 0x01101000ff00e9b1 */ /* 0x000ea20008000009 */
[----:B------:R-:W-:-:S02]  /*11000*/  ISETP.GT.U32.AND P1, PT, R2, R3, PT ;  /* 0x000000030200720c */ /* 0x000fc40003f24070 */
[----:B------:R-:W-:Y:S01]  /*11010*/  ISETP.GT.U32.AND.EX P4, PT, R54, RZ, PT, P4 ;  /* 0x000000ff3600720c */ /* 0x000fe20003f84140 */
[----:B------:R-:W-:Y:S01]  /*11020*/  FMUL R14, R14, UR17 ;  /* 0x000000110e0e7c20 */ /* 0x000fe20008400000 */
[----:B-1----:R-:W-:Y:S01]  /*11030*/  LOP3.LUT R2, R60, 0x10, RZ, 0xc0, !PT ;  /* 0x000000103c027812 */ /* 0x002fe200078ec0ff */
[----:B------:R-:W-:Y:S01]  /*11040*/  FMUL R15, R15, UR17 ;  /* 0x000000110f0f7c20 */ /* 0x000fe20008400000 */
[----:B------:R-:W-:Y:S01]  /*11050*/  FSEL R4, R4, -INF , !P0 ;  /* 0xff80000004047808 */ /* 0x000fe20004000000 */
[----:B------:R-:W-:Y:S01]  /*11060*/  FMUL R7, R7, UR17 ;  /* 0x0000001107077c20 */ /* 0x000fe20008400000 */
[-C--:B------:R-:W-:Y:S01]  /*11070*/  ISETP.GT.U32.AND P0, PT, R0, R3.reuse, PT ;  /* 0x000000030000720c */ /* 0x080fe20003f04070 */
[----:B------:R-:W-:Y:S01]  /*11080*/  FMUL R0, R9, UR17 ;  /* 0x0000001109007c20 */ /* 0x000fe20008400000 */
[----:B------:R-:W-:Y:S01]  /*11090*/  FMUL R9, R10, UR17 ;  /* 0x000000110a097c20 */ /* 0x000fe20008400000 */
[----:B------:R-:W-:Y:S01]  /*110a0*/  IMAD.SHL.U32 R2, R2, 0x2, RZ ;  /* 0x0000000202027824 */ /* 0x000fe200078e00ff */
[----:B------:R-:W-:Y:S01]  /*110b0*/  ISETP.GT.U32.AND.EX P5, PT, R52, RZ, PT, P5 ;  /* 0x000000ff3400720c */ /* 0x000fe20003fa4150 */
[----:B------:R-:W-:Y:S01]  /*110c0*/  FMUL R10, R11, UR17 ;  /* 0x000000110b0a7c20 */ /* 0x000fe20008400000 */
[----:B------:R-:W-:Y:S01]  /*110d0*/  FMUL R11, R12, UR17 ;  /* 0x000000110c0b7c20 */ /* 0x000fe20008400000 */
[----:B------:R-:W-:Y:S01]  /*110e0*/  FSEL R8, R8, -INF , !P4 ;  /* 0xff80000008087808 */ /* 0x000fe20006000000 */
[----:B------:R-:W-:Y:S01]  /*110f0*/  FMUL R12, R13, UR17 ;  /* 0x000000110d0c7c20 */ /* 0x000fe20008400000 */
[----:B------:R-:W-:Y:S01]  /*11100*/  FSEL R6, R6, -INF , !P3 ;  /* 0xff80000006067808 */ /* 0x000fe20005800000 */
[----:B------:R-:W-:Y:S01]  /*11110*/  VIADD R13, R2, 0x1f ;  /* 0x0000001f020d7836 */ /* 0x000fe20000000000 */
[-C--:B------:R-:W-:Y:S01]  /*11120*/  ISETP.GT.U32.AND P4, PT, R44, R3.reuse, PT ;  /* 0x000000032c00720c */ /* 0x080fe20003f84070 */
[----:B------:R-:W3:Y:S01]  /*11130*/  LDL.64 R52, [R1+0x398] ;  /* 0x0003980001347983 */ /* 0x000ee20000100a00 */
[-C--:B------:R-:W-:Y:S01]  /*11140*/  ISETP.GT.U32.AND P3, PT, R36, R3.reuse, PT ;  /* 0x000000032400720c */ /* 0x080fe20003f64070 */
[----:B------:R-:W-:Y:S01]  /*11150*/  VIADD R36, R2, 0x1e ;  /* 0x0000001e02247836 */ /* 0x000fe20000000000 */
[----:B------:R-:W-:Y:S01]  /*11160*/  FSEL R0, R0, -INF , !P5 ;  /* 0xff80000000007808 */ /* 0x000fe20006800000 */
[----:B------:R-:W-:Y:S01]  /*11170*/  FMUL R16, R16, UR17 ;  /* 0x0000001110107c20 */ /* 0x000fe20008400000 */
[-C--:B------:R-:W-:Y:S01]  /*11180*/  ISETP.GT.U32.AND P5, PT, R37, R3.reuse, PT ;  /* 0x000000032500720c */ /* 0x080fe20003fa4070 */
[----:B------:R-:W-:Y:S01]  /*11190*/  FMUL R17, R17, UR17 ;  /* 0x0000001111117c20 */ /* 0x000fe20008400000 */
[----:B------:R-:W-:Y:S01]  /*111a0*/  ISETP.GT.U32.AND.EX P4, PT, R45, RZ, PT, P4 ;  /* 0x000000ff2d00720c */ /* 0x000fe20003f84140 */
[----:B------:R-:W-:Y:S01]  /*111b0*/  FMUL R19, R19, UR17 ;  /* 0x0000001113137c20 */ /* 0x000fe20008400000 */
[----:B------:R-:W-:Y:S01]  /*111c0*/  LOP3.LUT R13, R13, UR72, RZ, 0xfc, !PT ;  /* 0x000000480d0d7c12 */ /* 0x000fe2000f8efcff */
[----:B------:R-:W-:Y:S01]  /*111d0*/  UIADD3.X UR73, UPT, UPT, URZ, UR73, URZ, UP0, !UPT ;  /* 0x00000049ff497290 */ /* 0x000fe200087fe4ff */
[----:B------:R-:W-:Y:S01]  /*111e0*/  ISETP.GT.U32.AND.EX P0, PT, R50, RZ, PT, P0 ;  /* 0x000000ff3200720c */ /* 0x000fe20003f04100 */
[----:B------:R-:W-:Y:S01]  /*111f0*/  FMUL R21, R21, UR17 ;  /* 0x0000001115157c20 */ /* 0x000fe20008400000 */
[----:B------:R-:W-:Y:S01]  /*11200*/  ISETP.GT.U32.AND.EX P1, PT, R51, RZ, PT, P1 ;  /* 0x000000ff3300720c */ /* 0x000fe20003f24110 */
[----:B------:R-:W-:Y:S01]  /*11210*/  FMUL R22, R22, UR17 ;  /* 0x0000001116167c20 */ /* 0x000fe20008400000 */
[----:B------:R-:W-:Y:S01]  /*11220*/  ISETP.GT.U32.AND.EX P5, PT, R48, RZ, PT, P5 ;  /* 0x000000ff3000720c */ /* 0x000fe20003fa4150 */
[----:B------:R-:W4:Y:S01]  /*11230*/  LDL.64 R50, [R1+0x3b8] ;  /* 0x0003b80001327983 */ /* 0x000f220000100a00 */
[----:B------:R-:W-:Y:S01]  /*11240*/  LOP3.LUT R36, R36, UR72, RZ, 0xfc, !PT ;  /* 0x0000004824247c12 */ /* 0x000fe2000f8efcff */
[----:B------:R-:W-:Y:S01]  /*11250*/  FMUL R24, R24, UR17 ;  /* 0x0000001118187c20 */ /* 0x000fe20008400000 */
[----:B------:R-:W-:Y:S01]  /*11260*/  FSEL R14, R14, -INF , !P4 ;  /* 0xff8000000e0e7808 */ /* 0x000fe20006000000 */
[----:B------:R-:W-:Y:S01]  /*11270*/  FMUL R23, R23, UR17 ;  /* 0x0000001117177c20 */ /* 0x000fe20008400000 */
[-C--:B------:R-:W-:Y:S01]  /*11280*/  ISETP.GT.U32.AND P4, PT, R13, R3.reuse, PT ;  /* 0x000000030d00720c */ /* 0x080fe20003f84070 */
[----:B------:R-:W-:Y:S01]  /*11290*/  FMUL R26, R26, UR17 ;  /* 0x000000111a1a7c20 */ /* 0x000fe20008400000 */
[----:B------:R-:W-:Y:S01]  /*112a0*/  FSEL R13, R15, -INF , !P5 ;  /* 0xff8000000f0d7808 */ /* 0x000fe20006800000 */
[----:B------:R-:W-:Y:S01]  /*112b0*/  FMUL R25, R25, UR17 ;  /* 0x0000001119197c20 */ /* 0x000fe20008400000 */
[----:B------:R-:W-:Y:S01]  /*112c0*/  FSEL R9, R9, -INF , !P0 ;  /* 0xff80000009097808 */ /* 0x000fe20004000000 */
[----:B------:R-:W-:Y:S01]  /*112d0*/  FMUL R28, R28, UR17 ;  /* 0x000000111c1c7c20 */ /* 0x000fe20008400000 */
[-C--:B------:R-:W-:Y:S01]  /*112e0*/  ISETP.GT.U32.AND P5, PT, R36, R3.reuse, PT ;  /* 0x000000032400720c */ /* 0x080fe20003fa4070 */
[----:B------:R-:W-:Y:S01]  /*112f0*/  VIADD R36, R2, 0x1d ;  /* 0x0000001d02247836 */ /* 0x000fe20000000000 */
[-C--:B------:R-:W-:Y:S01]  /*11300*/  ISETP.GT.U32.AND P0, PT, R38, R3.reuse, PT ;  /* 0x000000032600720c */ /* 0x080fe20003f04070 */
[----:B------:R-:W-:Y:S01]  /*11310*/  FMUL R29, R29, UR17 ;  /* 0x000000111d1d7c20 */ /* 0x000fe20008400000 */
[----:B------:R-:W-:Y:S01]  /*11320*/  FSEL R10, R10, -INF , !P1 ;  /* 0xff8000000a0a7808 */ /* 0x000fe20004800000 */
[----:B------:R-:W-:Y:S01]  /*11330*/  FMUL R27, R27, UR17 ;  /* 0x000000111b1b7c20 */ /* 0x000fe20008400000 */
[----:B------:R-:W-:Y:S01]  /*11340*/  ISETP.GT.U32.AND P1, PT, R42, R3, PT ;  /* 0x000000032a00720c */ /* 0x000fe20003f24070 */
[----:B------:R-:W-:Y:S01]  /*11350*/  FMUL R30, R30, UR17 ;  /* 0x000000111e1e7c20 */ /* 0x000fe20008400000 */
[----:B------:R-:W-:Y:S01]  /*11360*/  ISETP.GT.U32.AND.EX P0, PT, R47, RZ, PT, P0 ;  /* 0x000000ff2f00720c */ /* 0x000fe20003f04100 */
[----:B------:R-:W-:Y:S01]  /*11370*/  VIADD R15, R2, 0x10 ;  /* 0x00000010020f7836 */ /* 0x000fe20000000000 */
[----:B------:R-:W-:Y:S01]  /*11380*/  FSEL R7, R7, -INF , !P2 ;  /* 0xff80000007077808 */ /* 0x000fe20005000000 */
[----:B------:R-:W-:Y:S01]  /*11390*/  FMUL R34, R34, UR17 ;  /* 0x0000001122227c20 */ /* 0x000fe20008400000 */
[----:B------:R-:W-:Y:S01]  /*113a0*/  ISETP.GT.U32.AND.EX P3, PT, R41, RZ, PT, P3 ;  /* 0x000000ff2900720c */ /* 0x000fe20003f64130 */
[----:B------:R-:W-:Y:S01]  /*113b0*/  NOP ;  /* 0x0000000000007918 */ /* 0x000fe20000000000 */
[----:B------:R-:W-:-:S02]  /*113c0*/  LOP3.LUT R36, R36, UR72, RZ, 0xfc, !PT ;  /* 0x0000004824247c12 */ /* 0x000fc4000f8efcff */
[-C--:B------:R-:W-:Y:S02]  /*113d0*/  ISETP.GT.U32.AND P2, PT, R43, R3.reuse, PT ;  /* 0x000000032b00720c */ /* 0x080fe40003f44070 */
[----:B------:R-:W-:Y:S02]  /*113e0*/  ISETP.GT.U32.AND.EX P1, PT, R39, RZ, PT, P1 ;  /* 0x000000ff2700720c */ /* 0x000fe40003f24110 */
[----:B------:R-:W-:Y:S02]  /*113f0*/  FSEL R16, R16, -INF , !P0 ;  /* 0xff80000010107808 */ /* 0x000fe40004000000 */
[----:B------:R-:W-:Y:S02]  /*11400*/  FSEL R11, R11, -INF , !P3 ;  /* 0xff8000000b0b7808 */ /* 0x000fe40005800000 */
[----:B------:R-:W-:Y:S01]  /*11410*/  ISETP.GT.U32.AND P0, PT, R36, R3, PT ;  /* 0x000000032400720c */ /* 0x000fe20003f04070 */
[----:B------:R-:W-:Y:S01]  /*11420*/  VIADD R36, R2, 0x11 ;  /* 0x0000001102247836 */ /* 0x000fe20000000000 */
[----:B------:R-:W-:-:S02]  /*11430*/  ISETP.GT.U32.AND.EX P2, PT, R49, RZ, PT, P2 ;  /* 0x000000ff3100720c */ /* 0x000fc40003f44120 */
[-C--:B------:R-:W-:Y:S02]  /*11440*/  ISETP.GT.U32.AND P3, PT, R46, R3.reuse, PT ;  /* 0x000000032e00720c */ /* 0x080fe40003f64070 */
[----:B------:R-:W-:Y:S02]  /*11450*/  LOP3.LUT R37, R15, UR72, RZ, 0xfc, !PT ;  /* 0x000000480f257c12 */ /* 0x000fe4000f8efcff */
[----:B------:R-:W-:Y:S01]  /*11460*/  FSEL R15, R17, -INF , !P1 ;  /* 0xff800000110f7808 */ /* 0x000fe20004800000 */
[----:B------:R-:W-:Y:S01]  /*11470*/  FMUL R17, R18, UR17 ;  /* 0x0000001112117c20 */ /* 0x000fe20008400000 */
[----:B------:R-:W-:Y:S01]  /*11480*/  FSEL R12, R12, -INF , !P2 ;  /* 0xff8000000c0c7808 */ /* 0x000fe20005000000 */
[----:B------:R-:W-:Y:S01]  /*11490*/  VIADD R18, R2, 0x12 ;  /* 0x0000001202127836 */ /* 0x000fe20000000000 */
[----:B------:R-:W-:Y:S02]  /*114a0*/  ISETP.GT.U32.AND.EX P3, PT, R58, RZ, PT, P3 ;  /* 0x000000ff3a00720c */ /* 0x000fe40003f64130 */
[----:B------:R-:W-:-:S02]  /*114b0*/  ISETP.GT.U32.AND P2, PT, R59, R3, PT ;  /* 0x000000033b00720c */ /* 0x000fc40003f44070 */
[----:B------:R-:W-:Y:S02]  /*114c0*/  LOP3.LUT R36, R36, UR72, RZ, 0xfc, !PT ;  /* 0x0000004824247c12 */ /* 0x000fe4000f8efcff */
[----:B------:R-:W-:Y:S02]  /*114d0*/  FSEL R17, R17, -INF , !P3 ;  /* 0xff80000011117808 */ /* 0x000fe40005800000 */
[-C--:B------:R-:W-:Y:S02]  /*114e0*/  ISETP.GT.U32.AND P3, PT, R36, R3.reuse, PT ;  /* 0x000000032400720c */ /* 0x080fe40003f64070 */
[----:B------:R-:W-:Y:S02]  /*114f0*/  ISETP.GT.U32.AND.EX P2, PT, R56, RZ, PT, P2 ;  /* 0x000000ff3800720c */ /* 0x000fe40003f44120 */
[----:B------:R-:W-:Y:S02]  /*11500*/  LOP3.LUT R36, R18, UR72, RZ, 0xfc, !PT ;  /* 0x0000004812247c12 */ /* 0x000fe4000f8efcff */
[----:B------:R-:W-:Y:S01]  /*11510*/  FSEL R18, R19, -INF , !P2 ;  /* 0xff80000013127808 */ /* 0x000fe20005000000 */
[----:B------:R-:W-:Y:S01]  /*11520*/  FMUL R19, R20, UR17 ;  /* 0x0000001114137c20 */ /* 0x000fe20008400000 */
[----:B------:R-:W-:Y:S01]  /*11530*/  ISETP.GT.U32.AND P2, PT, R36, R3, PT ;  /* 0x000000032400720c */ /* 0x000fe20003f44070 */
[----:B------:R-:W-:-:S02]  /*11540*/  IMAD.U32 R36, RZ, RZ, UR73 ;  /* 0x00000049ff247e24 */ /* 0x000fc4000f8e00ff */
[C---:B------:R-:W-:Y:S02]  /*11550*/  VIADD R20, R2.reuse, 0x14 ;  /* 0x0000001402147836 */ /* 0x040fe40000000000 */
[----:B------:R-:W-:Y:S01]  /*11560*/  IMAD.U32 R38, RZ, RZ, UR73 ;  /* 0x00000049ff267e24 */ /* 0x000fe2000f8e00ff */
[----:B------:R-:W-:Y:S01]  /*11570*/  ISETP.GT.U32.AND P1, PT, R37, R3, PT ;  /* 0x000000032500720c */ /* 0x000fe20003f24070 */
[----:B------:R-:W-:Y:S01]  /*11580*/  VIADD R37, R2, 0x13 ;  /* 0x0000001302257836 */ /* 0x000fe20000000000 */
[----:B------:R-:W-:Y:S02]  /*11590*/  ISETP.GT.U32.AND.EX P3, PT, R36, RZ, PT, P3 ;  /* 0x000000ff2400720c */ /* 0x000fe40003f64130 */
[----:B------:R-:W-:Y:S02]  /*115a0*/  LOP3.LUT R36, R20, UR72, RZ, 0xfc, !PT ;  /* 0x0000004814247c12 */ /* 0x000fe4000f8efcff */
[----:B------:R-:W-:Y:S02]  /*115b0*/  ISETP.GT.U32.AND.EX P2, PT, R38, RZ, PT, P2 ;  /* 0x000000ff2600720c */ /* 0x000fe40003f44120 */
[----:B------:R-:W-:-:S02]  /*115c0*/  FSEL R20, R21, -INF , !P3 ;  /* 0xff80000015147808 */ /* 0x000fc40005800000 */
[----:B------:R-:W-:Y:S02]  /*115d0*/  ISETP.GT.U32.AND.EX P1, PT, R38, RZ, PT, P1 ;  /* 0x000000ff2600720c */ /* 0x000fe40003f24110 */
[-C--:B------:R-:W-:Y:S02]  /*115e0*/  ISETP.GT.U32.AND P3, PT, R36, R3.reuse, PT ;  /* 0x000000032400720c */ /* 0x080fe40003f64070 */
[----:B------:R-:W-:Y:S02]  /*115f0*/  LOP3.LUT R37, R37, UR72, RZ, 0xfc, !PT ;  /* 0x0000004825257c12 */ /* 0x000fe4000f8efcff */
[----:B------:R-:W-:Y:S01]  /*11600*/  FSEL R36, R22, -INF , !P2 ;  /* 0xff80000016247808 */ /* 0x000fe20005000000 */
[----:B------:R-:W-:Y:S01]  /*11610*/  VIADD R22, R2, 0x17 ;  /* 0x0000001702167836 */ /* 0x000fe20000000000 */
[----:B------:R-:W-:Y:S02]  /*11620*/  FSEL R19, R19, -INF , !P1 ;  /* 0xff80000013137808 */ /* 0x000fe40004800000 */
[----:B------:R-:W-:-:S02]  /*11630*/  ISETP.GT.U32.AND P1, PT, R37, R3, PT ;  /* 0x000000032500720c */ /* 0x000fc40003f24070 */
[----:B------:R-:W-:Y:S02]  /*11640*/  ISETP.GT.U32.AND.EX P3, PT, R38, RZ, PT, P3 ;  /* 0x000000ff2600720c */ /* 0x000fe40003f64130 */
[----:B------:R-:W-:Y:S01]  /*11650*/  LOP3.LUT R22, R22, UR72, RZ, 0xfc, !PT ;  /* 0x0000004816167c12 */ /* 0x000fe2000f8efcff */
[----:B------:R-:W-:Y:S01]  /*11660*/  VIADD R37, R2, 0x15 ;  /* 0x0000001502257836 */ /* 0x000fe20000000000 */
[----:B------:R-:W-:Y:S02]  /*11670*/  ISETP.GT.U32.AND.EX P1, PT, R38, RZ, PT, P1 ;  /* 0x000000ff2600720c */ /* 0x000fe40003f24110 */
[----:B------:R-:W-:Y:S01]  /*11680*/  FSEL R38, R24, -INF , !P3 ;  /* 0xff80000018267808 */ /* 0x000fe20005800000 */
[----:B------:R-:W-:Y:S01]  /*11690*/  VIADD R21, R2, 0x16 ;  /* 0x0000001602157836 */ /* 0x000fe20000000000 */
[----:B------:R-:W-:Y:S01]  /*116a0*/  ISETP.GT.U32.AND P3, PT, R22, R3, PT ;  /* 0x000000031600720c */ /* 0x000fe20003f64070 */
[----:B------:R-:W-:Y:S01]  /*116b0*/  IMAD.U32 R22, RZ, RZ, UR73 ;  /* 0x00000049ff167e24 */ /* 0x000fe2000f8e00ff */
[----:B------:R-:W-:-:S02]  /*116c0*/  LOP3.LUT R37, R37, UR72, RZ, 0xfc, !PT ;  /* 0x0000004825257c12 */ /* 0x000fc4000f8efcff */
[----:B------:R-:W-:Y:S02]  /*116d0*/  LOP3.LUT R21, R21, UR72, RZ, 0xfc, !PT ;  /* 0x0000004815157c12 */ /* 0x000fe4000f8efcff */
[----:B------:R-:W-:Y:S02]  /*116e0*/  ISETP.GT.U32.AND.EX P3, PT, R22, RZ, PT, P3 ;  /* 0x000000ff1600720c */ /* 0x000fe40003f64130 */
[----:B------:R-:W-:Y:S02]  /*116f0*/  ISETP.GT.U32.AND P2, PT, R37, R3, PT ;  /* 0x000000032500720c */ /* 0x000fe40003f44070 */
[----:B------:R-:W-:Y:S02]  /*11700*/  FMNMX3 R22, R4, R5, R6, !PT ;  /* 0x0000000504167276 */ /* 0x000fe40007800006 */
[----:B------:R-:W-:Y:S01]  /*11710*/  FSEL R37, R23, -INF , !P1 ;  /* 0xff80000017257808 */ /* 0x000fe20004800000 */
[----:B------:R-:W-:Y:S01]  /*11720*/  IMAD.U32 R23, RZ, RZ, UR73 ;  /* 0x00000049ff177e24 */ /* 0x000fe2000f8e00ff */
[----:B------:R-:W-:Y:S01]  /*11730*/  ISETP.GT.U32.AND P1, PT, R21, R3, PT ;  /* 0x000000031500720c */ /* 0x000fe20003f24070 */
[----:B------:R-:W-:Y:S01]  /*11740*/  IMAD.U32 R21, RZ, RZ, UR73 ;  /* 0x00000049ff157e24 */ /* 0x000fe2000f8e00ff */
[----:B------:R-:W-:-:S02]  /*11750*/  FMNMX3 R22, R22, R7, R8, !PT ;  /* 0x0000000716167276 */ /* 0x000fc40007800008 */
[----:B------:R-:W-:Y:S01]  /*11760*/  ISETP.GT.U32.AND.EX P2, PT, R23, RZ, PT, P2 ;  /* 0x000000ff1700720c */ /* 0x000fe20003f44120 */
[----:B------:R-:W-:Y:S01]  /*11770*/  VIADD R23, R2, 0x18 ;  /* 0x0000001802177836 */ /* 0x000fe20000000000 */
[----:B------:R-:W-:Y:S02]  /*11780*/  FMNMX3 R22, R22, R0, R9, !PT ;  /* 0x0000000016167276 */ /* 0x000fe40007800009 */
[----:B------:R-:W-:Y:S01]  /*11790*/  ISETP.GT.U32.AND.EX P1, PT, R21, RZ, PT, P1 ;  /* 0x000000ff1500720c */ /* 0x000fe20003f24110 */
[----:B------:R-:W-:Y:S01]  /*117a0*/  VIADD R21, R2, 0x19 ;  /* 0x0000001902157836 */ /* 0x000fe20000000000 */
[----:B------:R-:W-:Y:S02]  /*117b0*/  FMNMX3 R22, R22, R10, R11, !PT ;  /* 0x0000000a16167276 */ /* 0x000fe4000780000b */
[----:B------:R-:W-:Y:S02]  /*117c0*/  LOP3.LUT R23, R23, UR72, RZ, 0xfc, !PT ;  /* 0x0000004817177c12 */ /* 0x000fe4000f8efcff */
[----:B------:R-:W-:-:S02]  /*117d0*/  LOP3.LUT R21, R21, UR72, RZ, 0xfc, !PT ;  /* 0x0000004815157c12 */ /* 0x000fc4000f8efcff */
[----:B------:R-:W-:Y:S02]  /*117e0*/  FSEL R39, R26, -INF , !P1 ;  /* 0xff8000001a277808 */ /* 0x000fe40004800000 */
[----:B------:R-:W-:Y:S02]  /*117f0*/  FMNMX3 R22, R22, R12, R14, !PT ;  /* 0x0000000c16167276 */ /* 0x000fe4000780000e */
[-C--:B------:R-:W-:Y:S01]  /*11800*/  ISETP.GT.U32.AND P1, PT, R23, R3.reuse, PT ;  /* 0x000000031700720c */ /* 0x080fe20003f24070 */
[----:B------:R-:W-:Y:S01]  /*11810*/  IMAD.U32 R23, RZ, RZ, UR73 ;  /* 0x00000049ff177e24 */ /* 0x000fe2000f8e00ff */
[----:B------:R-:W-:Y:S02]  /*11820*/  FSEL R41, R25, -INF , !P2 ;  /* 0xff80000019297808 */ /* 0x000fe40005000000 */
[----:B------:R-:W-:Y:S01]  /*11830*/  ISETP.GT.U32.AND P2, PT, R21, R3, PT ;  /* 0x000000031500720c */ /* 0x000fe20003f44070 */
[----:B------:R-:W-:Y:S01]  /*11840*/  IMAD.U32 R21, RZ, RZ, UR73 ;  /* 0x00000049ff157e24 */ /* 0x000fe2000f8e00ff */
[----:B------:R-:W-:-:S02]  /*11850*/  FMNMX3 R22, R22, R13, R16, !PT ;  /* 0x0000000d16167276 */ /* 0x000fc40007800010 */
[----:B------:R-:W-:Y:S02]  /*11860*/  ISETP.GT.U32.AND.EX P1, PT, R23, RZ, PT, P1 ;  /* 0x000000ff1700720c */ /* 0x000fe40003f24110 */
[----:B------:R-:W-:Y:S01]  /*11870*/  FMNMX3 R23, R22, R15, R17, !PT ;  /* 0x0000000f16177276 */ /* 0x000fe20007800011 */
[C---:B------:R-:W-:Y:S01]  /*11880*/  VIADD R24, R2.reuse, 0x1c ;  /* 0x0000001c02187836 */ /* 0x040fe20000000000 */
[----:B------:R-:W-:Y:S01]  /*11890*/  ISETP.GT.U32.AND.EX P2, PT, R21, RZ, PT, P2 ;  /* 0x000000ff1500720c */ /* 0x000fe20003f44120 */
[C---:B------:R-:W-:Y:S01]  /*118a0*/  VIADD R21, R2.reuse, 0x1b ;  /* 0x0000001b02157836 */ /* 0x040fe20000000000 */
[----:B------:R-:W-:Y:S01]  /*118b0*/  FMNMX3 R23, R23, R18, R19, !PT ;  /* 0x0000001217177276 */ /* 0x000fe20007800013 */
[----:B------:R-:W-:Y:S01]  /*118c0*/  VIADD R2, R2, 0x1a ;  /* 0x0000001a02027836 */ /* 0x000fe20000000000 */
[----:B------:R-:W-:Y:S02]  /*118d0*/  LOP3.LUT R24, R24, UR72, RZ, 0xfc, !PT ;  /* 0x0000004818187c12 */ /* 0x000fe4000f8efcff */
[----:B------:R-:W-:-:S02]  /*118e0*/  LOP3.LUT R21, R21, UR72, RZ, 0xfc, !PT ;  /* 0x0000004815157c12 */ /* 0x000fc4000f8efcff */
[----:B------:R-:W-:Y:S02]  /*118f0*/  LOP3.LUT R2, R2, UR72, RZ, 0xfc, !PT ;  /* 0x0000004802027c12 */ /* 0x000fe4000f8efcff */
[----:B------:R-:W-:Y:S01]  /*11900*/  FMNMX3 R23, R23, R20, R36, !PT ;  /* 0x0000001417177276 */ /* 0x000fe20007800024 */
[----:B------:R-:W-:Y:S01]  /*11910*/  IMAD.U32 R22, RZ, RZ, UR73 ;  /* 0x00000049ff167e24 */ /* 0x000fe2000f8e00ff */
[----:B------:R-:W-:Y:S02]  /*11920*/  FSEL R42, R28, -INF , !P1 ;  /* 0xff8000001c2a7808 */ /* 0x000fe40004800000 */
[----:B------:R-:W-:Y:S02]  /*11930*/  FSEL R29, R29, -INF , !P2 ;  /* 0xff8000001d1d7808 */ /* 0x000fe40005000000 */
[-C--:B------:R-:W-:Y:S01]  /*11940*/  ISETP.GT.U32.AND P1, PT, R21, R3.reuse, PT ;  /* 0x000000031500720c */ /* 0x080fe20003f24070 */
[----:B------:R-:W-:Y:S01]  /*11950*/  IMAD.U32 R21, RZ, RZ, UR73 ;  /* 0x00000049ff157e24 */ /* 0x000fe2000f8e00ff */
[----:B------:R-:W-:Y:S01]  /*11960*/  ISETP.GT.U32.AND P2, PT, R2, R3, PT ;  /* 0x000000030200720c */ /* 0x000fe20003f44070 */
[----:B------:R-:W-:Y:S01]  /*11970*/  IMAD.U32 R2, RZ, RZ, UR73 ;  /* 0x00000049ff027e24 */ /* 0x000fe2000f8e00ff */
[----:B------:R-:W-:-:S02]  /*11980*/  FMNMX3 R23, R23, R37, R38, !PT ;  /* 0x0000002517177276 */ /* 0x000fc40007800026 */
[----:B------:R-:W-:Y:S02]  /*11990*/  FSEL R40, R27, -INF , !P3 ;  /* 0xff8000001b287808 */ /* 0x000fe40005800000 */
[----:B------:R-:W-:Y:S02]  /*119a0*/  ISETP.GT.U32.AND P3, PT, R24, R3, PT ;  /* 0x000000031800720c */ /* 0x000fe40003f64070 */
[----:B------:R-:W-:Y:S02]  /*119b0*/  ISETP.GT.U32.AND.EX P2, PT, R22, RZ, PT, P2 ;  /* 0x000000ff1600720c */ /* 0x000fe40003f44120 */
[----:B------:R-:W-:Y:S02]  /*119c0*/  FMNMX3 R23, R23, R41, R39, !PT ;  /* 0x0000002917177276 */ /* 0x000fe40007800027 */
[----:B------:R-:W-:Y:S02]  /*119d0*/  ISETP.GT.U32.AND.EX P4, PT, R2, RZ, PT, P4 ;  /* 0x000000ff0200720c */ /* 0x000fe40003f84140 */
[----:B------:R-:W-:-:S02]  /*119e0*/  ISETP.GT.U32.AND.EX P5, PT, R21, RZ, PT, P5 ;  /* 0x000000ff1500720c */ /* 0x000fc40003fa4150 */
[----:B------:R-:W-:Y:S01]  /*119f0*/  ISETP.GT.U32.AND.EX P3, PT, R2, RZ, PT, P3 ;  /* 0x000000ff0200720c */ /* 0x000fe20003f64130 */
[----:B------:R-:W-:Y:S01]  /*11a00*/  FMUL R2, R31, UR17 ;  /* 0x000000111f027c20 */ /* 0x000fe20008400000 */
[----:B------:R-:W-:Y:S01]  /*11a10*/  ISETP.GT.U32.AND.EX P1, PT, R21, RZ, PT, P1 ;  /* 0x000000ff1500720c */ /* 0x000fe20003f24110 */
[----:B------:R-:W-:Y:S01]  /*11a20*/  FMUL R21, R32, UR17 ;  /* 0x0000001120157c20 */ /* 0x000fe20008400000 */
[----:B------:R-:W-:Y:S02]  /*11a30*/  FSEL R31, R30, -INF , !P2 ;  /* 0xff8000001e1f7808 */ /* 0x000fe40005000000 */
[----:B------:R-:W-:Y:S02]  /*11a40*/  FMNMX3 R23, R23, R40, R42, !PT ;  /* 0x0000002817177276 */ /* 0x000fe4000780002a */
[----:B------:R-:W-:Y:S01]  /*11a50*/  ISETP.GT.U32.AND.EX P0, PT, R22, RZ, PT, P0 ;  /* 0x000000ff1600720c */ /* 0x000fe20003f04100 */
[----:B------:R-:W-:Y:S01]  /*11a60*/  FMUL R22, R33, UR17 ;  /* 0x0000001121167c20 */ /* 0x000fe20008400000 */
[----:B------:R-:W-:-:S02]  /*11a70*/  FSEL R32, R2, -INF , !P1 ;  /* 0xff80000002207808 */ /* 0x000fc40004800000 */
[----:B------:R-:W-:Y:S02]  /*11a80*/  FSEL R33, R21, -INF , !P3 ;  /* 0xff80000015217808 */ /* 0x000fe40005800000 */
[----:B------:R-:W-:Y:S01]  /*11a90*/  FMNMX3 R23, R23, R29, R31, !PT ;  /* 0x0000001d17177276 */ /* 0x000fe2000780001f */
[----:B------:R-:W-:Y:S01]  /*11aa0*/  FMUL R30, R35, UR17 ;  /* 0x00000011231e7c20 */ /* 0x000fe20008400000 */
[----:B------:R-:W-:Y:S02]  /*11ab0*/  FSEL R35, R22, -INF , !P0 ;  /* 0xff80000016237808 */ /* 0x000fe40004000000 */
[----:B------:R-:W-:Y:S02]  /*11ac0*/  FSEL R34, R34, -INF , !P5 ;  /* 0xff80000022227808 */ /* 0x000fe40006800000 */
[----:B------:R-:W-:Y:S01]  /*11ad0*/  FMNMX3 R23, R23, R32, R33, !PT ;  /* 0x0000002017177276 */ /* 0x000fe20007800021 */
[----:B--2---:R-:W1:Y:S01]  /*11ae0*/  SYNCS.PHASECHK.TRANS64.TRYWAIT P0, [UR12], R104 ;  /* 0x00000068ff0075a7 */ /* 0x004e62000800110c */
[----:B------:R-:W-:-:S02]  /*11af0*/  FSEL R30, R30, -INF , !P4 ;  /* 0xff8000001e1e7808 */ /* 0x000fc40006000000 */
[----:B------:R-:W-:-:S04]  /*11b00*/  FMNMX3 R2, R23, R35, R34, !PT ;  /* 0x0000002317027276 */ /* 0x000fc80007800022 */
[----:B------:R-:W-:-:S05]  /*11b10*/  FMNMX R2, R30, R2, !PT ;  /* 0x000000021e027209 */ /* 0x000fca0007800000 */
[----:B------:R-:W2:Y:S02]  /*11b20*/  SHFL.BFLY PT, R21, R2, 0x10, 0x1f ;  /* 0x0e001f0002157f89 */ /* 0x000ea400000e0000 */
[----:B--2--5:R-:W-:-:S05]  /*11b30*/  FMNMX3 R2, R2, R21, R142, !PT ;  /* 0x0000001502027276 */ /* 0x024fca000780008e */
[--C-:B------:R-:W-:Y:S01]  /*11b40*/  FADD R26, R4, -R2.reuse ;  /* 0x80000002041a7221 */ /* 0x100fe20000000000 */
[--C-:B------:R-:W-:Y:S01]  /*11b50*/  FADD R5, R5, -R2.reuse ;  /* 0x8000000205057221 */ /* 0x100fe20000000000 */
[--C-:B------:R-:W-:Y:S02]  /*11b60*/  FADD R6, R6, -R2.reuse ;  /* 0x8000000206067221 */ /* 0x100fe40000000000 */
[----:B------:R-:W-:Y:S01]  /*11b70*/  FMUL R26, R26, 1.4426950216293334961 ;  /* 0x3fb8aa3b1a1a7820 */ /* 0x000fe20000400000 */
[----:B------:R-:W-:Y:S01]  /*11b80*/  FMUL R5, R5, 1.4426950216293334961 ;  /* 0x3fb8aa3b05057820 */ /* 0x000fe20000400000 */
[----:B------:R-:W-:Y:S01]  /*11b90*/  FMUL R4, R6, 1.4426950216293334961 ;  /* 0x3fb8aa3b06047820 */ /* 0x000fe20000400000 */
[--C-:B------:R-:W-:Y:S02]  /*11ba0*/  FADD R7, R7, -R2.reuse ;  /* 0x8000000207077221 */ /* 0x100fe40000000000 */
[----:B------:R2:W-:Y:S01]  /*11bb0*/  MUFU.EX2 R25, R5 ;  /* 0x0000000500197308 */ /* 0x0005e20000000800 */
[--C-:B------:R-:W-:Y:S01]  /*11bc0*/  FADD R8, R8, -R2.reuse ;  /* 0x8000000208087221 */ /* 0x100fe20000000000 */
[----:B------:R-:W-:-:S06]  /*11bd0*/  FADD R0, R0, -R2 ;  /* 0x8000000200007221 */ /* 0x000fcc0000000000 */
[----:B------:R-:W0:Y:S01]  /*11be0*/  MUFU.EX2 R26, R26 ;  /* 0x0000001a001a7308 */ /* 0x000e220000000800 */
[----:B--2---:R-:W-:Y:S01]  /*11bf0*/  FMUL R5, R7, 1.4426950216293334961 ;  /* 0x3fb8aa3b07057820 */ /* 0x004fe20000400000 */
[----:B------:R-:W-:Y:S01]  /*11c00*/  FMUL R8, R8, 1.4426950216293334961 ;  /* 0x3fb8aa3b08087820 */ /* 0x000fe20000400000 */
[----:B------:R-:W-:-:S05]  /*11c10*/  FMUL R0, R0, 1.4426950216293334961 ;  /* 0x3fb8aa3b00007820 */ /* 0x000fca0000400000 */
[----:B------:R-:W2:Y:S01]  /*11c20*/  MUFU.EX2 R4, R4 ;  /* 0x0000000400047308 */ /* 0x000ea20000000800 */
[--C-:B------:R-:W-:Y:S01]  /*11c30*/  FADD R9, R9, -R2.reuse ;  /* 0x8000000209097221 */ /* 0x100fe20000000000 */
[----:B------:R-:W-:-:S06]  /*11c40*/  FADD R10, R10, -R2 ;  /* 0x800000020a0a7221 */ /* 0x000fcc0000000000 */
[----:B------:R-:W0:Y:S01]  /*11c50*/  MUFU.EX2 R5, R5 ;  /* 0x0000000500057308 */ /* 0x000e220000000800 */
[----:B------:R-:W-:-:S07]  /*11c60*/  FMUL R6, R10, 1.4426950216293334961 ;  /* 0x3fb8aa3b0a067820 */ /* 0x000fce0000400000 */
[----:B------:R-:W0:Y:S01]  /*11c70*/  MUFU.EX2 R28, R8 ;  /* 0x00000008001c7308 */ /* 0x000e220000000800 */
[----:B------:R-:W-:-:S07]  /*11c80*/  FADD R11, R11, -R2 ;  /* 0x800000020b0b7221 */ /* 0x000fce0000000000 */
[----:B------:R0:W1:Y:S02]  /*11c90*/  MUFU.EX2 R27, R0 ;  /* 0x00000000001b7308 */ /* 0x0000640000000800 */
[----:B0-----:R-:W-:Y:S01]  /*11ca0*/  FMUL R0, R9, 1.4426950216293334961 ;  /* 0x3fb8aa3b09007820 */ /* 0x001fe20000400000 */
[----:B------:R-:W-:-:S05]  /*11cb0*/  FADD R9, R26, R25 ;  /* 0x000000191a097221 */ /* 0x000fca0000000000 */
[----:B------:R-:W-:Y:S01]  /*11cc0*/  MUFU.EX2 R6, R6 ;  /* 0x0000000600067308 */ /* 0x000fe20000000800 */
[----:B--2---:R-:W-:Y:S01]  /*11cd0*/  FADD R9, R4, R9 ;  /* 0x0000000904097221 */ /* 0x004fe20000000000 */
[----:B------:R-:W-:-:S06]  /*11ce0*/  FMUL R11, R11, 1.4426950216293334961 ;  /* 0x3fb8aa3b0b0b7820 */ /* 0x000fcc0000400000 */
[----:B------:R-:W0:Y:S01]  /*11cf0*/  MUFU.EX2 R0, R0 ;  /* 0x0000000000007308 */ /* 0x000e220000000800 */
[--C-:B------:R-:W-:Y:S01]  /*11d00*/  FADD R12, R12, -R2.reuse ;  /* 0x800000020c0c7221 */ /* 0x100fe20000000000 */
[----:B------:R-:W-:Y:S01]  /*11d10*/  FADD R9, R5, R9 ;  /* 0x0000000905097221 */ /* 0x000fe20000000000 */
[--C-:B------:R-:W-:Y:S02]  /*11d20*/  FADD R14, R14, -R2.reuse ;  /* 0x800000020e0e7221 */ /* 0x100fe40000000000 */
[----:B------:R-:W-:Y:S01]  /*11d30*/  FMUL R12, R12, 1.4426950216293334961 ;  /* 0x3fb8aa3b0c0c7820 */ /* 0x000fe20000400000 */
[----:B------:R-:W-:Y:S02]  /*11d40*/  FADD R9, R28, R9 ;  /* 0x000000091c097221 */ /* 0x000fe40000000000 */
[----:B------:R-:W2:Y:S01]  /*11d50*/  MUFU.EX2 R24, R11 ;  /* 0x0000000b00187308 */ /* 0x000ea20000000800 */
[----:B------:R-:W-:Y:S01]  /*11d60*/  FMUL R8, R14, 1.4426950216293334961 ;  /* 0x3fb8aa3b0e087820 */ /* 0x000fe20000400000 */
[--C-:B------:R-:W-:Y:S01]  /*11d70*/  FADD R13, R13, -R2.reuse ;  /* 0x800000020d0d7221 */ /* 0x100fe20000000000 */
[----:B-1----:R-:W-:Y:S01]  /*11d80*/  FADD R9, R27, R9 ;  /* 0x000000091b097221 */ /* 0x002fe20000000000 */
[----:B------:R-:W-:-:S02]  /*11d90*/  FADD R16, R16, -R2 ;  /* 0x8000000210107221 */ /* 0x000fc40000000000 */
[----:B------:R-:W-:Y:S02]  /*11da0*/  FMUL R7, R13, 1.4426950216293334961 ;  /* 0x3fb8aa3b0d077820 */ /* 0x000fe40000400000 */
[----:B------:R-:W1:Y:S01]  /*11db0*/  MUFU.EX2 R23, R12 ;  /* 0x0000000c00177308 */ /* 0x000e620000000800 */
[----:B0-----:R-:W-:Y:S01]  /*11dc0*/  FADD R9, R0, R9 ;  /* 0x0000000900097221 */ /* 0x001fe20000000000 */
[----:B------:R-:W-:Y:S01]  /*11dd0*/  FMUL R16, R16, 1.4426950216293334961 ;  /* 0x3fb8aa3b10107820 */ /* 0x000fe20000400000 */
[----:B------:R-:W-:-:S05]  /*11de0*/  FADD R15, R15, -R2 ;  /* 0x800000020f0f7221 */ /* 0x000fca0000000000 */
[----:B------:R-:W0:Y:S01]  /*11df0*/  MUFU.EX2 R8, R8 ;  /* 0x0000000800087308 */ /* 0x000e220000000800 */
[----:B------:R-:W-:Y:S01]  /*11e00*/  FADD R9, R6, R9 ;  /* 0x0000000906097221 */ /* 0x000fe20000000000 */
[----:B------:R-:W-:Y:S01]  /*11e10*/  FADD R17, R17, -R2 ;  /* 0x8000000211117221 */ /* 0x000fe20000000000 */
[----:B------:R-:W-:-:S05]  /*11e20*/  FMUL R15, R15, 1.4426950216293334961 ;  /* 0x3fb8aa3b0f0f7820 */ /* 0x000fca0000400000 */
[----:B------:R-:W0:Y:S01]  /*11e30*/  MUFU.EX2 R7, R7 ;  /* 0x0000000700077308 */ /* 0x000e220000000800 */
[----:B--2---:R-:W-:Y:S01]  /*11e40*/  FADD R9, R24, R9 ;  /* 0x0000000918097221 */ /* 0x004fe20000000000 */
[----:B------:R-:W-:Y:S01]  /*11e50*/  FMUL R10, R17, 1.4426950216293334961 ;  /* 0x3fb8aa3b110a7820 */ /* 0x000fe20000400000 */
[----:B------:R-:W-:-:S05]  /*11e60*/  FADD R18, R18, -R2 ;  /* 0x8000000212127221 */ /* 0x000fca0000000000 */
[----:B------:R-:W2:Y:S01]  /*11e70*/  MUFU.EX2 R22, R16 ;  /* 0x0000001000167308 */ /* 0x000ea20000000800 */
[----:B-1----:R-:W-:Y:S01]  /*11e80*/  FADD R9, R23, R9 ;  /* 0x0000000917097221 */ /* 0x002fe20000000000 */
[----:B------:R-:W-:Y:S01]  /*11e90*/  FMUL R11, R18, 1.4426950216293334961 ;  /* 0x3fb8aa3b120b7820 */ /* 0x000fe20000400000 */
[----:B------:R-:W-:-:S05]  /*11ea0*/  FADD R19, R19, -R2 ;  /* 0x8000000213137221 */ /* 0x000fca0000000000 */
[----:B------:R-:W1:Y:S01]  /*11eb0*/  MUFU.EX2 R21, R15 ;  /* 0x0000000f00157308 */ /* 0x000e620000000800 */
[----:B0-----:R-:W-:Y:S01]  /*11ec0*/  FADD R9, R8, R9 ;  /* 0x0000000908097221 */ /* 0x001fe20000000000 */
[----:B------:R-:W-:Y:S01]  /*11ed0*/  FMUL R18, R19, 1.4426950216293334961 ;  /* 0x3fb8aa3b13127820 */ /* 0x000fe20000400000 */
[----:B------:R-:W-:-:S05]  /*11ee0*/  FADD R20, R20, -R2 ;  /* 0x8000000214147221 */ /* 0x000fca0000000000 */
[----:B------:R-:W0:Y:S01]  /*11ef0*/  MUFU.EX2 R10, R10 ;  /* 0x0000000a000a7308 */ /* 0x000e220000000800 */
[----:B------:R-:W-:Y:S01]  /*11f00*/  FADD R9, R7, R9 ;  /* 0x0000000907097221 */ /* 0x000fe20000000000 */
[----:B------:R-:W-:Y:S01]  /*11f10*/  FMUL R17, R20, 1.4426950216293334961 ;  /* 0x3fb8aa3b14117820 */ /* 0x000fe20000400000 */
[----:B------:R-:W-:-:S05]  /*11f20*/  FADD R36, R36, -R2 ;  /* 0x8000000224247221 */ /* 0x000fca0000000000 */
        /* <DEDUP_REMOVED lines=10> */
[----:B------:R-:W-:Y:S01]  /*11fd0*/  FADD R41, R41, -R2 ;  /* 0x8000000229297221 */ /* 0x000fe20000000000 */
[----:B------:R-:W-:-:S05]  /*11fe0*/  FMUL R13, R13, 1.4426950216293334961 ;  /* 0x3fb8aa3b0d0d7820 */ /* 0x000fca0000400000 */
[----:B------:R-:W0:Y:S01]  /*11ff0*/  MUFU.EX2 R37, R36 ;  /* 0x0000002400257308 */ /* 0x000e220000000800 */
[----:B------:R-:W-:Y:S01]  /*12000*/  FADD R9, R11, R9 ;  /* 0x000000090b097221 */ /* 0x000fe20000000000 */
[----:B------:R-:W-:Y:S01]  /*12010*/  FMUL R19, R41, 1.4426950216293334961 ;  /* 0x3fb8aa3b29137820 */ /* 0x000fe20000400000 */
[----:B------:R-:W-:-:S05]  /*12020*/  FADD R39, R39, -R2 ;  /* 0x8000000227277221 */ /* 0x000fca0000000000 */
[----:B------:R0:W3:Y:S01]  /*12030*/  MUFU.EX2 R38, R12 ;  /* 0x0000000c00267308 */ /* 0x0000e20000000800 */
[----:B--2---:R-:W-:Y:S01]  /*12040*/  FADD R9, R18, R9 ;  /* 0x0000000912097221 */ /* 0x004fe20000000000 */
[----:B------:R-:W-:-:S06]  /*12050*/  FADD R40, R40, -R2 ;  /* 0x8000000228287221 */ /* 0x000fcc0000000000 */
[----:B------:R-:W2:Y:S01]  /*12060*/  MUFU.EX2 R20, R13 ;  /* 0x0000000d00147308 */ /* 0x000ea20000000800 */
[----:B0-----:R-:W-:Y:S01]  /*12070*/  FMUL R12, R39, 1.4426950216293334961 ;  /* 0x3fb8aa3b270c7820 */ /* 0x001fe20000400000 */
[----:B-1----:R-:W-:Y:S01]  /*12080*/  FADD R9, R17, R9 ;  /* 0x0000000911097221 */ /* 0x002fe20000000000 */
[----:B------:R-:W-:Y:S01]  /*12090*/  FMUL R36, R40, 1.4426950216293334961 ;  /* 0x3fb8aa3b28247820 */ /* 0x000fe20000400000 */
[----:B------:R-:W-:-:S04]  /*120a0*/  FADD R42, R42, -R2 ;  /* 0x800000022a2a7221 */ /* 0x000fc80000000000 */
[----:B------:R-:W0:Y:S01]  /*120b0*/  MUFU.EX2 R19, R19 ;  /* 0x0000001300137308 */ /* 0x000e220000000800 */
[----:B------:R-:W-:Y:S01]  /*120c0*/  FADD R9, R37, R9 ;  /* 0x0000000925097221 */ /* 0x000fe20000000000 */
[----:B------:R-:W-:Y:S01]  /*120d0*/  FMUL R16, R42, 1.4426950216293334961 ;  /* 0x3fb8aa3b2a107820 */ /* 0x000fe20000400000 */
[----:B------:R-:W-:-:S05]  /*120e0*/  FADD R29, R29, -R2 ;  /* 0x800000021d1d7221 */ /* 0x000fca0000000000 */
[----:B------:R-:W1:Y:S01]  /*120f0*/  MUFU.EX2 R12, R12 ;  /* 0x0000000c000c7308 */ /* 0x000e620000000800 */
[----:B---3--:R-:W-:Y:S01]  /*12100*/  FADD R9, R38, R9 ;  /* 0x0000000926097221 */ /* 0x008fe20000000000 */
[----:B------:R-:W-:Y:S01]  /*12110*/  FMUL R15, R29, 1.4426950216293334961 ;  /* 0x3fb8aa3b1d0f7820 */ /* 0x000fe20000400000 */
[----:B------:R-:W-:-:S05]  /*12120*/  FADD R31, R31, -R2 ;  /* 0x800000021f1f7221 */ /* 0x000fca0000000000 */
[----:B------:R-:W3:Y:S01]  /*12130*/  MUFU.EX2 R36, R36 ;  /* 0x0000002400247308 */ /* 0x000ee20000000800 */
[----:B--2---:R-:W-:Y:S01]  /*12140*/  FADD R9, R20, R9 ;  /* 0x0000000914097221 */ /* 0x004fe20000000000 */
[----:B------:R-:W-:Y:S01]  /*12150*/  FMUL R31, R31, 1.4426950216293334961 ;  /* 0x3fb8aa3b1f1f7820 */ /* 0x000fe20000400000 */
[----:B------:R-:W-:-:S05]  /*12160*/  FADD R32, R32, -R2 ;  /* 0x8000000220207221 */ /* 0x000fca0000000000 */
[----:B------:R-:W2:Y:S01]  /*12170*/  MUFU.EX2 R16, R16 ;  /* 0x0000001000107308 */ /* 0x000ea20000000800 */
[----:B0-----:R-:W-:Y:S01]  /*12180*/  FADD R9, R19, R9 ;  /* 0x0000000913097221 */ /* 0x001fe20000000000 */
[----:B------:R-:W-:Y:S01]  /*12190*/  FMUL R32, R32, 1.4426950216293334961 ;  /* 0x3fb8aa3b20207820 */ /* 0x000fe20000400000 */
[----:B------:R-:W-:-:S05]  /*121a0*/  FADD R33, R33, -R2 ;  /* 0x8000000221217221 */ /* 0x000fca0000000000 */
[----:B------:R-:W0:Y:S01]  /*121b0*/  MUFU.EX2 R15, R15 ;  /* 0x0000000f000f7308 */ /* 0x000e220000000800 */
[----:B-1----:R-:W-:Y:S01]  /*121c0*/  FADD R9, R12, R9 ;  /* 0x000000090c097221 */ /* 0x002fe20000000000 */
        /* <DEDUP_REMOVED lines=12> */
[----:B------:R-:W-:-:S06]  /*12290*/  FMUL R30, R30, 1.4426950216293334961 ;  /* 0x3fb8aa3b1e1e7820 */ /* 0x000fcc0000400000 */
[----:B------:R-:W0:Y:S01]  /*122a0*/  MUFU.EX2 R13, R13 ;  /* 0x0000000d000d7308 */ /* 0x000e220000000800 */
[----:B-1----:R-:W-:-:S07]  /*122b0*/  FADD R9, R31, R9 ;  /* 0x000000091f097221 */ /* 0x002fce0000000000 */
[----:B------:R-:W1:Y:S01]  /*122c0*/  MUFU.EX2 R33, R33 ;  /* 0x0000002100217308 */ /* 0x000e620000000800 */
[----:B---3--:R-:W-:-:S07]  /*122d0*/  FADD R9, R32, R9 ;  /* 0x0000000920097221 */ /* 0x008fce0000000000 */
[----:B------:R2:W3:Y:S02]  /*122e0*/  MUFU.EX2 R34, R30 ;  /* 0x0000001e00227308 */ /* 0x0004e40000000800 */
[----:B--2---:R-:W-:-:S04]  /*122f0*/  FADD R30, R14, R9 ;  /* 0x000000090e1e7221 */ /* 0x004fc80000000000 */
[----:B0-----:R-:W-:Y:S01]  /*12300*/  FADD R30, R13, R30 ;  /* 0x0000001e0d1e7221 */ /* 0x001fe20000000000 */
[----:B------:R-:W-:-:S03]  /*12310*/  USHF.R.S32.HI UR6, URZ, 0x1f, UR64 ;  /* 0x0000001fff067899 */ /* 0x000fc60008011440 */
[----:B-1----:R-:W-:Y:S01]  /*12320*/  FADD R143, R33, R30 ;  /* 0x0000001e218f7221 */ /* 0x002fe20000000000 */
[----:B----4-:R-:W-:-:S03]  /*12330*/  IADD3 R100, P1, PT, R50, UR64, RZ ;  /* 0x0000004032647c10 */ /* 0x010fc6000ff3e0ff */
[----:B---3--:R-:W-:Y:S01]  /*12340*/  FADD R143, R34, R143 ;  /* 0x0000008f228f7221 */ /* 0x008fe20000000000 */
[----:B------:R-:W-:Y:S02]  /*12350*/  IADD3 R30, P2, PT, R52, UR64, RZ ;  /* 0x00000040341e7c10 */ /* 0x000fe4000ff5e0ff */
[----:B------:R-:W-:Y:S02]  /*12360*/  IADD3.X R101, PT, PT, R51, UR6, RZ, P1, !PT ;  /* 0x0000000633657c10 */ /* 0x000fe40008ffe4ff */
[----:B------:R0:W1:Y:S01]  /*12370*/  SHFL.BFLY PT, R147, R143, 0x10, 0x1f ;  /* 0x0e001f008f937f89 */ /* 0x00006200000e0000 */
[----:B------:R-:W-:Y:S02]  /*12380*/  F2FP.SATFINITE.E4M3.F32.PACK_AB_MERGE_C R9, R5, R4, RZ ;  /* 0x000000040509723e */ /* 0x000fe400048070ff */
[----:B------:R-:W-:Y:S02]  /*12390*/  F2FP.SATFINITE.E4M3.F32.PACK_AB_MERGE_C R29, R6, R0, RZ ;  /* 0x00000000061d723e */ /* 0x000fe400048070ff */
[----:B------:R-:W-:-:S02]  /*123a0*/  F2FP.SATFINITE.E4M3.F32.PACK_AB_MERGE_C R10, R11, R10, RZ ;  /* 0x0000000a0b0a723e */ /* 0x000fc400048070ff */
[----:B------:R-:W-:Y:S02]  /*123b0*/  F2FP.SATFINITE.E4M3.F32.PACK_AB_MERGE_C R8, R7, R8, RZ ;  /* 0x000000080708723e */ /* 0x000fe400048070ff */
[----:B------:R-:W-:Y:S02]  /*123c0*/  F2FP.SATFINITE.E4M3.F32.PACK_AB_MERGE_C R4, R38, R37, RZ ;  /* 0x000000252604723e */ /* 0x000fe400048070ff */
[----:B------:R-:W-:Y:S02]  /*123d0*/  F2FP.SATFINITE.E4M3.F32.PACK_AB_MERGE_C R11, R36, R12, RZ ;  /* 0x0000000c240b723e */ /* 0x000fe400048070ff */
[----:B------:R-:W-:Y:S02]  /*123e0*/  F2FP.SATFINITE.E4M3.F32.PACK_AB_MERGE_C R0, R32, R31, RZ ;  /* 0x0000001f2000723e */ /* 0x000fe400048070ff */
[----:B------:R-:W-:Y:S01]  /*123f0*/  F2FP.SATFINITE.E4M3.F32.PACK_AB_MERGE_C R5, R34, R33, RZ ;  /* 0x000000212205723e */ /* 0x000fe200048070ff */
[----:B0-----:R-:W-:Y:S06]  /*12400*/  @!P0 BRA `(.L_x_14) ;  /* 0x000000a000408947 */ /* 0x001fec0003800000 */
.L_x_23:
[----:B------:R-:W2:Y:S04]  /*12410*/  LDL.64 R42, [R1+0x378] ;  /* 0x00037800012a7983 */ /* 0x000ea80000100a00 */
[----:B------:R-:W3:Y:S04]  /*12420*/  LDL.64 R6, [R1+0x398] ;  /* 0x0003980001067983 */ /* 0x000ee80000100a00 */
[----:B------:R-:W3:Y:S04]  /*12430*/  LDL.64 R36, [R1+0x358] ;  /* 0x0003580001247983 */ /* 0x000ee80000100a00 */
[----:B------:R-:W4:Y:S04]  /*12440*/  LDL.64 R34, [R1+0x338] ;  /* 0x0003380001227983 */ /* 0x000f280000100a00 */
[----:B------:R-:W4:Y:S04]  /*12450*/  LDL.64 R50, [R1+0x318] ;  /* 0x0003180001327983 */ /* 0x000f280000100a00 */
[----:B------:R-:W4:Y:S04]  /*12460*/  LDL.64 R48, [R1+0x2f8] ;  /* 0x0002f80001307983 */ /* 0x000f280000100a00 */
[----:B------:R-:W4:Y:S04]  /*12470*/  LDL.64 R46, [R1+0x2d8] ;  /* 0x0002d800012e7983 */ /* 0x000f280000100a00 */
[----:B------:R-:W4:Y:S04]  /*12480*/  LDL.64 R40, [R1+0x2b8] ;  /* 0x0002b80001287983 */ /* 0x000f280000100a00 */
[----:B------:R-:W4:Y:S04]  /*12490*/  LDL.64 R38, [R1+0x2a0] ;  /* 0x0002a00001267983 */ /* 0x000f280000100a00 */
[----:B------:R-:W-:Y:S04]  /*124a0*/  STL.64 [R1+0x848], R2 ;  /* 0x0008480201007387 */ /* 0x000fe80000100a00 */
[----:B------:R-:W-:Y:S04]  /*124b0*/  STL.64 [R1+0x840], R142 ;  /* 0x0008408e01007387 */ /* 0x000fe80000100a00 */
[----:B------:R0:W-:Y:S04]  /*124c0*/  STL.64 [R1+0x838], R14 ;  /* 0x0008380e01007387 */ /* 0x0001e80000100a00 */
[----:B------:R-:W-:Y:S04]  /*124d0*/  STL.64 [R1+0x830], R134 ;  /* 0x0008308601007387 */ /* 0x000fe80000100a00 */
[----:B------:R1:W-:Y:S04]  /*124e0*/  STL.64 [R1+0x828], R132 ;  /* 0x0008288401007387 */ /* 0x0003e80000100a00 */
[----:B------:R-:W4:Y:S04]  /*124f0*/  LDL.64 R44, [R1+0x288] ;  /* 0x00028800012c7983 */ /* 0x000f280000100a00 */
[----:B0-----:R-:W4:Y:S04]  /*12500*/  LDL.64 R14, [R1+0x228] ;  /* 0x00022800010e7983 */ /* 0x001f280000100a00 */
        /* <DEDUP_REMOVED lines=15> */
[----:B-1----:R-:W4:Y:S04]  /*12600*/  LDL.64 R132, [R1+0xf0] ;  /* 0x0000f00001847983 */ /* 0x002f280000100a00 */
[----:B------:R-:W4:Y:S04]  /*12610*/  LDL.64 R142, [R1+0x3a0] ;  /* 0x0003a000018e7983 */ /* 0x000f280000100a00 */
[----:B------:R-:W4:Y:S04]  /*12620*/  LDL.64 R134, [R1+0x360] ;  /* 0x0003600001867983 */ /* 0x000f280000100a00 */
[----:B------:R-:W4:Y:S01]  /*12630*/  LDG.E.U8 R100, desc[UR22][R100.64] ;  /* 0x0000001664647981 */ /* 0x000f22000c1e1100 */
[----:B--2---:R-:W-:-:S04]  /*12640*/  IADD3 R32, P0, PT, R42, UR64, RZ ;  /* 0x000000402a207c10 */ /* 0x004fc8000ff1e0ff */
[----:B------:R-:W-:Y:S02]  /*12650*/  IADD3.X R33, PT, PT, R43, UR6, RZ, P0, !PT ;  /* 0x000000062b217c10 */ /* 0x000fe400087fe4ff */
[----:B------:R-:W2:Y:S01]  /*12660*/  LDL.64 R42, [R1+0x270] ;  /* 0x00027000012a7983 */ /* 0x000ea20000100a00 */
[----:B---3--:R-:W-:Y:S02]  /*12670*/  IADD3 R6, P1, PT, R36, UR64, RZ ;  /* 0x0000004024067c10 */ /* 0x008fe4000ff3e0ff */
[----:B------:R-:W-:Y:S01]  /*12680*/  IADD3.X R31, PT, PT, R7, UR6, RZ, P2, !PT ;  /* 0x00000006071f7c10 */ /* 0x000fe200097fe4ff */
[----:B------:R4:W3:Y:S01]  /*12690*/  LDG.E.U8 R96, desc[UR22][R32.64] ;  /* 0x0000001620607981 */ /* 0x0008e2000c1e1100 */
[----:B------:R-:W-:-:S03]  /*126a0*/  IADD3.X R7, PT, PT, R37, UR6, RZ, P1, !PT ;  /* 0x0000000625077c10 */ /* 0x000fc60008ffe4ff */
[----:B------:R-:W3:Y:S04]  /*126b0*/  LDL.64 R36, [R1+0x258] ;  /* 0x0002580001247983 */ /* 0x000ee80000100a00 */
[----:B------:R0:W3:Y:S01]  /*126c0*/  LDG.E.U8 R97, desc[UR22][R30.64] ;  /* 0x000000161e617981 */ /* 0x0000e2000c1e1100 */
[----:B----4-:R-:W-:-:S03]  /*126d0*/  IADD3 R32, P1, PT, R50, UR64, RZ ;  /* 0x0000004032207c10 */ /* 0x010fc6000ff3e0ff */
[----:B------:R1:W4:Y:S01]  /*126e0*/  LDG.E.U8 R93, desc[UR22][R6.64] ;  /* 0x00000016065d7981 */ /* 0x000322000c1e1100 */
[----:B0-----:R-:W-:-:S04]  /*126f0*/  IADD3 R30, P0, PT, R34, UR64, RZ ;  /* 0x00000040221e7c10 */ /* 0x001fc8000ff1e0ff */
[----:B------:R-:W-:Y:S02]  /*12700*/  IADD3.X R31, PT, PT, R35, UR6, RZ, P0, !PT ;  /* 0x00000006231f7c10 */ /* 0x000fe400087fe4ff */
[----:B------:R-:W4:Y:S01]  /*12710*/  LDL.64 R34, [R1+0x240] ;  /* 0x0002400001227983 */ /* 0x000f220000100a00 */
[----:B------:R-:W-:Y:S02]  /*12720*/  IADD3.X R33, PT, PT, R51, UR6, RZ, P1, !PT ;  /* 0x0000000633217c10 */ /* 0x000fe40008ffe4ff */
[----:B-1----:R-:W-:Y:S01]  /*12730*/  IADD3 R6, P0, PT, R48, UR64, RZ ;  /* 0x0000004030067c10 */ /* 0x002fe2000ff1e0ff */
[----:B------:R0:W4:Y:S03]  /*12740*/  LDG.E.U8 R91, desc[UR22][R30.64] ;  /* 0x000000161e5b7981 */ /* 0x000126000c1e1100 */
[----:B------:R-:W-:Y:S01]  /*12750*/  IADD3.X R7, PT, PT, R49, UR6, RZ, P0, !PT ;  /* 0x0000000631077c10 */ /* 0x000fe200087fe4ff */
[----:B------:R1:W4:Y:S04]  /*12760*/  LDG.E.U8 R89, desc[UR22][R32.64] ;  /* 0x0000001620597981 */ /* 0x000328000c1e1100 */
[----:B------:R1:W4:Y:S01]  /*12770*/  LDG.E.U8 R88, desc[UR22][R6.64] ;  /* 0x0000001606587981 */ /* 0x000322000c1e1100 */
[----:B0-----:R-:W-:-:S03]  /*12780*/  IADD3 R30, P1, PT, R46, UR64, RZ ;  /* 0x000000402e1e7c10 */ /* 0x001fc6000ff3e0ff */
[----:B------:R-:W4:Y:S01]  /*12790*/  LDL.64 R50, [R1+0x198] ;  /* 0x0001980001327983 */ /* 0x000f220000100a00 */
[----:B-1----:R-:W-:Y:S02]  /*127a0*/  IADD3 R32, P0, PT, R40, UR64, RZ ;  /* 0x0000004028207c10 */ /* 0x002fe4000ff1e0ff */
[----:B------:R-:W-:Y:S01]  /*127b0*/  IADD3.X R31, PT, PT, R47, UR6, RZ, P1, !PT ;  /* 0x000000062f1f7c10 */ /* 0x000fe20008ffe4ff */
[----:B------:R-:W4:Y:S01]  /*127c0*/  LDL.64 R48, [R1+0xd0] ;  /* 0x0000d00001307983 */ /* 0x000f220000100a00 */
[----:B------:R-:W-:Y:S02]  /*127d0*/  IADD3.X R33, PT, PT, R41, UR6, RZ, P0, !PT ;  /* 0x0000000629217c10 */ /* 0x000fe400087fe4ff */
[----:B------:R-:W-:Y:S01]  /*127e0*/  IADD3 R6, P1, PT, R38, UR64, RZ ;  /* 0x0000004026067c10 */ /* 0x000fe2000ff3e0ff */
[----:B------:R-:W4:Y:S03]  /*127f0*/  LDL.64 R46, [R1+0x1f8] ;  /* 0x0001f800012e7983 */ /* 0x000f260000100a00 */
[----:B------:R-:W-:Y:S01]  /*12800*/  IADD3.X R7, PT, PT, R39, UR6, RZ, P1, !PT ;  /* 0x0000000627077c10 */ /* 0x000fe20008ffe4ff */
[----:B------:R0:W4:Y:S04]  /*12810*/  LDG.E.U8 R85, desc[UR22][R30.64] ;  /* 0x000000161e557981 */ /* 0x000128000c1e1100 */
[----:B------:R2:W4:Y:S04]  /*12820*/  LDG.E.U8 R84, desc[UR22][R32.64] ;  /* 0x0000001620547981 */ /* 0x000528000c1e1100 */
[----:B------:R-:W4:Y:S01]  /*12830*/  LDL.64 R40, [R1+0x1e0] ;  /* 0x0001e00001287983 */ /* 0x000f220000100a00 */
[----:B0-----:R-:W-:-:S03]  /*12840*/  IADD3 R30, P0, PT, R44, UR64, RZ ;  /* 0x000000402c1e7c10 */ /* 0x001fc6000ff1e0ff */
[----:B------:R-:W4:Y:S01]  /*12850*/  LDL.64 R38, [R1+0x1c8] ;  /* 0x0001c80001267983 */ /* 0x000f220000100a00 */
[----:B------:R-:W-:-:S03]  /*12860*/  IADD3.X R31, PT, PT, R45, UR6, RZ, P0, !PT ;  /* 0x000000062d1f7c10 */ /* 0x000fc600087fe4ff */
[----:B------:R3:W4:Y:S04]  /*12870*/  LDG.E.U8 R79, desc[UR22][R6.64] ;  /* 0x00000016064f7981 */ /* 0x000728000c1e1100 */
[----:B------:R-:W4:Y:S04]  /*12880*/  LDG.E.U8 R77, desc[UR22][R30.64] ;  /* 0x000000161e4d7981 */ /* 0x000f28000c1e1100 */
[----:B------:R-:W4:Y:S01]  /*12890*/  LDL.64 R44, [R1+0x130] ;  /* 0x00013000012c7983 */ /* 0x000f220000100a00 */
[----:B--2---:R-:W-:-:S04]  /*128a0*/  IADD3 R32, P1, PT, R42, UR64, RZ ;  /* 0x000000402a207c10 */ /* 0x004fc8000ff3e0ff */
[----:B------:R-:W-:Y:S02]  /*128b0*/  IADD3.X R33, PT, PT, R43, UR6, RZ, P1, !PT ;  /* 0x000000062b217c10 */ /* 0x000fe40008ffe4ff */
[----:B------:R-:W2:Y:S01]  /*128c0*/  LDL.64 R42, [R1+0x168] ;  /* 0x00016800012a7983 */ /* 0x000ea20000100a00 */
[----:B---3--:R-:W-:-:S03]  /*128d0*/  IADD3 R6, P0, PT, R36, UR64, RZ ;  /* 0x0000004024067c10 */ /* 0x008fc6000ff1e0ff */
[----:B------:R0:W3:Y:S01]  /*128e0*/  LDG.E.U8 R75, desc[UR22][R32.64] ;  /* 0x00000016204b7981 */ /* 0x0000e2000c1e1100 */
[----:B------:R-:W-:Y:S02]  /*128f0*/  IADD3.X R7, PT, PT, R37, UR6, RZ, P0, !PT ;  /* 0x0000000625077c10 */ /* 0x000fe400087fe4ff */
[----:B0-----:R-:W-:-:S04]  /*12900*/  IADD3 R32, P0, PT, R14, UR64, RZ ;  /* 0x000000400e207c10 */ /* 0x001fc8000ff1e0ff */
[----:B------:R-:W-:Y:S02]  /*12910*/  IADD3.X R33, PT, PT, R15, UR6, RZ, P0, !PT ;  /* 0x000000060f217c10 */ /* 0x000fe400087fe4ff */
[----:B------:R-:W2:Y:S01]  /*12920*/  LDL.64 R14, [R1+0x148] ;  /* 0x00014800010e7983 */ /* 0x000ea20000100a00 */
[----:B----4-:R-:W-:-:S03]  /*12930*/  IADD3 R30, P1, PT, R34, UR64, RZ ;  /* 0x00000040221e7c10 */ /* 0x010fc6000ff3e0ff */
[----:B------:R-:W4:Y:S01]  /*12940*/  LDG.E.U8 R33, desc[UR22][R32.64] ;  /* 0x0000001620217981 */ /* 0x000f22000c1e1100 */
[----:B------:R-:W-:-:S03]  /*12950*/  IADD3.X R31, PT, PT, R35, UR6, RZ, P1, !PT ;  /* 0x00000006231f7c10 */ /* 0x000fc60008ffe4ff */
[----:B------:R0:W3:Y:S04]  /*12960*/  LDG.E.U8 R35, desc[UR22][R6.64] ;  /* 0x0000001606237981 */ /* 0x0000e8000c1e1100 */
[----:B------:R1:W3:Y:S01]  /*12970*/  LDG.E.U8 R34, desc[UR22][R30.64] ;  /* 0x000000161e227981 */ /* 0x0002e2000c1e1100 */
[----:B0-----:R-:W-:-:S04]  /*12980*/  IADD3 R6, P1, PT, R2, UR64, RZ ;  /* 0x0000004002067c10 */ /* 0x001fc8000ff3e0ff */
[----:B------:R-:W-:Y:S02]  /*12990*/  IADD3.X R7, PT, PT, R3, UR6, RZ, P1, !PT ;  /* 0x0000000603077c10 */ /* 0x000fe40008ffe4ff */
[----:B------:R-:W3:Y:S01]  /*129a0*/  LDL.64 R2, [R1+0x118] ;  /* 0x0001180001027983 */ /* 0x000ee20000100a00 */
[----:B-1----:R-:W-:-:S03]  /*129b0*/  IADD3 R30, P0, PT, R46, UR64, RZ ;  /* 0x000000402e1e7c10 */ /* 0x002fc6000ff1e0ff */
[----:B------:R0:W4:Y:S01]  /*129c0*/  LDG.E.U8 R32, desc[UR22][R6.64] ;  /* 0x0000001606207981 */ /* 0x000122000c1e1100 */
[----:B------:R-:W-:-:S03]  /*129d0*/  IADD3.X R31, PT, PT, R47, UR6, RZ, P0, !PT ;  /* 0x000000062f1f7c10 */ /* 0x000fc600087fe4ff */
[----:B------:R-:W4:Y:S04]  /*129e0*/  LDL.64 R46, [R1+0x100] ;  /* 0x00010000012e7983 */ /* 0x000f280000100a00 */
[----:B------:R-:W4:Y:S01]  /*129f0*/  LDG.E.U8 R31, desc[UR22][R30.64] ;  /* 0x000000161e1f7981 */ /* 0x000f22000c1e1100 */
[----:B------:R-:W-:Y:S02]  /*12a00*/  IADD3 R36, P1, PT, R40, UR64, RZ ;  /* 0x0000004028247c10 */ /* 0x000fe4000ff3e0ff */
[----:B0-----:R-:W-:Y:S02]  /*12a10*/  IADD3 R6, P0, PT, R38, UR64, RZ ;  /* 0x0000004026067c10 */ /* 0x001fe4000ff1e0ff */
[----:B------:R-:W-:Y:S02]  /*12a20*/  IADD3.X R37, PT, PT, R41, UR6, RZ, P1, !PT ;  /* 0x0000000629257c10 */ /* 0x000fe40008ffe4ff */
[----:B------:R-:W-:-:S02]  /*12a30*/  IADD3.X R7, PT, PT, R39, UR6, RZ, P0, !PT ;  /* 0x0000000627077c10 */ /* 0x000fc400087fe4ff */
[----:B------:R-:W-:Y:S01]  /*12a40*/  IADD3 R40, P1, PT, R52, UR64, RZ ;  /* 0x0000004034287c10 */ /* 0x000fe2000ff3e0ff */
[----:B------:R0:W4:Y:S01]  /*12a50*/  LDG.E.U8 R30, desc[UR22][R36.64] ;  /* 0x00000016241e7981 */ /* 0x000122000c1e1100 */
[----:B------:R-:W-:Y:S02]  /*12a60*/  IADD3 R38, P0, PT, R50, UR64, RZ ;  /* 0x0000004032267c10 */ /* 0x000fe4000ff1e0ff */
[----:B------:R-:W-:Y:S01]  /*12a70*/  IADD3.X R41, PT, PT, R53, UR6, RZ, P1, !PT ;  /* 0x0000000635297c10 */ /* 0x000fe20008ffe4ff */
[----:B------:R-:W4:Y:S01]  /*12a80*/  LDG.E.U8 R7, desc[UR22][R6.64] ;  /* 0x0000001606077981 */ /* 0x000f22000c1e1100 */
[----:B------:R-:W-:-:S03]  /*12a90*/  IADD3.X R39, PT, PT, R51, UR6, RZ, P0, !PT ;  /* 0x0000000633277c10 */ /* 0x000fc600087fe4ff */
[----:B------:R-:W4:Y:S01]  /*12aa0*/  LDL.64 R50, [R1+0xa0] ;  /* 0x0000a00001327983 */ /* 0x000f220000100a00 */
[----:B0-----:R-:W-:-:S03]  /*12ab0*/  IADD3 R36, P1, PT, R56, UR64, RZ ;  /* 0x0000004038247c10 */ /* 0x001fc6000ff3e0ff */
[----:B------:R2:W4:Y:S01]  /*12ac0*/  LDG.E.U8 R59, desc[UR22][R38.64] ;  /* 0x00000016263b7981 */ /* 0x000522000c1e1100 */
[----:B------:R-:W-:-:S03]  /*12ad0*/  IADD3.X R37, PT, PT, R57, UR6, RZ, P1, !PT ;  /* 0x0000000639257c10 */ /* 0x000fc60008ffe4ff */
[----:B------:R-:W4:Y:S04]  /*12ae0*/  LDL.64 R52, [R1+0xb8] ;  /* 0x0000b80001347983 */ /* 0x000f280000100a00 */
[----:B------:R0:W4:Y:S04]  /*12af0*/  LDG.E.U8 R6, desc[UR22][R40.64] ;  /* 0x0000001628067981 */ /* 0x000128000c1e1100 */
[----:B------:R-:W4:Y:S04]  /*12b00*/  LDG.E.U8 R36, desc[UR22][R36.64] ;  /* 0x0000001624247981 */ /* 0x000f28000c1e1100 */
[----:B------:R-:W4:Y:S01]  /*12b10*/  LDL.64 R56, [R1+0x390] ;  /* 0x0003900001387983 */ /* 0x000f220000100a00 */
[----:B--2---:R-:W-:-:S04]  /*12b20*/  IADD3 R38, P1, PT, R14, UR64, RZ ;  /* 0x000000400e267c10 */ /* 0x004fc8000ff3e0ff */
[----:B------:R-:W-:Y:S02]  /*12b30*/  IADD3.X R39, PT, PT, R15, UR6, RZ, P1, !PT ;  /* 0x000000060f277c10 */ /* 0x000fe40008ffe4ff */
[----:B------:R-:W2:Y:S01]  /*12b40*/  LDL.64 R14, [R1+0x3b0] ;  /* 0x0003b000010e7983 */ /* 0x000ea20000100a00 */
[----:B0-----:R-:W-:-:S03]  /*12b50*/  IADD3 R40, P0, PT, R42, UR64, RZ ;  /* 0x000000402a287c10 */ /* 0x001fc6000ff1e0ff */
[----:B------:R-:W2:Y:S01]  /*12b60*/  LDG.E.U8 R38, desc[UR22][R38.64] ;  /* 0x0000001626267981 */ /* 0x000ea2000c1e1100 */
[----:B------:R-:W-:-:S05]  /*12b70*/  IADD3.X R41, PT, PT, R43, UR6, RZ, P0, !PT ;  /* 0x000000062b297c10 */ /* 0x000fca00087fe4ff */
[----:B------:R3:W2:Y:S02]  /*12b80*/  LDG.E.U8 R37, desc[UR22][R40.64] ;  /* 0x0000001628257981 */ /* 0x0006a4000c1e1100 */
[----:B---3--:R-:W-:-:S04]  /*12b90*/  IADD3 R40, P1, PT, R2, UR64, RZ ;  /* 0x0000004002287c10 */ /* 0x008fc8000ff3e0ff */
[----:B------:R-:W-:Y:S02]  /*12ba0*/  IADD3.X R41, PT, PT, R3, UR6, RZ, P1, !PT ;  /* 0x0000000603297c10 */ /* 0x000fe40008ffe4ff */
[----:B------:R-:W3:Y:S01]  /*12bb0*/  LDL.64 R2, [R1+0x370] ;  /* 0x0003700001027983 */ /* 0x000ee20000100a00 */
[----:B------:R-:W-:-:S03]  /*12bc0*/  IADD3 R42, P0, PT, R44, UR64, RZ ;  /* 0x000000402c2a7c10 */ /* 0x000fc6000ff1e0ff */
[----:B------:R-:W3:Y:S01]  /*12bd0*/  LDG.E.U8 R40, desc[UR22][R40.64] ;  /* 0x0000001628287981 */ /* 0x000ee2000c1e1100 */
[----:B------:R-:W-:-:S05]  /*12be0*/  IADD3.X R43, PT, PT, R45, UR6, RZ, P0, !PT ;  /* 0x000000062d2b7c10 */ /* 0x000fca00087fe4ff */
[----:B------:R0:W3:Y:S01]  /*12bf0*/  LDG.E.U8 R39, desc[UR22][R42.64] ;  /* 0x000000162a277981 */ /* 0x0000e2000c1e1100 */
[----:B----4-:R-:W-:Y:S02]  /*12c00*/  IADD3 R44, P0, PT, R46, UR64, RZ ;  /* 0x000000402e2c7c10 */ /* 0x010fe4000ff1e0ff */
[----:B0-----:R-:W-:-:S04]  /*12c10*/  IADD3 R42, P1, PT, R54, UR64, RZ ;  /* 0x00000040362a7c10 */ /* 0x001fc8000ff3e0ff */
[----:B------:R-:W-:Y:S02]  /*12c20*/  IADD3.X R43, PT, PT, R55, UR6, RZ, P1, !PT ;  /* 0x00000006372b7c10 */ /* 0x000fe40008ffe4ff */
[----:B------:R-:W4:Y:S01]  /*12c30*/  LDL.64 R54, [R1+0x2d0] ;  /* 0x0002d00001367983 */ /* 0x000f220000100a00 */
[----:B------:R-:W-:Y:S02]  /*12c40*/  IADD3.X R45, PT, PT, R47, UR6, RZ, P0, !PT ;  /* 0x000000062f2d7c10 */ /* 0x000fe400087fe4ff */
[----:B------:R-:W-:Y:S01]  /*12c50*/  IADD3 R46, P0, PT, R48, UR64, RZ ;  /* 0x00000040302e7c10 */ /* 0x000fe2000ff1e0ff */
[----:B------:R-:W4:Y:S03]  /*12c60*/  LDG.E.U8 R42, desc[UR22][R42.64] ;  /* 0x000000162a2a7981 */ /* 0x000f26000c1e1100 */
[----:B------:R-:W-:Y:S01]  /*12c70*/  IADD3.X R47, PT, PT, R49, UR6, RZ, P0, !PT ;  /* 0x00000006312f7c10 */ /* 0x000fe200087fe4ff */
[----:B------:R0:W4:Y:S01]  /*12c80*/  LDG.E.U8 R41, desc[UR22][R44.64] ;  /* 0x000000162c297981 */ /* 0x000122000c1e1100 */
[----:B------:R-:W-:-:S04]  /*12c90*/  IADD3 R48, P0, PT, R50, UR64, RZ ;  /* 0x0000004032307c10 */ /* 0x000fc8000ff1e0ff */
[----:B------:R-:W-:Y:S01]  /*12ca0*/  IADD3.X R49, PT, PT, R51, UR6, RZ, P0, !PT ;  /* 0x0000000633317c10 */ /* 0x000fe200087fe4ff */
[----:B------:R1:W4:Y:S01]  /*12cb0*/  LDG.E.U8 R43, desc[UR22][R46.64] ;  /* 0x000000162e2b7981 */ /* 0x000322000c1e1100 */
[----:B0-----:R-:W-:-:S04]  /*12cc0*/  IADD3 R44, P1, PT, R52, UR64, RZ ;  /* 0x00000040342c7c10 */ /* 0x001fc8000ff3e0ff */
[----:B------:R-:W-:Y:S02]  /*12cd0*/  IADD3.X R45, PT, PT, R53, UR6, RZ, P1, !PT ;  /* 0x00000006352d7c10 */ /* 0x000fe40008ffe4ff */
[----:B--2---:R-:W-:-:S03]  /*12ce0*/  IADD3 R52, P0, PT, R14, UR64, RZ ;  /* 0x000000400e347c10 */ /* 0x004fc6000ff1e0ff */
[----:B------:R-:W2:Y:S01]  /*12cf0*/  LDG.E.U8 R44, desc[UR22][R44.64] ;  /* 0x000000162c2c7981 */ /* 0x000ea2000c1e1100 */
[----:B------:R-:W-:-:S03]  /*12d00*/  IADD3.X R53, PT, PT, R15, UR6, RZ, P0, !PT ;  /* 0x000000060f357c10 */ /* 0x000fc600087fe4ff */
[----:B------:R-:W2:Y:S01]  /*12d10*/  LDL.64 R14, [R1+0x298] ;  /* 0x00029800010e7983 */ /* 0x000ea20000100a00 */
[----:B-1----:R-:W-:-:S03]  /*12d20*/  IADD3 R46, P1, PT, R154, UR64, RZ ;  /* 0x000000409a2e7c10 */ /* 0x002fc6000ff3e0ff */
[----:B------:R-:W2:Y:S04]  /*12d30*/  LDG.E.U8 R141, desc[UR22][R52.64] ;  /* 0x00000016348d7981 */ /* 0x000ea8000c1e1100 */
[----:B------:R0:W2:Y:S01]  /*12d40*/  LDG.E.U8 R45, desc[UR22][R48.64] ;  /* 0x00000016302d7981 */ /* 0x0000a2000c1e1100 */
[----:B---3--:R-:W-:-:S04]  /*12d50*/  IADD3 R50, P0, PT, R2, UR64, RZ ;  /* 0x0000004002327c10 */ /* 0x008fc8000ff1e0ff */
[----:B------:R-:W-:Y:S02]  /*12d60*/  IADD3.X R51, PT, PT, R3, UR6, RZ, P0, !PT ;  /* 0x0000000603337c10 */ /* 0x000fe400087fe4ff */
[----:B------:R-:W3:Y:S01]  /*12d70*/  LDL.64 R2, [R1+0x268] ;  /* 0x0002680001027983 */ /* 0x000ee20000100a00 */
[----:B------:R-:W-:Y:S02]  /*12d80*/  IADD3.X R47, PT, PT, R155, UR6, RZ, P1, !PT ;  /* 0x000000069b2f7c10 */ /* 0x000fe40008ffe4ff */
[----:B0-----:R-:W-:Y:S01]  /*12d90*/  IADD3 R48, P1, PT, R56, UR64, RZ ;  /* 0x0000004038307c10 */ /* 0x001fe2000ff3e0ff */
[----:B------:R0:W3:Y:S03]  /*12da0*/  LDG.E.U8 R139, desc[UR22][R50.64] ;  /* 0x00000016328b7981 */ /* 0x0000e6000c1e1100 */
[----:B------:R-:W-:Y:S01]  /*12db0*/  IADD3.X R49, PT, PT, R57, UR6, RZ, P1, !PT ;  /* 0x0000000639317c10 */ /* 0x000fe20008ffe4ff */
[----:B------:R-:W3:Y:S01]  /*12dc0*/  LDG.E.U8 R46, desc[UR22][R46.64] ;  /* 0x000000162e2e7981 */ /* 0x000ee2000c1e1100 */
[----:B------:R-:W-:-:S03]  /*12dd0*/  IADD3 R52, P1, PT, R66, UR64, RZ ;  /* 0x0000004042347c10 */ /* 0x000fc6000ff3e0ff */
[----:B------:R-:W3:Y:S01]  /*12de0*/  LDL.64 R56, [R1+0x280] ;  /* 0x0002800001387983 */ /* 0x000ee20000100a00 */
[----:B------:R-:W-:Y:S02]  /*12df0*/  IADD3.X R53, PT, PT, R67, UR6, RZ, P1, !PT ;  /* 0x0000000643357c10 */ /* 0x000fe40008ffe4ff */
[----:B0-----:R-:W-:Y:S01]  /*12e00*/  IADD3 R50, P1, PT, R64, UR64, RZ ;  /* 0x0000004040327c10 */ /* 0x001fe2000ff3e0ff */
[----:B------:R0:W3:Y:S04]  /*12e10*/  LDG.E.U8 R140, desc[UR22][R48.64] ;  /* 0x00000016308c7981 */ /* 0x0000e8000c1e1100 */
[----:B------:R-:W3:Y:S01]  /*12e20*/  LDL.64 R66, [R1+0x250] ;  /* 0x0002500001427983 */ /* 0x000ee20000100a00 */
[----:B------:R-:W-:-:S03]  /*12e30*/  IADD3.X R51, PT, PT, R65, UR6, RZ, P1, !PT ;  /* 0x0000000641337c10 */ /* 0x000fc60008ffe4ff */
[----:B------:R-:W3:Y:S01]  /*12e40*/  LDL.64 R64, [R1+0x220] ;  /* 0x0002200001407983 */ /* 0x000ee20000100a00 */
[----:B0-----:R-:W-:-:S03]  /*12e50*/  IADD3 R48, P0, PT, R68, UR64, RZ ;  /* 0x0000004044307c10 */ /* 0x001fc6000ff1e0ff */
[----:B------:R-:W3:Y:S01]  /*12e60*/  LDG.E.U8 R138, desc[UR22][R52.64] ;  /* 0x00000016348a7981 */ /* 0x000ee2000c1e1100 */
[----:B------:R-:W-:-:S03]  /*12e70*/  IADD3.X R49, PT, PT, R69, UR6, RZ, P0, !PT ;  /* 0x0000000645317c10 */ /* 0x000fc600087fe4ff */
[----:B------:R-:W3:Y:S04]  /*12e80*/  LDL.64 R68, [R1+0x238] ;  /* 0x0002380001447983 */ /* 0x000ee80000100a00 */
[----:B------:R4:W3:Y:S04]  /*12e90*/  LDG.E.U8 R137, desc[UR22][R48.64] ;  /* 0x0000001630897981 */ /* 0x0008e8000c1e1100 */
[----:B------:R-:W3:Y:S01]  /*12ea0*/  LDG.E.U8 R136, desc[UR22][R50.64] ;  /* 0x0000001632887981 */ /* 0x000ee2000c1e1100 */
[----:B----4-:R-:W-:-:S04]  /*12eb0*/  IADD3 R48, P1, PT, R54, UR64, RZ ;  /* 0x0000004036307c10 */ /* 0x010fc8000ff3e0ff */
[----:B------:R-:W-:Y:S02]  /*12ec0*/  IADD3.X R49, PT, PT, R55, UR6, RZ, P1, !PT ;  /* 0x0000000637317c10 */ /* 0x000fe40008ffe4ff */
[----:B------:R-:W4:Y:S01]  /*12ed0*/  LDL.64 R54, [R1+0x1f0] ;  /* 0x0001f00001367983 */ /* 0x000f220000100a00 */
[----:B------:R-:W-:-:S03]  /*12ee0*/  IADD3 R52, P0, PT, R62, UR64, RZ ;  /* 0x000000403e347c10 */ /* 0x000fc6000ff1e0ff */
[----:B------:R-:W4:Y:S01]  /*12ef0*/  LDG.E.U8 R130, desc[UR22][R48.64] ;  /* 0x0000001630827981 */ /* 0x000f22000c1e1100 */
[----:B------:R-:W-:-:S03]  /*12f00*/  IADD3.X R53, PT, PT, R63, UR6, RZ, P0, !PT ;  /* 0x000000063f357c10 */ /* 0x000fc600087fe4ff */
[----:B------:R-:W4:Y:S04]  /*12f10*/  LDL.64 R62, [R1+0x208] ;  /* 0x00020800013e7983 */ /* 0x000f280000100a00 */
[----:B------:R2:W4:Y:S02]  /*12f20*/  LDG.E.U8 R131, desc[UR22][R52.64] ;  /* 0x0000001634837981 */ /* 0x000524000c1e1100 */
[----:B--2---:R-:W-:-:S04]  /*12f30*/  IADD3 R52, P1, PT, R14, UR64, RZ ;  /* 0x000000400e347c10 */ /* 0x004fc8000ff3e0ff */
[----:B------:R-:W-:Y:S02]  /*12f40*/  IADD3.X R53, PT, PT, R15, UR6, RZ, P1, !PT ;  /* 0x000000060f357c10 */ /* 0x000fe40008ffe4ff */
[----:B------:R-:W2:Y:S01]  /*12f50*/  LDL.64 R14, [R1+0x1c0] ;  /* 0x0001c000010e7983 */ /* 0x000ea20000100a00 */
[----:B------:R-:W-:-:S03]  /*12f60*/  IADD3 R50, P0, PT, R60, UR64, RZ ;  /* 0x000000403c327c10 */ /* 0x000fc6000ff1e0ff */
[----:B------:R-:W2:Y:S01]  /*12f70*/  LDG.E.U8 R128, desc[UR22][R52.64] ;  /* 0x0000001634807981 */ /* 0x000ea2000c1e1100 */
[----:B------:R-:W-:-:S03]  /*12f80*/  IADD3.X R51, PT, PT, R61, UR6, RZ, P0, !PT ;  /* 0x000000063d337c10 */ /* 0x000fc600087fe4ff */
[----:B------:R-:W2:Y:S04]  /*12f90*/  LDL.64 R60, [R1+0x1d8] ;  /* 0x0001d800013c7983 */ /* 0x000ea80000100a00 */
[----:B------:R3:W2:Y:S02]  /*12fa0*/  LDG.E.U8 R129, desc[UR22][R50.64] ;  /* 0x0000001632817981 */ /* 0x0006a4000c1e1100 */
[----:B---3--:R-:W-:-:S04]  /*12fb0*/  IADD3 R50, P1, PT, R2, UR64, RZ ;  /* 0x0000004002327c10 */ /* 0x008fc8000ff3e0ff */
[----:B------:R-:W-:Y:S02]  /*12fc0*/  IADD3.X R51, PT, PT, R3, UR6, RZ, P1, !PT ;  /* 0x0000000603337c10 */ /* 0x000fe40008ffe4ff */
[----:B------:R-:W3:Y:S01]  /*12fd0*/  LDL.64 R2, [R1+0x190] ;  /* 0x0001900001027983 */ /* 0x000ee20000100a00 */
[----:B------:R-:W-:-:S03]  /*12fe0*/  IADD3 R48, P0, PT, R56, UR64, RZ ;  /* 0x0000004038307c10 */ /* 0x000fc6000ff1e0ff */
[----:B------:R-:W3:Y:S01]  /*12ff0*/  LDG.E.U8 R126, desc[UR22][R50.64] ;  /* 0x00000016327e7981 */ /* 0x000ee2000c1e1100 */
[----:B------:R-:W-:-:S03]  /*13000*/  IADD3.X R49, PT, PT, R57, UR6, RZ, P0, !PT ;  /* 0x0000000639317c10 */ /* 0x000fc600087fe4ff */
[----:B------:R-:W3:Y:S01]  /*13010*/  LDL.64 R56, [R1+0x1a8] ;  /* 0x0001a80001387983 */ /* 0x000ee20000100a00 */
[----:B------:R-:W-:-:S03]  /*13020*/  IADD3 R124, P0, PT, R66, UR64, RZ ;  /* 0x00000040427c7c10 */ /* 0x000fc6000ff1e0ff */
[----:B------:R0:W3:Y:S01]  /*13030*/  LDG.E.U8 R127, desc[UR22][R48.64] ;  /* 0x00000016307f7981 */ /* 0x0000e2000c1e1100 */
[----:B------:R-:W-:-:S03]  /*13040*/  IADD3.X R125, PT, PT, R67, UR6, RZ, P0, !PT ;  /* 0x00000006437d7c10 */ /* 0x000fc600087fe4ff */
[----:B------:R-:W3:Y:S01]  /*13050*/  LDL.64 R66, [R1+0x178] ;  /* 0x0001780001427983 */ /* 0x000ee20000100a00 */
[----:B------:R-:W-:-:S03]  /*13060*/  IADD3 R52, P0, PT, R64, UR64, RZ ;  /* 0x0000004040347c10 */ /* 0x000fc6000ff1e0ff */
[----:B------:R-:W3:Y:S01]  /*13070*/  LDG.E.U8 R124, desc[UR22][R124.64] ;  /* 0x000000167c7c7981 */ /* 0x000ee2000c1e1100 */
[----:B0-----:R-:W-:Y:S02]  /*13080*/  IADD3 R48, P1, PT, R68, UR64, RZ ;  /* 0x0000004044307c10 */ /* 0x001fe4000ff3e0ff */
[----:B------:R-:W-:Y:S02]  /*13090*/  IADD3.X R53, PT, PT, R65, UR6, RZ, P0, !PT ;  /* 0x0000000641357c10 */ /* 0x000fe400087fe4ff */
[----:B------:R-:W-:Y:S01]  /*130a0*/  IADD3.X R49, PT, PT, R69, UR6, RZ, P1, !PT ;  /* 0x0000000645317c10 */ /* 0x000fe20008ffe4ff */
        /* <DEDUP_REMOVED lines=22> */
[----:B------:R-:W-:-:S04]  /*13210*/  IADD3 R48, P1, PT, R56, UR64, RZ ;  /* 0x0000004038307c10 */ /* 0x000fc8000ff3e0ff */
[----:B------:R-:W-:Y:S02]  /*13220*/  IADD3.X R49, PT, PT, R57, UR6, RZ, P1, !PT ;  /* 0x0000000639317c10 */ /* 0x000fe40008ffe4ff */
[----:B------:R-:W3:Y:S01]  /*13230*/  LDL.64 R56, [R1+0xb0] ;  /* 0x0000b00001387983 */ /* 0x000ee20000100a00 */
[----:B------:R-:W-:-:S03]  /*13240*/  IADD3 R50, P1, PT, R66, UR64, RZ ;  /* 0x0000004042327c10 */ /* 0x000fc6000ff3e0ff */
[----:B------:R0:W3:Y:S01]  /*13250*/  LDG.E.U8 R68, desc[UR22][R48.64] ;  /* 0x0000001630447981 */ /* 0x0000e2000c1e1100 */
[----:B------:R-:W-:-:S03]  /*13260*/  IADD3.X R51, PT, PT, R67, UR6, RZ, P1, !PT ;  /* 0x0000000643337c10 */ /* 0x000fc60008ffe4ff */
[----:B------:R1:W3:Y:S04]  /*13270*/  LDG.E.U8 R67, desc[UR22][R52.64] ;  /* 0x0000001634437981 */ /* 0x0002e8000c1e1100 */
[----:B------:R1:W3:Y:S01]  /*13280*/  LDG.E.U8 R66, desc[UR22][R50.64] ;  /* 0x0000001632427981 */ /* 0x0002e2000c1e1100 */
[----:B0-----:R-:W-:Y:S02]  /*13290*/  IADD3 R48, P0, PT, R80, UR64, RZ ;  /* 0x0000004050307c10 */ /* 0x001fe4000ff1e0ff */
[----:B-1----:R-:W-:Y:S02]  /*132a0*/  IADD3 R52, P1, PT, R64, UR64, RZ ;  /* 0x0000004040347c10 */ /* 0x002fe4000ff3e0ff */
[----:B------:R-:W-:Y:S02]  /*132b0*/  IADD3.X R49, PT, PT, R81, UR6, RZ, P0, !PT ;  /* 0x0000000651317c10 */ /* 0x000fe400087fe4ff */
[----:B------:R-:W-:Y:S01]  /*132c0*/  IADD3.X R53, PT, PT, R65, UR6, RZ, P1, !PT ;  /* 0x0000000641357c10 */ /* 0x000fe20008ffe4ff */
[----:B------:R-:W3:Y:S01]  /*132d0*/  LDL.64 R80, [R1+0x3a8] ;  /* 0x0003a80001507983 */ /* 0x000ee20000100a00 */
[----:B------:R-:W-:-:S03]  /*132e0*/  IADD3 R50, P0, PT, R82, UR64, RZ ;  /* 0x0000004052327c10 */ /* 0x000fc6000ff1e0ff */
[----:B------:R4:W3:Y:S01]  /*132f0*/  LDG.E.U8 R64, desc[UR22][R52.64] ;  /* 0x0000001634407981 */ /* 0x0008e2000c1e1100 */
[----:B------:R-:W-:-:S03]  /*13300*/  IADD3.X R51, PT, PT, R83, UR6, RZ, P0, !PT ;  /* 0x0000000653337c10 */ /* 0x000fc600087fe4ff */
[----:B------:R0:W3:Y:S04]  /*13310*/  LDG.E.U8 R65, desc[UR22][R48.64] ;  /* 0x0000001630417981 */ /* 0x0000e8000c1e1100 */
[----:B------:R-:W3:Y:S01]  /*13320*/  LDL.64 R82, [R1+0x2c8] ;  /* 0x0002c80001527983 */ /* 0x000ee20000100a00 */
[----:B----4-:R-:W-:-:S04]  /*13330*/  IADD3 R52, P0, PT, R54, UR64, RZ ;  /* 0x0000004036347c10 */ /* 0x010fc8000ff1e0ff */
[----:B------:R-:W-:Y:S02]  /*13340*/  IADD3.X R53, PT, PT, R55, UR6, RZ, P0, !PT ;  /* 0x0000000637357c10 */ /* 0x000fe400087fe4ff */
[----:B------:R-:W4:Y:S01]  /*13350*/  LDL.64 R54, [R1+0x348] ;  /* 0x0003480001367983 */ /* 0x000f220000100a00 */
[----:B0-----:R-:W-:-:S04]  /*13360*/  IADD3 R48, P1, PT, R62, UR64, RZ ;  /* 0x000000403e307c10 */ /* 0x001fc8000ff3e0ff */
[----:B------:R-:W-:Y:S02]  /*13370*/  IADD3.X R49, PT, PT, R63, UR6, RZ, P1, !PT ;  /* 0x000000063f317c10 */ /* 0x000fe40008ffe4ff */
[----:B------:R-:W4:Y:S04]  /*13380*/  LDG.E.U8 R63, desc[UR22][R50.64] ;  /* 0x00000016323f7981 */ /* 0x000f28000c1e1100 */
[----:B------:R2:W4:Y:S02]  /*13390*/  LDG.E.U8 R62, desc[UR22][R48.64] ;  /* 0x00000016303e7981 */ /* 0x000524000c1e1100 */
[----:B--2---:R-:W-:-:S04]  /*133a0*/  IADD3 R48, P0, PT, R14, UR64, RZ ;  /* 0x000000400e307c10 */ /* 0x004fc8000ff1e0ff */
[----:B------:R-:W-:Y:S02]  /*133b0*/  IADD3.X R49, PT, PT, R15, UR6, RZ, P0, !PT ;  /* 0x000000060f317c10 */ /* 0x000fe400087fe4ff */
[----:B------:R-:W2:Y:S01]  /*133c0*/  LDL.64 R14, [R1+0x308] ;  /* 0x00030800010e7983 */ /* 0x000ea20000100a00 */
[----:B------:R-:W-:-:S03]  /*133d0*/  IADD3 R50, P1, PT, R60, UR64, RZ ;  /* 0x000000403c327c10 */ /* 0x000fc6000ff3e0ff */
[----:B------:R-:W2:Y:S01]  /*133e0*/  LDG.E.U8 R12, desc[UR22][R48.64] ;  /* 0x00000016300c7981 */ /* 0x000ea2000c1e1100 */
[----:B------:R-:W-:-:S03]  /*133f0*/  IADD3.X R51, PT, PT, R61, UR6, RZ, P1, !PT ;  /* 0x000000063d337c10 */ /* 0x000fc60008ffe4ff */
[----:B------:R-:W2:Y:S04]  /*13400*/  LDG.E.U8 R61, desc[UR22][R52.64] ;  /* 0x00000016343d7981 */ /* 0x000ea8000c1e1100 */
[----:B------:R3:W2:Y:S02]  /*13410*/  LDG.E.U8 R60, desc[UR22][R50.64] ;  /* 0x00000016323c7981 */ /* 0x0006a4000c1e1100 */
[----:B---3--:R-:W-:-:S04]  /*13420*/  IADD3 R50, P0, PT, R2, UR64, RZ ;  /* 0x0000004002327c10 */ /* 0x008fc8000ff1e0ff */
[----:B------:R-:W-:Y:S02]  /*13430*/  IADD3.X R51, PT, PT, R3, UR6, RZ, P0, !PT ;  /* 0x0000000603337c10 */ /* 0x000fe400087fe4ff */
[----:B------:R-:W3:Y:S01]  /*13440*/  LDL.64 R2, [R1+0x2a8] ;  /* 0x0002a80001027983 */ /* 0x000ee20000100a00 */
[----:B------:R-:W-:-:S04]  /*13450*/  IADD3 R52, P1, PT, R56, UR64, RZ ;  /* 0x0000004038347c10 */ /* 0x000fc8000ff3e0ff */
[----:B------:R-:W-:Y:S02]  /*13460*/  IADD3.X R53, PT, PT, R57, UR6, RZ, P1, !PT ;  /* 0x0000000639357c10 */ /* 0x000fe40008ffe4ff */
[----:B------:R-:W-:Y:S01]  /*13470*/  IADD3 R48, P1, PT, R152, UR64, RZ ;  /* 0x0000004098307c10 */ /* 0x000fe2000ff3e0ff */
[----:B------:R-:W3:Y:S03]  /*13480*/  LDG.E.U8 R57, desc[UR22][R50.64] ;  /* 0x0000001632397981 */ /* 0x000ee6000c1e1100 */
[----:B------:R-:W-:Y:S01]  /*13490*/  IADD3.X R49, PT, PT, R153, UR6, RZ, P1, !PT ;  /* 0x0000000699317c10 */ /* 0x000fe20008ffe4ff */
[----:B------:R-:W3:Y:S04]  /*134a0*/  LDG.E.U8 R58, desc[UR22][R52.64] ;  /* 0x00000016343a7981 */ /* 0x000ee8000c1e1100 */
[----:B------:R0:W3:Y:S04]  /*134b0*/  LDG.E.U8 R56, desc[UR22][R48.64] ;  /* 0x0000001630387981 */ /* 0x0000e8000c1e1100 */
[----:B------:R-:W3:Y:S01]  /*134c0*/  LDL.64 R50, [R1+0x218] ;  /* 0x0002180001327983 */ /* 0x000ee20000100a00 */
[----:B------:R-:W-:-:S03]  /*134d0*/  IADD3 R122, P0, PT, R80, UR64, RZ ;  /* 0x00000040507a7c10 */ /* 0x000fc6000ff1e0ff */
[----:B------:R-:W3:Y:S01]  /*134e0*/  LDL.64 R52, [R1+0x248] ;  /* 0x0002480001347983 */ /* 0x000ee20000100a00 */
[----:B------:R-:W-:-:S03]  /*134f0*/  IADD3.X R123, PT, PT, R81, UR6, RZ, P0, !PT ;  /* 0x00000006517b7c10 */ /* 0x000fc600087fe4ff */
[----:B------:R-:W3:Y:S01]  /*13500*/  LDL.64 R48, [R1+0x278] ;  /* 0x0002780001307983 */ /* 0x000ee20000100a00 */
[----:B------:R-:W-:-:S03]  /*13510*/  IADD3 R118, P0, PT, R98, UR64, RZ ;  /* 0x0000004062767c10 */ /* 0x000fc6000ff1e0ff */
[----:B------:R-:W3:Y:S01]  /*13520*/  LDL.64 R80, [R1+0x290] ;  /* 0x0002900001507983 */ /* 0x000ee20000100a00 */
[----:B------:R-:W-:Y:S02]  /*13530*/  IADD3.X R119, PT, PT, R99, UR6, RZ, P0, !PT ;  /* 0x0000000663777c10 */ /* 0x000fe400087fe4ff */
[----:B------:R-:W-:Y:S01]  /*13540*/  IADD3 R120, P1, PT, R102, UR64, RZ ;  /* 0x0000004066787c10 */ /* 0x000fe2000ff3e0ff */
[----:B------:R-:W3:Y:S04]  /*13550*/  LDL.64 R98, [R1+0xa8] ;  /* 0x0000a80001627983 */ /* 0x000ee80000100a00 */
[----:B------:R-:W3:Y:S01]  /*13560*/  LDG.E.U8 R122, desc[UR22][R122.64] ;  /* 0x000000167a7a7981 */ /* 0x000ee2000c1e1100 */
[----:B----4-:R-:W-:-:S03]  /*13570*/  IADD3 R116, P0, PT, R54, UR64, RZ ;  /* 0x0000004036747c10 */ /* 0x010fc6000ff1e0ff */
[----:B------:R-:W4:Y:S01]  /*13580*/  LDG.E.U8 R118, desc[UR22][R118.64] ;  /* 0x0000001676767981 */ /* 0x000f22000c1e1100 */
[----:B------:R-:W-:-:S03]  /*13590*/  IADD3.X R117, PT, PT, R55, UR6, RZ, P0, !PT ;  /* 0x0000000637757c10 */ /* 0x000fc600087fe4ff */
[----:B------:R-:W0:Y:S01]  /*135a0*/  LDL.64 R54, [R1+0x260] ;  /* 0x0002600001367983 */ /* 0x000e220000100a00 */
[----:B------:R-:W-:Y:S02]  /*135b0*/  IADD3.X R121, PT, PT, R103, UR6, RZ, P1, !PT ;  /* 0x0000000667797c10 */ /* 0x000fe40008ffe4ff */
[----:B--2---:R-:W-:Y:S01]  /*135c0*/  IADD3 R112, P0, PT, R14, UR64, RZ ;  /* 0x000000400e707c10 */ /* 0x004fe2000ff1e0ff */
[----:B------:R-:W2:Y:S03]  /*135d0*/  LDG.E.U8 R116, desc[UR22][R116.64] ;  /* 0x0000001674747981 */ /* 0x000ea6000c1e1100 */
[----:B------:R-:W-:Y:S01]  /*135e0*/  IADD3.X R113, PT, PT, R15, UR6, RZ, P0, !PT ;  /* 0x000000060f717c10 */ /* 0x000fe200087fe4ff */
[----:B------:R-:W2:Y:S04]  /*135f0*/  LDG.E.U8 R120, desc[UR22][R120.64] ;  /* 0x0000001678787981 */ /* 0x000ea8000c1e1100 */
[----:B------:R-:W2:Y:S01]  /*13600*/  LDL.64 R14, [R1+0x230] ;  /* 0x00023000010e7983 */ /* 0x000ea20000100a00 */
[----:B------:R-:W-:-:S02]  /*13610*/  IADD3 R110, P0, PT, R86, UR64, RZ ;  /* 0x00000040566e7c10 */ /* 0x000fc4000ff1e0ff */
[----:B------:R-:W-:Y:S01]  /*13620*/  IADD3 R114, P1, PT, R94, UR64, RZ ;  /* 0x000000405e727c10 */ /* 0x000fe2000ff3e0ff */
[----:B------:R-:W4:Y:S01]  /*13630*/  LDG.E.U8 R112, desc[UR22][R112.64] ;  /* 0x0000001670707981 */ /* 0x000f22000c1e1100 */
[----:B------:R-:W-:Y:S02]  /*13640*/  IADD3.X R111, PT, PT, R87, UR6, RZ, P0, !PT ;  /* 0x00000006576f7c10 */ /* 0x000fe400087fe4ff */
[----:B------:R-:W-:Y:S01]  /*13650*/  IADD3 R108, P0, PT, R82, UR64, RZ ;  /* 0x00000040526c7c10 */ /* 0x000fe2000ff1e0ff */
[----:B------:R-:W4:Y:S03]  /*13660*/  LDL.64 R86, [R1+0x1a0] ;  /* 0x0001a00001567983 */ /* 0x000f260000100a00 */
[----:B------:R-:W-:Y:S01]  /*13670*/  IADD3.X R109, PT, PT, R83, UR6, RZ, P0, !PT ;  /* 0x00000006536d7c10 */ /* 0x000fe200087fe4ff */
[----:B------:R-:W4:Y:S04]  /*13680*/  LDG.E.U8 R110, desc[UR22][R110.64] ;  /* 0x000000166e6e7981 */ /* 0x000f28000c1e1100 */
[----:B------:R-:W4:Y:S01]  /*13690*/  LDL.64 R82, [R1+0x1e8] ;  /* 0x0001e80001527983 */ /* 0x000f220000100a00 */
[----:B---3--:R-:W-:-:S03]  /*136a0*/  IADD3 R106, P0, PT, R2, UR64, RZ ;  /* 0x00000040026a7c10 */ /* 0x008fc6000ff1e0ff */
[----:B------:R-:W3:Y:S01]  /*136b0*/  LDG.E.U8 R108, desc[UR22][R108.64] ;  /* 0x000000166c6c7981 */ /* 0x000ee2000c1e1100 */
[----:B------:R-:W-:-:S03]  /*136c0*/  IADD3.X R107, PT, PT, R3, UR6, RZ, P0, !PT ;  /* 0x00000006036b7c10 */ /* 0x000fc600087fe4ff */
[----:B------:R-:W3:Y:S01]  /*136d0*/  LDL.64 R2, [R1+0x200] ;  /* 0x0002000001027983 */ /* 0x000ee20000100a00 */
[----:B------:R-:W-:-:S03]  /*136e0*/  IADD3.X R115, PT, PT, R95, UR6, RZ, P1, !PT ;  /* 0x000000065f737c10 */ /* 0x000fc60008ffe4ff */
[----:B------:R-:W3:Y:S04]  /*136f0*/  LDL.64 R94, [R1+0x150] ;  /* 0x00015000015e7983 */ /* 0x000ee80000100a00 */
[----:B------:R-:W3:Y:S04]  /*13700*/  LDG.E.U8 R106, desc[UR22][R106.64] ;  /* 0x000000166a6a7981 */ /* 0x000ee8000c1e1100 */
[----:B------:R-:W4:Y:S01]  /*13710*/  LDG.E.U8 R114, desc[UR22][R114.64] ;  /* 0x0000001672727981 */ /* 0x000f22000c1e1100 */
[----:B------:R-:W-:-:S04]  /*13720*/  IADD3 R104, P0, PT, R80, UR64, RZ ;  /* 0x0000004050687c10 */ /* 0x000fc8000ff1e0ff */
[----:B------:R-:W-:Y:S02]  /*13730*/  IADD3.X R105, PT, PT, R81, UR6, RZ, P0, !PT ;  /* 0x0000000651697c10 */ /* 0x000fe400087fe4ff */
[----:B------:R-:W-:Y:S01]  /*13740*/  IADD3 R102, P0, PT, R48, UR64, RZ ;  /* 0x0000004030667c10 */ /* 0x000fe2000ff1e0ff */
[----:B------:R-:W4:Y:S03]  /*13750*/  LDL.64 R80, [R1+0x1d0] ;  /* 0x0001d00001507983 */ /* 0x000f260000100a00 */
[----:B------:R-:W-:Y:S01]  /*13760*/  IADD3.X R103, PT, PT, R49, UR6, RZ, P0, !PT ;  /* 0x0000000631677c10 */ /* 0x000fe200087fe4ff */
[----:B------:R-:W4:Y:S04]  /*13770*/  LDG.E.U8 R104, desc[UR22][R104.64] ;  /* 0x0000001668687981 */ /* 0x000f28000c1e1100 */
[----:B------:R-:W4:Y:S01]  /*13780*/  LDG.E.U8 R102, desc[UR22][R102.64] ;  /* 0x0000001666667981 */ /* 0x000f22000c1e1100 */
[----:B0-----:R-:W-:-:S04]  /*13790*/  IADD3 R48, P0, PT, R54, UR64, RZ ;  /* 0x0000004036307c10 */ /* 0x001fc8000ff1e0ff */
[----:B------:R-:W-:-:S05]  /*137a0*/  IADD3.X R49, PT, PT, R55, UR6, RZ, P0, !PT ;  /* 0x0000000637317c10 */ /* 0x000fca00087fe4ff */
[----:B------:R0:W4:Y:S02]  /*137b0*/  LDG.E.U8 R55, desc[UR22][R48.64] ;  /* 0x0000001630377981 */ /* 0x000124000c1e1100 */
[----:B0-----:R-:W-:-:S04]  /*137c0*/  IADD3 R48, P0, PT, R52, UR64, RZ ;  /* 0x0000004034307c10 */ /* 0x001fc8000ff1e0ff */
[----:B------:R-:W-:-:S05]  /*137d0*/  IADD3.X R49, PT, PT, R53, UR6, RZ, P0, !PT ;  /* 0x0000000635317c10 */ /* 0x000fca00087fe4ff */
[----:B------:R2:W4:Y:S02]  /*137e0*/  LDG.E.U8 R54, desc[UR22][R48.64] ;  /* 0x0000001630367981 */ /* 0x000524000c1e1100 */
[----:B--2---:R-:W-:-:S04]  /*137f0*/  IADD3 R48, P0, PT, R14, UR64, RZ ;  /* 0x000000400e307c10 */ /* 0x004fc8000ff1e0ff */
[----:B------:R-:W-:Y:S02]  /*13800*/  IADD3.X R49, PT, PT, R15, UR6, RZ, P0, !PT ;  /* 0x000000060f317c10 */ /* 0x000fe400087fe4ff */
[----:B------:R-:W2:Y:S04]  /*13810*/  LDL.64 R14, [R1+0x1b8] ;  /* 0x0001b800010e7983 */ /* 0x000ea80000100a00 */
[----:B------:R0:W2:Y:S02]  /*13820*/  LDG.E.U8 R53, desc[UR22][R48.64] ;  /* 0x0000001630357981 */ /* 0x0000a4000c1e1100 */
[----:B0-----:R-:W-:-:S04]  /*13830*/  IADD3 R48, P0, PT, R50, UR64, RZ ;  /* 0x0000004032307c10 */ /* 0x001fc8000ff1e0ff */
[----:B------:R-:W-:-:S05]  /*13840*/  IADD3.X R49, PT, PT, R51, UR6, RZ, P0, !PT ;  /* 0x0000000633317c10 */ /* 0x000fca00087fe4ff */
[----:B------:R3:W2:Y:S02]  /*13850*/  LDG.E.U8 R52, desc[UR22][R48.64] ;  /* 0x0000001630347981 */ /* 0x0006a4000c1e1100 */
[----:B---3--:R-:W-:-:S04]  /*13860*/  IADD3 R48, P0, PT, R2, UR64, RZ ;  /* 0x0000004002307c10 */ /* 0x008fc8000ff1e0ff */
[----:B------:R-:W-:Y:S02]  /*13870*/  IADD3.X R49, PT, PT, R3, UR6, RZ, P0, !PT ;  /* 0x0000000603317c10 */ /* 0x000fe400087fe4ff */
[----:B------:R-:W3:Y:S04]  /*13880*/  LDL.64 R2, [R1+0x188] ;  /* 0x0001880001027983 */ /* 0x000ee80000100a00 */
[----:B------:R4:W3:Y:S02]  /*13890*/  LDG.E.U8 R51, desc[UR22][R48.64] ;  /* 0x0000001630337981 */ /* 0x0008e4000c1e1100 */
[----:B----4-:R-:W-:-:S04]  /*138a0*/  IADD3 R48, P0, PT, R82, UR64, RZ ;  /* 0x0000004052307c10 */ /* 0x010fc8000ff1e0ff */
[----:B------:R-:W-:Y:S02]  /*138b0*/  IADD3.X R49, PT, PT, R83, UR6, RZ, P0, !PT ;  /* 0x0000000653317c10 */ /* 0x000fe400087fe4ff */
[----:B------:R-:W4:Y:S04]  /*138c0*/  LDL.64 R82, [R1+0x170] ;  /* 0x0001700001527983 */ /* 0x000f280000100a00 */
[----:B------:R0:W4:Y:S02]  /*138d0*/  LDG.E.U8 R50, desc[UR22][R48.64] ;  /* 0x0000001630327981 */ /* 0x000124000c1e1100 */
[----:B0-----:R-:W-:-:S04]  /*138e0*/  IADD3 R48, P0, PT, R80, UR64, RZ ;  /* 0x0000004050307c10 */ /* 0x001fc8000ff1e0ff */
[----:B------:R-:W-:-:S06]  /*138f0*/  IADD3.X R49, PT, PT, R81, UR6, RZ, P0, !PT ;  /* 0x0000000651317c10 */ /* 0x000fcc00087fe4ff */
[----:B------:R-:W4:Y:S01]  /*13900*/  LDG.E.U8 R49, desc[UR22][R48.64] ;  /* 0x0000001630317981 */ /* 0x000f22000c1e1100 */
[----:B--2---:R-:W-:-:S04]  /*13910*/  IADD3 R80, P0, PT, R14, UR64, RZ ;  /* 0x000000400e507c10 */ /* 0x004fc8000ff1e0ff */
[----:B------:R-:W-:Y:S02]  /*13920*/  IADD3.X R81, PT, PT, R15, UR6, RZ, P0, !PT ;  /* 0x000000060f517c10 */ /* 0x000fe400087fe4ff */
[----:B------:R-:W2:Y:S04]  /*13930*/  LDL.64 R14, [R1+0x138] ;  /* 0x00013800010e7983 */ /* 0x000ea80000100a00 */
[----:B------:R0:W2:Y:S02]  /*13940*/  LDG.E.U8 R48, desc[UR22][R80.64] ;  /* 0x0000001650307981 */ /* 0x0000a4000c1e1100 */
[----:B0-----:R-:W-:-:S04]  /*13950*/  IADD3 R80, P0, PT, R86, UR64, RZ ;  /* 0x0000004056507c10 */ /* 0x001fc8000ff1e0ff */
[----:B------:R-:W-:Y:S02]  /*13960*/  IADD3.X R81, PT, PT, R87, UR6, RZ, P0, !PT ;  /* 0x0000000657517c10 */ /* 0x000fe400087fe4ff */
[----:B------:R-:W2:Y:S04]  /*13970*/  LDL.64 R86, [R1+0x120] ;  /* 0x0001200001567983 */ /* 0x000ea80000100a00 */
[----:B------:R3:W2:Y:S02]  /*13980*/  LDG.E.U8 R74, desc[UR22][R80.64] ;  /* 0x00000016504a7981 */ /* 0x0006a4000c1e1100 */
[----:B---3--:R-:W-:-:S04]  /*13990*/  IADD3 R80, P0, PT, R2, UR64, RZ ;  /* 0x0000004002507c10 */ /* 0x008fc8000ff1e0ff */
[----:B------:R-:W-:Y:S02]  /*139a0*/  IADD3.X R81, PT, PT, R3, UR6, RZ, P0, !PT ;  /* 0x0000000603517c10 */ /* 0x000fe400087fe4ff */
[----:B------:R-:W3:Y:S04]  /*139b0*/  LDL.64 R2, [R1+0x108] ;  /* 0x0001080001027983 */ /* 0x000ee80000100a00 */
[----:B------:R4:W3:Y:S02]  /*139c0*/  LDG.E.U8 R76, desc[UR22][R80.64] ;  /* 0x00000016504c7981 */ /* 0x0008e4000c1e1100 */
[----:B----4-:R-:W-:-:S04]  /*139d0*/  IADD3 R80, P0, PT, R82, UR64, RZ ;  /* 0x0000004052507c10 */ /* 0x010fc8000ff1e0ff */
[----:B------:R-:W-:Y:S02]  /*139e0*/  IADD3.X R81, PT, PT, R83, UR6, RZ, P0, !PT ;  /* 0x0000000653517c10 */ /* 0x000fe400087fe4ff */
[----:B------:R-:W-:-:S03]  /*139f0*/  IADD3 R82, P0, PT, R94, UR64, RZ ;  /* 0x000000405e527c10 */ /* 0x000fc6000ff1e0ff */
[----:B------:R2:W4:Y:S01]  /*13a00*/  LDG.E.U8 R78, desc[UR22][R80.64] ;  /* 0x00000016504e7981 */ /* 0x000522000c1e1100 */
[----:B------:R-:W-:-:S03]  /*13a10*/  IADD3.X R83, PT, PT, R95, UR6, RZ, P0, !PT ;  /* 0x000000065f537c10 */ /* 0x000fc600087fe4ff */
[----:B------:R-:W4:Y:S04]  /*13a20*/  LDL.64 R94, [R1+0xd8] ;  /* 0x0000d800015e7983 */ /* 0x000f280000100a00 */
[----:B------:R-:W4:Y:S01]  /*13a30*/  LDG.E.U8 R82, desc[UR22][R82.64] ;  /* 0x0000001652527981 */ /* 0x000f22000c1e1100 */
        /* <DEDUP_REMOVED lines=11> */
[----:B0-----:R-:W-:-:S04]  /*13af0*/  IADD3 R80, P0, PT, R132, UR64, RZ ;  /* 0x0000004084507c10 */ /* 0x001fc8000ff1e0ff */
[----:B------:R-:W-:Y:S02]  /*13b00*/  IADD3.X R81, PT, PT, R133, UR6, RZ, P0, !PT ;  /* 0x0000000685517c10 */ /* 0x000fe400087fe4ff */
[----:B------:R-:W3:Y:S04]  /*13b10*/  LDL.64 R132, [R1+0x340] ;  /* 0x0003400001847983 */ /* 0x000ee80000100a00 */
[----:B------:R4:W3:Y:S02]  /*13b20*/  LDG.E.U8 R90, desc[UR22][R80.64] ;  /* 0x00000016505a7981 */ /* 0x0008e4000c1e1100 */
[----:B----4-:R-:W-:-:S04]  /*13b30*/  IADD3 R80, P0, PT, R94, UR64, RZ ;  /* 0x000000405e507c10 */ /* 0x010fc8000ff1e0ff */
[----:B------:R-:W-:-:S05]  /*13b40*/  IADD3.X R81, PT, PT, R95, UR6, RZ, P0, !PT ;  /* 0x000000065f517c10 */ /* 0x000fca00087fe4ff */
[----:B------:R2:W4:Y:S02]  /*13b50*/  LDG.E.U8 R92, desc[UR22][R80.64] ;  /* 0x00000016505c7981 */ /* 0x000524000c1e1100 */
[----:B--2---:R-:W-:-:S04]  /*13b60*/  IADD3 R80, P0, PT, R14, UR64, RZ ;  /* 0x000000400e507c10 */ /* 0x004fc8000ff1e0ff */
[----:B------:R-:W-:Y:S02]  /*13b70*/  IADD3.X R81, PT, PT, R15, UR6, RZ, P0, !PT ;  /* 0x000000060f517c10 */ /* 0x000fe400087fe4ff */
[----:B------:R-:W2:Y:S04]  /*13b80*/  LDL.64 R14, [R1+0x380] ;  /* 0x00038000010e7983 */ /* 0x000ea80000100a00 */
[----:B------:R0:W4:Y:S02]  /*13b90*/  LDG.E.U8 R94, desc[UR22][R80.64] ;  /* 0x00000016505e7981 */ /* 0x000124000c1e1100 */
[----:B0-----:R-:W-:-:S04]  /*13ba0*/  IADD3 R80, P0, PT, R98, UR64, RZ ;  /* 0x0000004062507c10 */ /* 0x001fc8000ff1e0ff */
[----:B------:R-:W-:-:S05]  /*13bb0*/  IADD3.X R81, PT, PT, R99, UR6, RZ, P0, !PT ;  /* 0x0000000663517c10 */ /* 0x000fca00087fe4ff */
[----:B------:R3:W4:Y:S02]  /*13bc0*/  LDG.E.U8 R95, desc[UR22][R80.64] ;  /* 0x00000016505f7981 */ /* 0x000724000c1e1100 */
[----:B---3--:R-:W-:-:S04]  /*13bd0*/  IADD3 R80, P0, PT, R2, UR64, RZ ;  /* 0x0000004002507c10 */ /* 0x008fc8000ff1e0ff */
[----:B------:R-:W-:Y:S02]  /*13be0*/  IADD3.X R81, PT, PT, R3, UR6, RZ, P0, !PT ;  /* 0x0000000603517c10 */ /* 0x000fe400087fe4ff */
[----:B------:R-:W3:Y:S04]  /*13bf0*/  LDL.64 R2, [R1+0x320] ;  /* 0x0003200001027983 */ /* 0x000ee80000100a00 */
[----:B------:R0:W3:Y:S02]  /*13c00*/  LDG.E.U8 R98, desc[UR22][R80.64] ;  /* 0x0000001650627981 */ /* 0x0000e4000c1e1100 */
[----:B0-----:R-:W-:-:S04]  /*13c10*/  IADD3 R80, P0, PT, R150, UR64, RZ ;  /* 0x0000004096507c10 */ /* 0x001fc8000ff1e0ff */
[----:B------:R-:W-:-:S05]  /*13c20*/  IADD3.X R81, PT, PT, R151, UR6, RZ, P0, !PT ;  /* 0x0000000697517c10 */ /* 0x000fca00087fe4ff */
[----:B------:R0:W4:Y:S02]  /*13c30*/  LDG.E.U8 R99, desc[UR22][R80.64] ;  /* 0x0000001650637981 */ /* 0x000124000c1e1100 */
[----:B0-----:R-:W-:-:S04]  /*13c40*/  IADD3 R80, P0, PT, R142, UR64, RZ ;  /* 0x000000408e507c10 */ /* 0x001fc8000ff1e0ff */
[----:B------:R-:W-:Y:S02]  /*13c50*/  IADD3.X R81, PT, PT, R143, UR6, RZ, P0, !PT ;  /* 0x000000068f517c10 */ /* 0x000fe400087fe4ff */
[----:B------:R-:W4:Y:S04]  /*13c60*/  LDL.64 R142, [R1+0x300] ;  /* 0x00030000018e7983 */ /* 0x000f280000100a00 */
[----:B------:R2:W4:Y:S02]  /*13c70*/  LDG.E.U8 R101, desc[UR22][R80.64] ;  /* 0x0000001650657981 */ /* 0x000524000c1e1100 */
        /* <DEDUP_REMOVED lines=34> */
[----:B------:R-:W3:Y:S04]  /*13ea0*/  LDL.LU.64 R2, [R1+0x848] ;  /* 0x0008480001027983 */ /* 0x000ee80000300a00 */
[----:B------:R4:W3:Y:S02]  /*13eb0*/  LDG.E.U8 R119, desc[UR22][R80.64] ;  /* 0x0000001650777981 */ /* 0x0008e4000c1e1100 */
[----:B----4-:R-:W-:-:S04]  /*13ec0*/  IADD3 R80, P0, PT, R142, UR64, RZ ;  /* 0x000000408e507c10 */ /* 0x010fc8000ff1e0ff */
[----:B------:R-:W-:Y:S02]  /*13ed0*/  IADD3.X R81, PT, PT, R143, UR6, RZ, P0, !PT ;  /* 0x000000068f517c10 */ /* 0x000fe400087fe4ff */
[----:B------:R-:W4:Y:S04]  /*13ee0*/  LDL.64 R142, [R1+0x58] ;  /* 0x00005800018e7983 */ /* 0x000f280000100a00 */
[----:B------:R2:W3:Y:S02]  /*13ef0*/  LDG.E.U8 R121, desc[UR22][R80.64] ;  /* 0x0000001650797981 */ /* 0x0004e4000c1e1100 */
[----:B--2---:R-:W-:-:S04]  /*13f00*/  IADD3 R80, P0, PT, R14, UR64, RZ ;  /* 0x000000400e507c10 */ /* 0x004fc8000ff1e0ff */
[----:B------:R-:W-:Y:S02]  /*13f10*/  IADD3.X R81, PT, PT, R15, UR6, RZ, P0, !PT ;  /* 0x000000060f517c10 */ /* 0x000fe400087fe4ff */
[----:B------:R-:W2:Y:S04]  /*13f20*/  LDL.64 R14, [R1+0x50] ;  /* 0x00005000010e7983 */ /* 0x000ea80000100a00 */
[----:B------:R0:W3:Y:S02]  /*13f30*/  LDG.E.U8 R123, desc[UR22][R80.64] ;  /* 0x00000016507b7981 */ /* 0x0000e4000c1e1100 */
[----:B0-----:R-:W-:-:S04]  /*13f40*/  IADD3 R80, P0, PT, R134, UR64, RZ ;  /* 0x0000004086507c10 */ /* 0x001fc8000ff1e0ff */
[----:B------:R-:W-:Y:S02]  /*13f50*/  IADD3.X R81, PT, PT, R135, UR6, RZ, P0, !PT ;  /* 0x0000000687517c10 */ /* 0x000fe400087fe4ff */
[----:B------:R-:W3:Y:S04]  /*13f60*/  LDL.64 R134, [R1+0x48] ;  /* 0x0000480001867983 */ /* 0x000ee80000100a00 */
[----:B------:R0:W3:Y:S02]  /*13f70*/  LDG.E.U8 R125, desc[UR22][R80.64] ;  /* 0x00000016507d7981 */ /* 0x0000e4000c1e1100 */
[----:B0-----:R-:W0:Y:S01]  /*13f80*/  S2R R81, SR_TID.X ;  /* 0x0000000000517919 */ /* 0x001e220000002100 */
[----:B------:R-:W-:Y:S02]  /*13f90*/  IADD3 R80, P0, PT, R132, UR64, RZ ;  /* 0x0000004084507c10 */ /* 0x000fe4000ff1e0ff */
[----:B0-----:R-:W-:-:S05]  /*13fa0*/  LOP3.LUT R81, R81, 0x7f, RZ, 0xc0, !PT ;  /* 0x0000007f51517812 */ /* 0x001fca00078ec0ff */
[----:B------:R0:W-:Y:S02]  /*13fb0*/  STS.U8 [R81+UR9+0xc000], R100 ;  /* 0x00c0006451007988 */ /* 0x0001e40008000009 */
[----:B0-----:R-:W-:Y:S02]  /*13fc0*/  IADD3.X R81, PT, PT, R133, UR6, RZ, P0, !PT ;  /* 0x0000000685517c10 */ /* 0x001fe400087fe4ff */
[----:B------:R-:W3:Y:S04]  /*13fd0*/  LDL.64 R132, [R1+0x40] ;  /* 0x0000400001847983 */ /* 0x000ee80000100a00 */
[----:B------:R0:W3:Y:S02]  /*13fe0*/  LDG.E.U8 R100, desc[UR22][R80.64] ;  /* 0x0000001650647981 */ /* 0x0000e4000c1e1100 */
[----:B0-----:R-:W0:Y:S01]  /*13ff0*/  S2R R81, SR_TID.X ;  /* 0x0000000000517919 */ /* 0x001e220000002100 */
[----:B----4-:R-:W-:-:S02]  /*14000*/  IADD3 R80, P0, PT, R142, UR64, RZ ;  /* 0x000000408e507c10 */ /* 0x010fc4000ff1e0ff */
[----:B0-----:R-:W-:-:S05]  /*14010*/  LOP3.LUT R81, R81, 0x7f, RZ, 0xc0, !PT ;  /* 0x0000007f51517812 */ /* 0x001fca00078ec0ff */
[----:B------:R0:W-:Y:S02]  /*14020*/  STS.U8 [R81+UR9+0xc200], R97 ;  /* 0x00c2006151007988 */ /* 0x0001e40008000009 */
[----:B0-----:R-:W-:Y:S02]  /*14030*/  IADD3.X R81, PT, PT, R143, UR6, RZ, P0, !PT ;  /* 0x000000068f517c10 */ /* 0x001fe400087fe4ff */
[----:B------:R-:W4:Y:S04]  /*14040*/  LDL.64 R142, [R1+0x38] ;  /* 0x00003800018e7983 */ /* 0x000f280000100a00 */
[----:B------:R0:W4:Y:S02]  /*14050*/  LDG.E.U8 R97, desc[UR22][R80.64] ;  /* 0x0000001650617981 */ /* 0x000124000c1e1100 */
[----:B0-----:R-:W0:Y:S02]  /*14060*/  S2R R81, SR_TID.X ;  /* 0x0000000000517919 */ /* 0x001e240000002100 */
[----:B0-----:R-:W-:-:S05]  /*14070*/  LOP3.LUT R81, R81, 0x7f, RZ, 0xc0, !PT ;  /* 0x0000007f51517812 */ /* 0x001fca00078ec0ff */
[----:B------:R0:W-:Y:S01]  /*14080*/  STS.U8 [R81+UR9+0xc400], R96 ;  /* 0x00c4006051007988 */ /* 0x0001e20008000009 */
[----:B--2---:R-:W-:-:S04]  /*14090*/  IADD3 R80, P0, PT, R14, UR64, RZ ;  /* 0x000000400e507c10 */ /* 0x004fc8000ff1e0ff */
[----:B0-----:R-:W-:Y:S02]  /*140a0*/  IADD3.X R81, PT, PT, R15, UR6, RZ, P0, !PT ;  /* 0x000000060f517c10 */ /* 0x001fe400087fe4ff */
[----:B------:R-:W2:Y:S04]  /*140b0*/  LDL.64 R14, [R1+0x30] ;  /* 0x00003000010e7983 */ /* 0x000ea80000100a00 */
[----:B------:R0:W2:Y:S02]  /*140c0*/  LDG.E.U8 R96, desc[UR22][R80.64] ;  /* 0x0000001650607981 */ /* 0x0000a4000c1e1100 */
[----:B0-----:R-:W0:Y:S01]  /*140d0*/  S2R R81, SR_TID.X ;  /* 0x0000000000517919 */ /* 0x001e220000002100 */
[----:B---3--:R-:W-:Y:S02]  /*140e0*/  IADD3 R80, P0, PT, R134, UR64, RZ ;  /* 0x0000004086507c10 */ /* 0x008fe4000ff1e0ff */
[----:B0-----:R-:W-:-:S05]  /*140f0*/  LOP3.LUT R81, R81, 0x7f, RZ, 0xc0, !PT ;  /* 0x0000007f51517812 */ /* 0x001fca00078ec0ff */
[----:B------:R0:W-:Y:S02]  /*14100*/  STS.U8 [R81+UR9+0xc600], R93 ;  /* 0x00c6005d51007988 */ /* 0x0001e40008000009 */
[----:B0-----:R-:W-:Y:S02]  /*14110*/  IADD3.X R81, PT, PT, R135, UR6, RZ, P0, !PT ;  /* 0x0000000687517c10 */ /* 0x001fe400087fe4ff */
[----:B------:R-:W3:Y:S04]  /*14120*/  LDL.64 R134, [R1+0x28] ;  /* 0x0000280001867983 */ /* 0x000ee80000100a00 */
[----:B------:R0:W3:Y:S02]  /*14130*/  LDG.E.U8 R93, desc[UR22][R80.64] ;  /* 0x00000016505d7981 */ /* 0x0000e4000c1e1100 */
[----:B0-----:R-:W0:Y:S01]  /*14140*/  S2R R81, SR_TID.X ;  /* 0x0000000000517919 */ /* 0x001e220000002100 */
[----:B------:R-:W-:-:S02]  /*14150*/  IADD3 R80, P0, PT, R132, UR64, RZ ;  /* 0x0000004084507c10 */ /* 0x000fc4000ff1e0ff */
        /* <DEDUP_REMOVED lines=19> */
[----:B0-----:R-:W0:Y:S02]  /*14290*/  S2R R81, SR_TID.X ;  /* 0x0000000000517919 */ /* 0x001e240000002100 */
[----:B0-----:R-:W-:-:S05]  /*142a0*/  LOP3.LUT R81, R81, 0x7f, RZ, 0xc0, !PT ;  /* 0x0000007f51517812 */ /* 0x001fca00078ec0ff */
[----:B------:R0:W-:Y:S01]  /*142b0*/  STS.U8 [R81+UR9+0xce00], R85 ;  /* 0x00ce005551007988 */ /* 0x0001e20008000009 */
[----:B---3--:R-:W-:-:S04]  /*142c0*/  IADD3 R80, P0, PT, R134, UR64, RZ ;  /* 0x0000004086507c10 */ /* 0x008fc8000ff1e0ff */
[----:B0-----:R-:W-:Y:S02]  /*142d0*/  IADD3.X R81, PT, PT, R135, UR6, RZ, P0, !PT ;  /* 0x0000000687517c10 */ /* 0x001fe400087fe4ff */
[----:B------:R-:W3:Y:S04]  /*142e0*/  LDL.64 R134, [R1+0x8] ;  /* 0x0000080001867983 */ /* 0x000ee80000100a00 */
[----:B------:R0:W3:Y:S02]  /*142f0*/  LDG.E.U8 R85, desc[UR22][R80.64] ;  /* 0x0000001650557981 */ /* 0x0000e4000c1e1100 */
[----:B0-----:R-:W0:Y:S02]  /*14300*/  S2R R81, SR_TID.X ;  /* 0x0000000000517919 */ /* 0x001e240000002100 */
[----:B0-----:R-:W-:-:S05]  /*14310*/  LOP3.LUT R81, R81, 0x7f, RZ, 0xc0, !PT ;  /* 0x0000007f51517812 */ /* 0x001fca00078ec0ff */
[----:B------:R0:W-:Y:S01]  /*14320*/  STS.U8 [R81+UR9+0xd000], R84 ;  /* 0x00d0005451007988 */ /* 0x0001e20008000009 */
[----:B------:R-:W-:-:S04]  /*14330*/  IADD3 R80, P0, PT, R132, UR64, RZ ;  /* 0x0000004084507c10 */ /* 0x000fc8000ff1e0ff */
[----:B0-----:R-:W-:Y:S02]  /*14340*/  IADD3.X R81, PT, PT, R133, UR6, RZ, P0, !PT ;  /* 0x0000000685517c10 */ /* 0x001fe400087fe4ff */
[----:B------:R-:W3:Y:S04]  /*14350*/  LDL.64 R132, [R1] ;  /* 0x0000000001847983 */ /* 0x000ee80000100a00 */
[----:B------:R0:W3:Y:S02]  /*14360*/  LDG.E.U8 R84, desc[UR22][R80.64] ;  /* 0x0000001650547981 */ /* 0x0000e4000c1e1100 */
[----:B0-----:R-:W0:Y:S02]  /*14370*/  S2R R81, SR_TID.X ;  /* 0x0000000000517919 */ /* 0x001e240000002100 */
[----:B0-----:R-:W-:-:S05]  /*14380*/  LOP3.LUT R81, R81, 0x7f, RZ, 0xc0, !PT ;  /* 0x0000007f51517812 */ /* 0x001fca00078ec0ff */
[----:B------:R0:W-:Y:S01]  /*14390*/  STS.U8 [R81+UR9+0xd200], R79 ;  /* 0x00d2004f51007988 */ /* 0x0001e20008000009 */
[----:B----4-:R-:W-:-:S04]  /*143a0*/  IADD3 R80, P0, PT, R142, UR64, RZ ;  /* 0x000000408e507c10 */ /* 0x010fc8000ff1e0ff */
[----:B0-----:R-:W-:Y:S02]  /*143b0*/  IADD3.X R81, PT, PT, R143, UR6, RZ, P0, !PT ;  /* 0x000000068f517c10 */ /* 0x001fe400087fe4ff */
[----:B------:R-:W4:Y:S04]  /*143c0*/  LDL.LU.64 R142, [R1+0x840] ;  /* 0x00084000018e7983 */ /* 0x000f280000300a00 */
[----:B------:R0:W4:Y:S02]  /*143d0*/  LDG.E.U8 R79, desc[UR22][R80.64] ;  /* 0x00000016504f7981 */ /* 0x000124000c1e1100 */
[----:B0-----:R-:W0:Y:S02]  /*143e0*/  S2R R81, SR_TID.X ;  /* 0x0000000000517919 */ /* 0x001e240000002100 */
[----:B0-----:R-:W-:-:S05]  /*143f0*/  LOP3.LUT R81, R81, 0x7f, RZ, 0xc0, !PT ;  /* 0x0000007f51517812 */ /* 0x001fca00078ec0ff */
[----:B------:R0:W-:Y:S01]  /*14400*/  STS.U8 [R81+UR9+0xd400], R77 ;  /* 0x00d4004d51007988 */ /* 0x0001e20008000009 */
[----:B--2---:R-:W-:-:S04]  /*14410*/  IADD3 R80, P0, PT, R14, UR64, RZ ;  /* 0x000000400e507c10 */ /* 0x004fc8000ff1e0ff */
[----:B0-----:R-:W-:Y:S02]  /*14420*/  IADD3.X R81, PT, PT, R15, UR6, RZ, P0, !PT ;  /* 0x000000060f517c10 */ /* 0x001fe400087fe4ff */
[----:B------:R-:W2:Y:S04]  /*14430*/  LDL.LU.64 R14, [R1+0x838] ;  /* 0x00083800010e7983 */ /* 0x000ea80000300a00 */
[----:B------:R0:W2:Y:S02]  /*14440*/  LDG.E.U8 R77, desc[UR22][R80.64] ;  /* 0x00000016504d7981 */ /* 0x0000a4000c1e1100 */
[----:B0-----:R-:W0:Y:S02]  /*14450*/  S2R R81, SR_TID.X ;  /* 0x0000000000517919 */ /* 0x001e240000002100 */
[----:B0-----:R-:W-:-:S05]  /*14460*/  LOP3.LUT R81, R81, 0x7f, RZ, 0xc0, !PT ;  /* 0x0000007f51517812 */ /* 0x001fca00078ec0ff */
[----:B------:R0:W-:Y:S01]  /*14470*/  STS.U8 [R81+UR9+0xd600], R75 ;  /* 0x00d6004b51007988 */ /* 0x0001e20008000009 */
[----:B---3--:R-:W-:-:S04]  /*14480*/  IADD3 R80, P0, PT, R134, UR64, RZ ;  /* 0x0000004086507c10 */ /* 0x008fc8000ff1e0ff */
[----:B0-----:R-:W-:Y:S02]  /*14490*/  IADD3.X R81, PT, PT, R135, UR6, RZ, P0, !PT ;  /* 0x0000000687517c10 */ /* 0x001fe400087fe4ff */
[----:B------:R-:W5:Y:S04]  /*144a0*/  LDL.LU.64 R134, [R1+0x830] ;  /* 0x0008300001867983 */ /* 0x000f680000300a00 */
[----:B------:R0:W3:Y:S02]  /*144b0*/  LDG.E.U8 R75, desc[UR22][R80.64] ;  /* 0x00000016504b7981 */ /* 0x0000e4000c1e1100 */
[----:B0-----:R-:W0:Y:S02]  /*144c0*/  S2R R81, SR_TID.X ;  /* 0x0000000000517919 */ /* 0x001e240000002100 */
[----:B0-----:R-:W-:-:S05]  /*144d0*/  LOP3.LUT R80, R81, 0x7f, RZ, 0xc0, !PT ;  /* 0x0000007f51507812 */ /* 0x001fca00078ec0ff */
[----:B------:R0:W-:Y:S02]  /*144e0*/  STS.U8 [R80+UR9+0xd800], R35 ;  /* 0x00d8002350007988 */ /* 0x0001e40008000009 */
[----:B0-----:R-:W-:Y:S02]  /*144f0*/  LOP3.LUT R35, R81, 0x7f, RZ, 0xc0, !PT ;  /* 0x0000007f51237812 */ /* 0x001fe400078ec0ff */
[----:B------:R-:W-:-:S03]  /*14500*/  IADD3 R80, P0, PT, R132, UR64, RZ ;  /* 0x0000004084507c10 */ /* 0x000fc6000ff1e0ff */
[----:B------:R0:W-:Y:S01]  /*14510*/  STS.U8 [R35+UR9+0xda00], R34 ;  /* 0x00da002223007988 */ /* 0x0001e20008000009 */
[----:B------:R-:W-:-:S03]  /*14520*/  IADD3.X R81, PT, PT, R133, UR6, RZ, P0, !PT ;  /* 0x0000000685517c10 */ /* 0x000fc600087fe4ff */
[----:B------:R-:W5:Y:S04]  /*14530*/  LDL.LU.64 R132, [R1+0x828] ;  /* 0x0008280001847983 */ /* 0x000f680000300a00 */
[----:B------:R-:W2:Y:S01]  /*14540*/  LDG.E.U8 R80, desc[UR22][R80.64] ;  /* 0x0000001650507981 */ /* 0x000ea2000c1e1100 */
[----:B0-----:R-:W-:-:S04]  /*14550*/  IADD3 R34, P0, PT, R164, UR64, RZ ;  /* 0x00000040a4227c10 */ /* 0x001fc8000ff1e0ff */
[----:B------:R-:W-:-:S05]  /*14560*/  IADD3.X R35, PT, PT, R165, UR6, RZ, P0, !PT ;  /* 0x00000006a5237c10 */ /* 0x000fca00087fe4ff */
[----:B------:R0:W2:Y:S02]  /*14570*/  LDG.E.U8 R81, desc[UR22][R34.64] ;  /* 0x0000001622517981 */ /* 0x0000a4000c1e1100 */
[----:B0-----:R-:W0:Y:S02]  /*14580*/  S2R R35, SR_TID.X ;  /* 0x0000000000237919 */ /* 0x001e240000002100 */
[----:B0-----:R-:W-:-:S05]  /*14590*/  LOP3.LUT R34, R35, 0x7f, RZ, 0xc0, !PT ;  /* 0x0000007f23227812 */ /* 0x001fca00078ec0ff */
[----:B------:R0:W-:Y:S02]  /*145a0*/  STS.U8 [R34+UR9+0xdc00], R33 ;  /* 0x00dc002122007988 */ /* 0x0001e40008000009 */
[----:B0-----:R-:W-:Y:S02]  /*145b0*/  LOP3.LUT R33, R35, 0x7f, RZ, 0xc0, !PT ;  /* 0x0000007f23217812 */ /* 0x001fe400078ec0ff */
[----:B------:R-:W-:-:S03]  /*145c0*/  IADD3 R34, P0, PT, R162, UR64, RZ ;  /* 0x00000040a2227c10 */ /* 0x000fc6000ff1e0ff */
[----:B------:R0:W-:Y:S01]  /*145d0*/  STS.U8 [R33+UR9+0xde00], R32 ;  /* 0x00de002021007988 */ /* 0x0001e20008000009 */
[----:B------:R-:W-:-:S05]  /*145e0*/  IADD3.X R35, PT, PT, R163, UR6, RZ, P0, !PT ;  /* 0x00000006a3237c10 */ /* 0x000fca00087fe4ff */
        /* <DEDUP_REMOVED lines=11> */
[----:B------:R-:W3:Y:S01]  /*146a0*/  LDG.E.U8 R32, desc[UR22][R32.64] ;  /* 0x0000001620207981 */ /* 0x000ee2000c1e1100 */
[----:B0-----:R-:W-:-:S04]  /*146b0*/  IADD3 R30, P0, PT, R156, UR64, RZ ;  /* 0x000000409c1e7c10 */ /* 0x001fc8000ff1e0ff */
[----:B------:R-:W-:-:S05]  /*146c0*/  IADD3.X R31, PT, PT, R157, UR6, RZ, P0, !PT ;  /* 0x000000069d1f7c10 */ /* 0x000fca00087fe4ff */
[----:B------:R0:W3:Y:S02]  /*146d0*/  LDG.E.U8 R33, desc[UR22][R30.64] ;  /* 0x000000161e217981 */ /* 0x0000e4000c1e1100 */
[----:B0-----:R-:W0:Y:S01]  /*146e0*/  S2R R31, SR_TID.X ;  /* 0x00000000001f7919 */ /* 0x001e220000002100 */
[----:B------:R-:W-:Y:S02]  /*146f0*/  IADD3 R30, P0, PT, R148, UR64, RZ ;  /* 0x00000040941e7c10 */ /* 0x000fe4000ff1e0ff */
[----:B0-----:R-:W-:-:S05]  /*14700*/  LOP3.LUT R31, R31, 0x7f, RZ, 0xc0, !PT ;  /* 0x0000007f1f1f7812 */ /* 0x001fca00078ec0ff */
[----:B------:R0:W-:Y:S02]  /*14710*/  STS.U8 [R31+UR9+0xe400], R7 ;  /* 0x00e400071f007988 */ /* 0x0001e40008000009 */
[----:B0-----:R-:W-:-:S05]  /*14720*/  IADD3.X R31, PT, PT, R149, UR6, RZ, P0, !PT ;  /* 0x00000006951f7c10 */ /* 0x001fca00087fe4ff */
[----:B------:R0:W3:Y:S02]  /*14730*/  LDG.E.U8 R7, desc[UR22][R30.64] ;  /* 0x000000161e077981 */ /* 0x0000e4000c1e1100 */
[----:B0-----:R-:W0:Y:S02]  /*14740*/  S2R R31, SR_TID.X ;  /* 0x00000000001f7919 */ /* 0x001e240000002100 */
[----:B0-----:R-:W-:-:S05]  /*14750*/  LOP3.LUT R30, R31, 0x7f, RZ, 0xc0, !PT ;  /* 0x0000007f1f1e7812 */ /* 0x001fca00078ec0ff */
[----:B------:R0:W-:Y:S02]  /*14760*/  STS.U8 [R30+UR9+0xe600], R6 ;  /* 0x00e600061e007988 */ /* 0x0001e40008000009 */
[C---:B0-----:R-:W-:Y:S01]  /*14770*/  IMAD.SHL.U32 R6, R31.reuse, 0x8, RZ ;  /* 0x000000081f067824 */ /* 0x041fe200078e00ff */
[----:B------:R-:W-:-:S04]  /*14780*/  LOP3.LUT R30, R31, 0x60, RZ, 0xc0, !PT ;  /* 0x000000601f1e7812 */ /* 0x000fc800078ec0ff */
[----:B------:R-:W-:-:S05]  /*14790*/  LOP3.LUT R6, R6, 0x30, RZ, 0xc0, !PT ;  /* 0x0000003006067812 */ /* 0x000fca00078ec0ff */
[----:B------:R-:W-:Y:S01]  /*147a0*/  IMAD R6, R30, 0x20, R6 ;  /* 0x000000201e067824 */ /* 0x000fe200078e0206 */
[----:B------:R-:W-:-:S05]  /*147b0*/  LOP3.LUT R30, R31, 0x10, RZ, 0xc0, !PT ;  /* 0x000000101f1e7812 */ /* 0x000fca00078ec0ff */
[----:B------:R-:W-:-:S05]  /*147c0*/  IMAD.SHL.U32 R30, R30, 0x2, RZ ;  /* 0x000000021e1e7824 */ /* 0x000fca00078e00ff */
[----:B------:R-:W-:Y:S02]  /*147d0*/  LOP3.LUT R6, R6, R30, RZ, 0x3c, !PT ;  /* 0x0000001e06067212 */ /* 0x000fe400078e3cff */
[----:B------:R-:W0:Y:S01]  /*147e0*/  S2R R30, SR_TID.X ;  /* 0x00000000001e7919 */ /* 0x000e220000002100 */
[----:B------:R-:W-:Y:S02]  /*147f0*/  F2FP.SATFINITE.E4M3.F32.PACK_AB_MERGE_C R29, R27, R28, R29 ;  /* 0x0000001c1b1d723e */ /* 0x000fe4000480701d */
[----:B------:R-:W-:Y:S02]  /*14800*/  F2FP.SATFINITE.E4M3.F32.PACK_AB_MERGE_C R28, R25, R26, R9 ;  /* 0x0000001a191c723e */ /* 0x000fe40004807009 */
        /* <DEDUP_REMOVED lines=13> */
[----:B0-----:R-:W-:-:S02]  /*148e0*/  LOP3.LUT R30, R31, 0xf, RZ, 0xc0, !PT ;  /* 0x0000000f1f1e7812 */ /* 0x001fc400078ec0ff */
[----:B------:R2:W-:Y:S03]  /*148f0*/  STS.U8 [R146+UR9+0xc480], R139 ;  /* 0x00c4808b92007988 */ /* 0x0005e60008000009 */
[----:B------:R-:W-:Y:S01]  /*14900*/  IMAD R6, R30, 0x40, R6 ;  /* 0x000000401e067824 */ /* 0x000fe200078e0206 */
[----:B------:R0:W-:Y:S01]  /*14910*/  STS.U8 [R146+UR9+0xca80], R136 ;  /* 0x00ca808892007988 */ /* 0x0001e20008000009 */
[----:B------:R-:W-:Y:S02]  /*14920*/  F2FP.SATFINITE.E4M3.F32.PACK_AB_MERGE_C R30, R23, R24, R8 ;  /* 0x00000018171e723e */ /* 0x000fe40004807008 */
[----:B------:R-:W-:Y:S01]  /*14930*/  F2FP.SATFINITE.E4M3.F32.PACK_AB_MERGE_C R31, R21, R22, R10 ;  /* 0x00000016151f723e */ /* 0x000fe2000480700a */
[----:B------:R1:W-:Y:S01]  /*14940*/  STS.U8 [R146+UR9+0xc680], R138 ;  /* 0x00c6808a92007988 */ /* 0x0003e20008000009 */
[----:B--2---:R-:W-:Y:S02]  /*14950*/  F2FP.SATFINITE.E4M3.F32.PACK_AB_MERGE_C R139, R13, R14, R5 ;  /* 0x0000000e0d8b723e */ /* 0x004fe40004807005 */
[----:B------:R-:W-:Y:S01]  /*14960*/  LOP3.LUT R5, R6, 0x10, RZ, 0x3c, !PT ;  /* 0x0000001006057812 */ /* 0x000fe200078e3cff */
[----:B------:R2:W-:Y:S01]  /*14970*/  STS.U8 [R146+UR9+0xc880], R137 ;  /* 0x00c8808992007988 */ /* 0x0005e20008000009 */
[----:B0-----:R-:W-:Y:S01]  /*14980*/  F2FP.SATFINITE.E4M3.F32.PACK_AB_MERGE_C R136, R17, R18, R4 ;  /* 0x000000121188723e */ /* 0x001fe20004807004 */
[----:B----4-:R-:W-:-:S02]  /*14990*/  FADD R4, -R2, R142 ;  /* 0x0000008e02047221 */ /* 0x010fc40000000100 */
[----:B------:R-:W-:Y:S01]  /*149a0*/  STS.U8 [R146+UR9+0xc080], R141 ;  /* 0x00c0808d92007988 */ /* 0x000fe20008000009 */
[----:B-1----:R-:W-:-:S03]  /*149b0*/  F2FP.SATFINITE.E4M3.F32.PACK_AB_MERGE_C R138, R15, R16, R0 ;  /* 0x000000100f8a723e */ /* 0x002fc60004807000 */
[----:B------:R-:W-:Y:S01]  /*149c0*/  STS.U8 [R146+UR9+0xc280], R140 ;  /* 0x00c2808c92007988 */ /* 0x000fe20008000009 */
[----:B--2---:R-:W-:-:S03]  /*149d0*/  F2FP.SATFINITE.E4M3.F32.PACK_AB_MERGE_C R137, R19, R20, R11 ;  /* 0x000000141389723e */ /* 0x004fc6000480700b */
        /* <DEDUP_REMOVED lines=26> */
[----:B------:R-:W-:-:S03]  /*14b80*/  FMUL R0, R4, 1.4426950216293334961 ;  /* 0x3fb8aa3b04007820 */ /* 0x000fc60000400000 */
        /* <DEDUP_REMOVED lines=64> */
[----:B------:R-:W-:Y:S04]  /*14f90*/  STS.128 [R6+UR9+0x10000], R28 ;  /* 0x0100001c06007988 */ /* 0x000fe80008000c09 */
[----:B------:R0:W-:Y:S01]  /*14fa0*/  STS.128 [R5+UR9+0x10000], R136 ;  /* 0x0100008805007988 */ /* 0x0001e20008000c09 */
[----:B------:R-:W1:Y:S01]  /*14fb0*/  MUFU.EX2 R0, R0 ;  /* 0x0000000000007308 */ /* 0x000e620000000800 */
[----:B0-----:R-:W-:Y:S01]  /*14fc0*/  LDTM.16dp32bit_t0_t15.x128 R4, tmem[UR11] ;  /* 0x0000000b000479ee */ /* 0x001fe20008b80000 */
[----:B------:R-:W1:Y:S01]  /*14fd0*/  LDTM.16dp32bit_t16_t31.x128 R4, tmem[UR11+0x80] ;  /* 0x0000800b000479ee */ /* 0x000e620008ba0000 */
[----:B------:R-:W-:Y:S01]  /*14fe0*/  NOP ;  /* 0x0000000000007918 */ /* 0x000fe20000000000 */
[C---:B-1----:R-:W-:Y:S01]  /*14ff0*/  FMUL R4, R0.reuse, R4 ;  /* 0x0000000400047220 */ /* 0x042fe20000400000 */
        /* <DEDUP_REMOVED lines=128> */
[----:B------:R0:W-:Y:S01]  /*15800*/  STTM.16dp32bit_t16_t31.x128 tmem[UR11+0x80], R4 ;  /* 0x00008004000079ed */ /* 0x0001e20008ba000b */
[----:B------:R-:W1:Y:S02]  /*15810*/  FENCE.VIEW.ASYNC.T ;  /* 0x00000000000073c6 */ /* 0x000e640000000200 */
[----:B-1----:R-:W-:Y:S06]  /*15820*/  BAR.SYNC.DEFER_BLOCKING 0x0 ;  /* 0x0000000000007b1d */ /* 0x002fec0000010000 */
[----:B------:R1:W-:Y:S06]  /*15830*/  MEMBAR.ALL.CTA ;  /* 0x0000000000007992 */ /* 0x0003ec0000008000 */
[----:B-1----:R-:W1:Y:S01]  /*15840*/  FENCE.VIEW.ASYNC.S ;  /* 0x00000000000073c6 */ /* 0x002e620000000000 */
[----:B------:R-:W-:Y:S01]  /*15850*/  ULEA UR12, UR14, UR9, 0x3 ;  /* 0x000000090e0c7291 */ /* 0x000fe2000f8e18ff */
[----:B------:R-:W-:Y:S01]  /*15860*/  FADD R147, R143, R147 ;  /* 0x000000938f937221 */ /* 0x000fe20000000000 */
[----:B------:R-:W-:-:S02]  /*15870*/  UMOV UR66, UR74 ;  /* 0x0000004a00427c82 */ /* 0x000fc40008000000 */
[----:B------:R-:W-:Y:S01]  /*15880*/  UIADD3 UR12, UPT, UPT, UR12, 0x11000, URZ ;  /* 0x000110000c0c7890 */ /* 0x000fe2000fffe0ff */
[----:B-1----:R-:W-:Y:S06]  /*15890*/  BAR.SYNC.DEFER_BLOCKING 0x0 ;  /* 0x0000000000007b1d */ /* 0x002fec0000010000 */
[----:B------:R-:W-:Y:S05]  /*158a0*/  BRA.U UP3, `(.L_x_15) ;  /* 0x00000001033c7547 */ /* 0x000fea000b800000 */
[----:B------:R-:W-:Y:S01]  /*158b0*/  UMOV UR56, UR65 ;  /* 0x0000004100387c82 */ /* 0x000fe20008000000 */
[----:B------:R-:W-:Y:S01]  /*158c0*/  UMOV UR57, 0x80004020 ;  /* 0x8000402000397882 */ /* 0x000fe20000000000 */
[----:B------:R-:W-:Y:S01]  /*158d0*/  UMOV UR58, UR4 ;  /* 0x00000004003a7c82 */ /* 0x000fe20008000000 */
[----:B------:R-:W-:Y:S01]  /*158e0*/  UMOV UR59, 0x80004020 ;  /* 0x80004020003b7882 */ /* 0x000fe20000000000 */
[----:B------:R-:W-:Y:S01]  /*158f0*/  UMOV UR60, 0x0 ;  /* 0x00000000003c7882 */ /* 0x000fe20000000000 */
[----:B------:R-:W-:Y:S01]  /*15900*/  UMOV UR61, 0x4400010 ;  /* 0x04400010003d7882 */ /* 0x000fe20000000000 */
[----:B------:R-:W-:Y:S01]  /*15910*/  UMOV UR6, UR12 ;  /* 0x0000000c00067c82 */ /* 0x000fe20008000000 */
[----:B------:R-:W-:Y:S01]  /*15920*/  UMOV UR7, URZ ;  /* 0x000000ff00077c82 */ /* 0x000fe20008000000 */
[----:B------:R-:W-:Y:S01]  /*15930*/  UMOV UR62, 0x0 ;  /* 0x00000000003e7882 */ /* 0x000fe20000000000 */
[----:B------:R-:W-:Y:S01]  /*15940*/  UMOV UR63, 0x4400010 ;  /* 0x04400010003f7882 */ /* 0x000fe20000000000 */
[----:B------:R1:W-:Y:S01]  /*15950*/  UTCQMMA gdesc[UR56], gdesc[UR58], tmem[UR10], tmem[UR60], idesc[UR61], UPT ;  /* 0x00ff3c3a380075ea */ /* 0x0003e2000b80030a */
[----:B------:R-:W-:Y:S01]  /*15960*/  UMOV UR6, UR6 ;  /* 0x0000000600067c82 */ /* 0x000fe20008000000 */
[----:B------:R1:W-:Y:S01]  /*15970*/  UTCQMMA gdesc[UR40], gdesc[UR42], tmem[UR10], tmem[UR62], idesc[UR63], UPT ;  /* 0x00ff3e2a280075ea */ /* 0x0003e2000b80030a */
[----:B------:R1:W-:Y:S01]  /*15980*/  UTCBAR [UR6], URZ ;  /* 0x000000ff060073e9 */ /* 0x0003e200080000ff */
[----:B------:R-:W-:-:S02]  /*15990*/  NOP ;  /* 0x0000000000007918 */ /* 0x000fc40000000000 */
.L_x_15:
[----:B0-----:R-:W2:Y:S01]  /*159a0*/  LDL.LU R4, [R1+0x164] ;  /* 0x0001640001047983 */ /* 0x001ea20000300800 */
[----:B------:R-:W-:Y:S01]  /*159b0*/  UISETP.GE.U32.AND UP0, UPT, UR72, UR8, UPT ;  /* 0x000000084800728c */ /* 0x000fe2000bf06070 */
[----:B------:R-:W-:Y:S01]  /*159c0*/  IMAD.U32 R104, RZ, RZ, UR66 ;  /* 0x00000042ff687e24 */ /* 0x000fe2000f8e00ff */
[----:B------:R-:W-:Y:S01]  /*159d0*/  UIADD3 UR14, UPT, UPT, UR14, 0x1, URZ ;  /* 0x000000010e0e7890 */ /* 0x000fe2000fffe0ff */
[----:B------:R-:W-:Y:S01]  /*159e0*/  IMAD.MOV.U32 R142, RZ, RZ, R2 ;  /* 0x000000ffff8e7224 */ /* 0x000fe200078e0002 */
[----:B------:R-:W-:Y:S02]  /*159f0*/  UISETP.GE.U32.AND.EX UP0, UPT, UR73, URZ, UPT, UP0 ;  /* 0x000000ff4900728c */ /* 0x000fe4000bf06100 */
[----:B------:R-:W-:Y:S02]  /*15a00*/  UISETP.GT.AND UP4, UPT, UR14, 0x1, UPT ;  /* 0x000000010e00788c */ /* 0x000fe4000bf84270 */
[----:B-1----:R-:W-:Y:S02]  /*15a10*/  USHF.L.U32 UR6, UR15, 0x6, URZ ;  /* 0x000000060f067899 */ /* 0x002fe400080006ff */
[----:B------:R-:W-:-:S02]  /*15a20*/  USHF.L.U32 UR7, UR16, 0x6, URZ ;  /* 0x0000000610077899 */ /* 0x000fc400080006ff */
[----:B------:R-:W-:Y:S02]  /*15a30*/  USEL UR74, URZ, 0x1, !UP4 ;  /* 0x00000001ff4a7887 */ /* 0x000fe4000e000000 */
[----:B------:R-:W-:Y:S02]  /*15a40*/  UIADD3 UR64, UPT, UPT, UR7, UR64, URZ ;  /* 0x0000004007407290 */ /* 0x000fe4000fffe0ff */
[----:B------:R-:W-:Y:S02]  /*15a50*/  UIADD3 UR21, UPT, UPT, UR6, UR21, URZ ;  /* 0x0000001506157290 */ /* 0x000fe4000fffe0ff */
[----:B------:R-:W-:Y:S02]  /*15a60*/  USEL UR14, UR14, URZ, !UP4 ;  /* 0x000000ff0e0e7287 */ /* 0x000fe4000e000000 */
[----:B------:R-:W-:Y:S01]  /*15a70*/  ULOP3.LUT UR74, UR66, UR74, URZ, 0x3c, !UPT ;  /* 0x0000004a424a7292 */ /* 0x000fe2000f8e3cff */
[----:B--2---:R-:W-:-:S05]  /*15a80*/  FFMA R4, R0, R4, R147 ;  /* 0x0000000400047223 */ /* 0x004fca0000000093 */
[----:B------:R3:W-:Y:S01]  /*15a90*/  STL [R1+0x164], R4 ;  /* 0x0001640401007387 */ /* 0x0007e20000100800 */
[----:B------:R-:W-:Y:S05]  /*15aa0*/  BRA.U !UP0, `(.L_x_16) ;  /* 0xffffff8508287547 */ /* 0x000fea000b83ffff */
.L_x_11:
[----:B--2---:R-:W2:Y:S01]  /*15ab0*/  LDL.LU R0, [R1+0x164] ;  /* 0x0001640001007983 */ /* 0x004ea20000300800 */
[----:B------:R-:W-:Y:S01]  /*15ac0*/  UISETP.GE.AND UP0, UPT, UR75, 0x1, UPT ;  /* 0x000000014b00788c */ /* 0x000fe2000bf06270 */
[----:B---3--:R-:W3:Y:S02]  /*15ad0*/  S2R R4, SR_TID.X ;  /* 0x0000000000047919 */ /* 0x008ee40000002100 */
[C---:B---3--:R-:W-:Y:S02]  /*15ae0*/  LOP3.LUT R3, R4.reuse, 0xf, RZ, 0xc0, !PT ;  /* 0x0000000f04037812 */ /* 0x048fe400078ec0ff */
[----:B-----5:R-:W-:Y:S01]  /*15af0*/  SHF.R.U32.HI R132, RZ, 0x2, R4 ;  /* 0x00000002ff847819 */ /* 0x020fe20000011604 */
[----:B--2---:R-:W-:Y:S01]  /*15b00*/  IMAD.MOV.U32 R133, RZ, RZ, R0 ;  /* 0x000000ffff857224 */ /* 0x004fe200078e0000 */
[----:B------:R-:W-:-:S03]  /*15b10*/  LOP3.LUT R0, R4, 0x10, RZ, 0xc0, !PT ;  /* 0x0000001004007812 */ /* 0x000fc600078ec0ff */
[----:B------:R-:W-:Y:S01]  /*15b20*/  FMUL R134, R133, 8388608 ;  /* 0x4b00000085867820 */ /* 0x000fe20000400000 */
[----:B------:R-:W-:Y:S01]  /*15b30*/  LEA R0, R0, UR9, 0x7 ;  /* 0x0000000900007c11 */ /* 0x000fe2000f8e38ff */
[----:B------:R-:W-:Y:S06]  /*15b40*/  BRA.U !UP0, `(.L_x_17) ;  /* 0x0000000108107547 */ /* 0x000fec000b800000 */
[----:B------:R-:W-:-:S06]  /*15b50*/  USHF.L.U32 UR66, UR66, 0x1f, URZ ;  /* 0x0000001f42427899 */ /* 0x000fcc00080006ff */
[----:B------:R-:W-:-:S04]  /*15b60*/  IMAD.U32 R4, RZ, RZ, UR66 ;  /* 0x00000042ff047e24 */ /* 0x000fc8000f8e00ff */
[----:B------:R-:W2:Y:S02]  /*15b70*/  SYNCS.PHASECHK.TRANS64.TRYWAIT P0, [UR12], R4 ;  /* 0x00000004ff0075a7 */ /* 0x000ea4000800110c */
[----:B--2---:R-:W-:Y:S05]  /*15b80*/  @!P0 BRA `(.L_x_18) ;  /* 0x00000068006c8947 */ /* 0x004fea0003800000 */
.L_x_17:
[----:B------:R-:W-:Y:S01]  /*15b90*/  BAR.SYNC.DEFER_BLOCKING 0x0 ;  /* 0x0000000000007b1d */ /* 0x000fe20000010000 */
[----:B------:R-:W-:Y:S01]  /*15ba0*/  FSETP.GT.AND P0, PT, |R133|, 8.50705917302346158658e+37, PT ;  /* 0x7e8000008500780b */ /* 0x000fe20003f04200 */
[----:B------:R-:W-:Y:S01]  /*15bb0*/  IMAD R0, R3, 0x10, R0 ;  /* 0x0000001003007824 */ /* 0x000fe200078e0200 */
[C---:B------:R-:W-:Y:S02]  /*15bc0*/  FSETP.GEU.AND P2, PT, |R133|.reuse, 1.175494350822287508e-38, PT ;  /* 0x008000008500780b */ /* 0x040fe40003f4e200 */
[----:B------:R-:W-:-:S03]  /*15bd0*/  FSETP.GEU.AND P1, PT, R133, 1.175494350822287508e-38, PT ;  /* 0x008000008500780b */ /* 0x000fc60003f2e000 */
[----:B------:R-:W2:Y:S01]  /*15be0*/  S2UR UR8, SR_CTAID.X ;  /* 0x00000000000879c3 */ /* 0x000ea20000002500 */
[----:B------:R-:W-:Y:S01]  /*15bf0*/  LOP3.LUT R132, R132, 0x18, RZ, 0xc0, !PT ;  /* 0x0000001884847812 */ /* 0x000fe200078ec0ff */
[----:B------:R-:W3:Y:S01]  /*15c00*/  S2R R139, SR_TID.X ;  /* 0x00000000008b7919 */ /* 0x000ee20000002100 */
[----:B------:R-:W-:Y:S01]  /*15c10*/  FSEL R3, R134, R133, !P1 ;  /* 0x0000008586037208 */ /* 0x000fe20004800000 */
[----:B-1----:R-:W1:Y:S01]  /*15c20*/  LDCU.64 UR4, c[0x0][0x3e0] ;  /* 0x00007c00ff0477ac */ /* 0x002e620008000a00 */
[----:B------:R-:W-:Y:S02]  /*15c30*/  FSEL R134, RZ, -23, P1 ;  /* 0xc1b80000ff867808 */ /* 0x000fe40000800000 */
[----:B------:R-:W-:Y:S01]  /*15c40*/  FSETP.NEU.AND P1, PT, R3, RZ, PT ;  /* 0x000000ff0300720b */ /* 0x000fe20003f2d000 */
[----:B------:R-:W-:Y:S01]  /*15c50*/  @P0 FMUL R133, R133, 0.25 ;  /* 0x3e80000085850820 */ /* 0x000fe20000400000 */
[----:B------:R-:W1:Y:S03]  /*15c60*/  S2UR UR6, SR_CTAID.Y ;  /* 0x00000000000679c3 */ /* 0x000e660000002600 */
[----:B------:R-:W-:-:S05]  /*15c70*/  @!P2 FMUL R133, R133, 16777216 ;  /* 0x4b8000008585a820 */ /* 0x000fca0000400000 */
[----:B------:R-:W4:Y:S01]  /*15c80*/  LDC R165, c[0x0][0x3e8] ;  /* 0x0000fa00ffa57b82 */ /* 0x000f220000000800 */
[----:B------:R-:W5:Y:S01]  /*15c90*/  MUFU.RCP R133, R133 ;  /* 0x0000008500857308 */ /* 0x000f620000001000 */
[----:B--2---:R-:W-:Y:S01]  /*15ca0*/  USHF.L.U32 UR7, UR8, 0x6, URZ ;  /* 0x0000000608077899 */ /* 0x004fe200080006ff */
[----:B------:R-:W2:Y:S05]  /*15cb0*/  @!P6 SYNCS.CCTL.IV [UR9+0x11000] ;  /* 0x01100000ff00e9b1 */ /* 0x000eaa0008000009 */
[----:B--2---:R-:W-:Y:S01]  /*15cc0*/  BAR.SYNC.DEFER_BLOCKING 0x0 ;  /* 0x0000000000007b1d */ /* 0x004fe20000010000 */
[----:B-1----:R-:W-:-:S05]  /*15cd0*/  UIMAD UR4, UR6, UR4, URZ ;  /* 0x00000004060472a4 */ /* 0x002fca000f8e02ff */
[----:B------:R-:W-:Y:S01]  /*15ce0*/  LDTM.16dp32bit_t0_t15.x128 R4, tmem[UR11] ;  /* 0x0000000b000479ee */ /* 0x000fe20008b80000 */
[----:B------:R-:W1:Y:S01]  /*15cf0*/  LDTM.16dp32bit_t16_t31.x128 R4, tmem[UR11+0x80] ;  /* 0x0000800b000479ee */ /* 0x000e620008ba0000 */
[----:B---3--:R-:W-:Y:S01]  /*15d00*/  LOP3.LUT R135, R132, 0x1f, R139, 0xf8, !PT ;  /* 0x0000001f84877812 */ /* 0x008fe200078ef88b */
[----:B------:R-:W-:Y:S01]  /*15d10*/  VIADD R132, R3, 0xc0cafb0d ;  /* 0xc0cafb0d03847836 */ /* 0x000fe20000000000 */
[C---:B------:R-:W-:Y:S01]  /*15d20*/  LOP3.LUT R138, R139.reuse, 0x60, RZ, 0xc0, !PT ;  /* 0x000000608b8a7812 */ /* 0x040fe200078ec0ff */
[----:B------:R-:W-:Y:S02]  /*15d30*/  IMAD.SHL.U32 R137, R139, 0x10, RZ ;  /* 0x000000108b897824 */ /* 0x000fe400078e00ff */
[----:B------:R-:W-:Y:S01]  /*15d40*/  IMAD.SHL.U32 R135, R135, 0x8, RZ ;  /* 0x0000000887877824 */ /* 0x000fe200078e00ff */
[----:B------:R-:W-:Y:S01]  /*15d50*/  LOP3.LUT R132, R132, 0xff800000, RZ, 0xc0, !PT ;  /* 0xff80000084847812 */ /* 0x000fe200078ec0ff */
[----:B------:R-:W-:Y:S01]  /*15d60*/  IMAD R0, R138, 0x8, R0 ;  /* 0x000000088a007824 */ /* 0x000fe200078e0200 */
[----:B------:R-:W-:-:S02]  /*15d70*/  LOP3.LUT R137, R137, 0x30, RZ, 0xc0, !PT ;  /* 0x0000003089897812 */ /* 0x000fc400078ec0ff */
[----:B------:R-:W-:Y:S01]  /*15d80*/  I2FP.F32.S32 R136, R132 ;  /* 0x0000008400887245 */ /* 0x000fe20000201400 */
[----:B------:R-:W-:Y:S01]  /*15d90*/  IMAD.IADD R132, R3, 0x1, -R132 ;  /* 0x0000000103847824 */ /* 0x000fe200078e0a84 */
[----:B------:R-:W-:-:S03]  /*15da0*/  LOP3.LUT R135, R135, 0xc0, RZ, 0xc0, !PT ;  /* 0x000000c087877812 */ /* 0x000fc600078ec0ff */
[----:B------:R-:W-:Y:S01]  /*15db0*/  FADD R132, R132, -1 ;  /* 0xbf80000084847421 */ /* 0x000fe20000000000 */
[----:B------:R-:W2:Y:S01]  /*15dc0*/  @!P6 SYNCS.CCTL.IV [UR9+0x11008] ;  /* 0x01100800ff00e9b1 */ /* 0x000ea20008000009 */
[----:B------:R-:W-:Y:S01]  /*15dd0*/  NOP ;  /* 0x0000000000007918 */ /* 0x000fe20000000000 */
[----:B------:R-:W-:Y:S01]  /*15de0*/  FFMA.FTZ R134, R136, 1.1920928955078125e-07, R134 ;  /* 0x3400000088867823 */ /* 0x000fe20000010086 */
[----:B------:R-:W-:Y:S01]  /*15df0*/  IADD3 R135, PT, PT, R135, UR9, R137 ;  /* 0x0000000987877c10 */ /* 0x000fe2000fffe089 */
[----:B-1----:R-:W-:Y:S01]  /*15e00*/  @P0 FMUL R4, R4, 0.25 ;  /* 0x3e80000004040820 */ /* 0x002fe20000400000 */
[----:B------:R-:W-:Y:S01]  /*15e10*/  @P0 FMUL R5, R5, 0.25 ;  /* 0x3e80000005050820 */ /* 0x000fe20000400000 */
        /* <DEDUP_REMOVED lines=18> */
[----:B------:R-:W-:Y:S01]  /*15f40*/  @!P2 FMUL R4, R4, 16777216 ;  /* 0x4b8000000404a820 */ /* 0x000fe20000400000 */
        /* <DEDUP_REMOVED lines=29> */
[----:B------:R-:W-:Y:S01]  /*16120*/  @P0 FMUL R10, R10, 0.25 ;  /* 0x3e8000000a0a0820 */ /* 0x000fe20000400000 */
[----:B------:R-:W-:Y:S01]  /*16130*/  @P0 FMUL R11, R11, 0.25 ;  /* 0x3e8000000b0b0820 */ /* 0x000fe20000400000 */
[C---:B-----5:R-:W-:Y:S01]  /*16140*/  FMUL R4, R133.reuse, R4 ;  /* 0x0000000485047220 */ /* 0x060fe20000400000 */
        /* <DEDUP_REMOVED lines=10> */
[----:B------:R-:W-:Y:S01]  /*161f0*/  FMUL R17, R133, R17 ;  /* 0x0000001185117220 */ /* 0x000fe20000400000 */
        /* <DEDUP_REMOVED lines=32> */
[C---:B------:R-:W-:Y:S01]  /*16400*/  FMUL R30, R133.reuse, R30 ;  /* 0x0000001e851e7220 */ /* 0x040fe20000400000 */
[----:B------:R-:W-:Y:S01]  /*16410*/  FMUL R31, R133, R31 ;  /* 0x0000001f851f7220 */ /* 0x000fe20000400000 */
[----:B------:R-:W-:Y:S01]  /*16420*/  @P0 FMUL R34, R34, 0.25 ;  /* 0x3e80000022220820 */ /* 0x000fe20000400000 */
[----:B------:R-:W-:Y:S01]  /*16430*/  @P0 FMUL R35, R35, 0.25 ;  /* 0x3e80000023230820 */ /* 0x000fe20000400000 */
[----:B------:R-:W-:Y:S01]  /*16440*/  @!P2 FMUL R10, R10, 16777216 ;  /* 0x4b8000000a0aa820 */ /* 0x000fe20000400000 */
[----:B------:R-:W-:Y:S01]  /*16450*/  @!P2 FMUL R11, R11, 16777216 ;  /* 0x4b8000000b0ba820 */ /* 0x000fe20000400000 */
        /* <DEDUP_REMOVED lines=9> */
[----:B------:R-:W-:Y:S01]  /*164f0*/  FMUL R33, R133, R33 ;  /* 0x0000002185217220 */ /* 0x000fe20000400000 */
[----:B------:R-:W-:Y:S01]  /*16500*/  F2FP.SATFINITE.E4M3.F32.PACK_AB_MERGE_C R4, R5, R4, RZ ;  /* 0x000000040504723e */ /* 0x000fe200048070ff */
[----:B------:R-:W-:Y:S01]  /*16510*/  @P0 FMUL R44, R44, 0.25 ;  /* 0x3e8000002c2c0820 */ /* 0x000fe20000400000 */
[----:B------:R-:W-:Y:S01]  /*16520*/  F2FP.SATFINITE.E4M3.F32.PACK_AB_MERGE_C R6, R7, R6, RZ ;  /* 0x000000060706723e */ /* 0x000fe200048070ff */
[----:B------:R-:W-:Y:S01]  /*16530*/  @P0 FMUL R45, R45, 0.25 ;  /* 0x3e8000002d2d0820 */ /* 0x000fe20000400000 */
[----:B------:R-:W-:Y:S01]  /*16540*/  F2FP.SATFINITE.E4M3.F32.PACK_AB_MERGE_C R8, R9, R8, RZ ;  /* 0x000000080908723e */ /* 0x000fe200048070ff */
[----:B------:R-:W-:Y:S01]  /*16550*/  @!P2 FMUL R68, R68, 16777216 ;  /* 0x4b8000004444a820 */ /* 0x000fe20000400000 */
[----:B------:R-:W-:Y:S01]  /*16560*/  F2FP.SATFINITE.E4M3.F32.PACK_AB_MERGE_C R12, R13, R12, RZ ;  /* 0x0000000c0d0c723e */ /* 0x000fe200048070ff */
[----:B------:R-:W-:Y:S01]  /*16570*/  @!P2 FMUL R69, R69, 16777216 ;  /* 0x4b8000004545a820 */ /* 0x000fe20000400000 */
[----:B------:R-:W-:Y:S01]  /*16580*/  F2FP.SATFINITE.E4M3.F32.PACK_AB_MERGE_C R14, R15, R14, RZ ;  /* 0x0000000e0f0e723e */ /* 0x000fe200048070ff */
[----:B------:R-:W-:Y:S01]  /*16590*/  @!P2 FMUL R70, R70, 16777216 ;  /* 0x4b8000004646a820 */ /* 0x000fe20000400000 */
[----:B------:R-:W-:Y:S01]  /*165a0*/  F2FP.SATFINITE.E4M3.F32.PACK_AB_MERGE_C R16, R17, R16, RZ ;  /* 0x000000101110723e */ /* 0x000fe200048070ff */
        /* <DEDUP_REMOVED lines=26> */
[C---:B------:R-:W-:Y:S01]  /*16750*/  FMUL R10, R133.reuse, R10 ;  /* 0x0000000a850a7220 */ /* 0x040fe20000400000 */
[----:B------:R-:W-:Y:S01]  /*16760*/  FMUL R11, R133, R11 ;  /* 0x0000000b850b7220 */ /* 0x000fe20000400000 */
[----:B------:R-:W-:Y:S01]  /*16770*/  F2FP.SATFINITE.E4M3.F32.PACK_AB_MERGE_C R30, R31, R30, RZ ;  /* 0x0000001e1f1e723e */ /* 0x000fe200048070ff */
[----:B------:R-:W-:Y:S01]  /*16780*/  @!P2 FMUL R40, R40, 16777216 ;  /* 0x4b8000002828a820 */ /* 0x000fe20000400000 */
[----:B------:R-:W-:Y:S01]  /*16790*/  @!P2 FMUL R41, R41, 16777216 ;  /* 0x4b8000002929a820 */ /* 0x000fe20000400000 */
[C---:B------:R-:W-:Y:S01]  /*167a0*/  FMUL R36, R133.reuse, R36 ;  /* 0x0000002485247220 */ /* 0x040fe20000400000 */
[C---:B------:R-:W-:Y:S01]  /*167b0*/  FMUL R37, R133.reuse, R37 ;  /* 0x0000002585257220 */ /* 0x040fe20000400000 */
[C---:B------:R-:W-:Y:S01]  /*167c0*/  FMUL R38, R133.reuse, R38 ;  /* 0x0000002685267220 */ /* 0x040fe20000400000 */
[----:B------:R-:W-:Y:S01]  /*167d0*/  FMUL R39, R133, R39 ;  /* 0x0000002785277220 */ /* 0x000fe20000400000 */
[----:B------:R-:W-:Y:S01]  /*167e0*/  LOP3.LUT R4, R4, 0xffff, RZ, 0xc0, !PT ;  /* 0x0000ffff04047812 */ /* 0x000fe200078ec0ff */
[----:B------:R-:W-:Y:S01]  /*167f0*/  @P0 FMUL R26, R26, 0.25 ;  /* 0x3e8000001a1a0820 */ /* 0x000fe20000400000 */
[----:B------:R-:W-:Y:S01]  /*16800*/  LOP3.LUT R5, R6, 0xffff, RZ, 0xc0, !PT ;  /* 0x0000ffff06057812 */ /* 0x000fe200078ec0ff */
[----:B------:R-:W-:Y:S01]  /*16810*/  @P0 FMUL R27, R27, 0.25 ;  /* 0x3e8000001b1b0820 */ /* 0x000fe20000400000 */
[----:B------:R-:W-:Y:S01]  /*16820*/  LOP3.LUT R8, R8, 0xffff, RZ, 0xc0, !PT ;  /* 0x0000ffff08087812 */ /* 0x000fe200078ec0ff */
[----:B------:R-:W-:Y:S01]  /*16830*/  @!P2 FMUL R44, R44, 16777216 ;  /* 0x4b8000002c2ca820 */ /* 0x000fe20000400000 */
[----:B------:R-:W-:Y:S01]  /*16840*/  LOP3.LUT R12, R12, 0xffff, RZ, 0xc0, !PT ;  /* 0x0000ffff0c0c7812 */ /* 0x000fe200078ec0ff */
[----:B------:R-:W-:Y:S01]  /*16850*/  @!P2 FMUL R45, R45, 16777216 ;  /* 0x4b8000002d2da820 */ /* 0x000fe20000400000 */
[----:B------:R-:W-:Y:S01]  /*16860*/  LOP3.LUT R31, R14, 0xffff, RZ, 0xc0, !PT ;  /* 0x0000ffff0e1f7812 */ /* 0x000fe200078ec0ff */
[C---:B------:R-:W-:Y:S01]  /*16870*/  FMUL R68, R133.reuse, R68 ;  /* 0x0000004485447220 */ /* 0x040fe20000400000 */
[----:B------:R-:W-:Y:S01]  /*16880*/  LOP3.LUT R16, R16, 0xffff, RZ, 0xc0, !PT ;  /* 0x0000ffff10107812 */ /* 0x000fe200078ec0ff */
[C---:B------:R-:W-:Y:S01]  /*16890*/  FMUL R69, R133.reuse, R69 ;  /* 0x0000004585457220 */ /* 0x040fe20000400000 */
        /* <DEDUP_REMOVED lines=8> */
[----:B------:R-:W-:Y:S01]  /*16920*/  LOP3.LUT R20, R20, 0xffff, RZ, 0xc0, !PT ;  /* 0x0000ffff14147812 */ /* 0x000fe200078ec0ff */
[C---:B------:R-:W-:Y:S01]  /*16930*/  FMUL R84, R133.reuse, R84 ;  /* 0x0000005485547220 */ /* 0x040fe20000400000 */
[----:B------:R-:W-:Y:S01]  /*16940*/  LOP3.LUT R24, R24, 0xffff, RZ, 0xc0, !PT ;  /* 0x0000ffff18187812 */ /* 0x000fe200078ec0ff */
[C---:B------:R-:W-:Y:S01]  /*16950*/  FMUL R85, R133.reuse, R85 ;  /* 0x0000005585557220 */ /* 0x040fe20000400000 */
[----:B------:R-:W-:Y:S01]  /*16960*/  LOP3.LUT R23, R22, 0xffff, RZ, 0xc0, !PT ;  /* 0x0000ffff16177812 */ /* 0x000fe200078ec0ff */
        /* <DEDUP_REMOVED lines=18> */
[----:B------:R-:W-:Y:S01]  /*16a90*/  @!P2 FMUL R26, R26, 16777216 ;  /* 0x4b8000001a1aa820 */ /* 0x000fe20000400000 */
[--C-:B------:R-:W-:Y:S01]  /*16aa0*/  PRMT R6, R8, 0x3340, R1.reuse ;  /* 0x0000334008067816 */ /* 0x100fe20000000001 */
[----:B------:R-:W-:Y:S01]  /*16ab0*/  @!P2 FMUL R27, R27, 16777216 ;  /* 0x4b8000001b1ba820 */ /* 0x000fe20000400000 */
[----:B------:R-:W-:Y:S01]  /*16ac0*/  PRMT R14, R16, 0x3340, R1 ;  /* 0x00003340100e7816 */ /* 0x000fe20000000001 */
[C---:B------:R-:W-:Y:S01]  /*16ad0*/  FMUL R44, R133.reuse, R44 ;  /* 0x0000002c852c7220 */ /* 0x040fe20000400000 */
[----:B------:R-:W-:Y:S01]  /*16ae0*/  PRMT R9, R4, 0x3340, R5 ;  /* 0x0000334004097816 */ /* 0x000fe20000000005 */
[----:B------:R-:W-:Y:S01]  /*16af0*/  FMUL R45, R133, R45 ;  /* 0x0000002d852d7220 */ /* 0x000fe20000400000 */
[----:B------:R-:W-:Y:S01]  /*16b00*/  PRMT R7, R12, 0x3340, R31 ;  /* 0x000033400c077816 */ /* 0x000fe2000000001f */
[----:B------:R-:W-:Y:S01]  /*16b10*/  @!P2 FMUL R46, R46, 16777216 ;  /* 0x4b8000002e2ea820 */ /* 0x000fe20000400000 */
[----:B------:R-:W-:Y:S01]  /*16b20*/  F2FP.SATFINITE.E4M3.F32.PACK_AB_MERGE_C R36, R37, R36, RZ ;  /* 0x000000242524723e */ /* 0x000fe200048070ff */
[----:B------:R-:W-:Y:S01]  /*16b30*/  @!P2 FMUL R47, R47, 16777216 ;  /* 0x4b8000002f2fa820 */ /* 0x000fe20000400000 */
[----:B------:R-:W-:Y:S01]  /*16b40*/  F2FP.SATFINITE.E4M3.F32.PACK_AB_MERGE_C R38, R39, R38, RZ ;  /* 0x000000262726723e */ /* 0x000fe200048070ff */
[C---:B------:R-:W-:Y:S01]  /*16b50*/  FMUL R108, R133.reuse, R108 ;  /* 0x0000006c856c7220 */ /* 0x040fe20000400000 */
[----:B------:R-:W-:Y:S01]  /*16b60*/  PRMT R22, R24, 0x3340, R1 ;  /* 0x0000334018167816 */ /* 0x000fe20000000001 */
[C---:B------:R-:W-:Y:S01]  /*16b70*/  FMUL R109, R133.reuse, R109 ;  /* 0x0000006d856d7220 */ /* 0x040fe20000400000 */
[----:B------:R-:W-:Y:S01]  /*16b80*/  PRMT R11, R20, 0x3340, R23 ;  /* 0x00003340140b7816 */ /* 0x000fe20000000017 */
[C---:B------:R-:W-:Y:S01]  /*16b90*/  FMUL R110, R133.reuse, R110 ;  /* 0x0000006e856e7220 */ /* 0x040fe20000400000 */
[----:B------:R-:W-:Y:S01]  /*16ba0*/  LOP3.LUT R33, R28, 0xffff, RZ, 0xc0, !PT ;  /* 0x0000ffff1c217812 */ /* 0x000fe200078ec0ff */
[C---:B------:R-:W-:Y:S01]  /*16bb0*/  FMUL R111, R133.reuse, R111 ;  /* 0x0000006f856f7220 */ /* 0x040fe20000400000 */
[----:B------:R-:W-:Y:S01]  /*16bc0*/  LOP3.LUT R30, R30, 0xffff, RZ, 0xc0, !PT ;  /* 0x0000ffff1e1e7812 */ /* 0x000fe200078ec0ff */
[C---:B------:R-:W-:Y:S01]  /*16bd0*/  FMUL R112, R133.reuse, R112 ;  /* 0x0000007085707220 */ /* 0x040fe20000400000 */
[----:B------:R-:W-:Y:S01]  /*16be0*/  LOP3.LUT R32, R32, 0xffff, RZ, 0xc0, !PT ;  /* 0x0000ffff20207812 */ /* 0x000fe200078ec0ff */
[----:B------:R-:W-:Y:S01]  /*16bf0*/  FMUL R113, R133, R113 ;  /* 0x0000007185717220 */ /* 0x000fe20000400000 */
[----:B------:R-:W-:Y:S01]  /*16c00*/  F2FP.SATFINITE.E4M3.F32.PACK_AB_MERGE_C R68, R69, R68, RZ ;  /* 0x000000444544723e */ /* 0x000fe200048070ff */
[----:B------:R-:W-:Y:S01]  /*16c10*/  FMUL R26, R133, R26 ;  /* 0x0000001a851a7220 */ /* 0x000fe20000400000 */
[----:B------:R-:W-:Y:S01]  /*16c20*/  F2FP.SATFINITE.E4M3.F32.PACK_AB_MERGE_C R70, R71, R70, RZ ;  /* 0x000000464746723e */ /* 0x000fe200048070ff */
[----:B------:R-:W-:Y:S01]  /*16c30*/  FMUL R27, R133, R27 ;  /* 0x0000001b851b7220 */ /* 0x000fe20000400000 */
[----:B------:R-:W-:Y:S01]  /*16c40*/  F2FP.SATFINITE.E4M3.F32.PACK_AB_MERGE_C R72, R73, R72, RZ ;  /* 0x000000484948723e */ /* 0x000fe200048070ff */
[C---:B------:R-:W-:Y:S01]  /*16c50*/  FMUL R46, R133.reuse, R46 ;  /* 0x0000002e852e7220 */ /* 0x040fe20000400000 */
[----:B------:R-:W-:Y:S01]  /*16c60*/  LOP3.LUT R52, R52, 0xffff, RZ, 0xc0, !PT ;  /* 0x0000ffff34347812 */ /* 0x000fe200078ec0ff */
[----:B------:R-:W-:Y:S01]  /*16c70*/  FMUL R47, R133, R47 ;  /* 0x0000002f852f7220 */ /* 0x000fe20000400000 */
[----:B------:R-:W-:Y:S01]  /*16c80*/  LOP3.LUT R37, R54, 0xffff, RZ, 0xc0, !PT ;  /* 0x0000ffff36257812 */ /* 0x000fe200078ec0ff */
[----:B------:R-:W-:Y:S01]  /*16c90*/  @P0 FMUL R18, R18, 0.25 ;  /* 0x3e80000012120820 */ /* 0x000fe20000400000 */
[----:B------:R-:W-:Y:S01]  /*16ca0*/  LOP3.LUT R56, R56, 0xffff, RZ, 0xc0, !PT ;  /* 0x0000ffff38387812 */ /* 0x000fe200078ec0ff */
[----:B------:R-:W-:Y:S01]  /*16cb0*/  @P0 FMUL R19, R19, 0.25 ;  /* 0x3e80000013130820 */ /* 0x000fe20000400000 */
[----:B------:R-:W-:Y:S01]  /*16cc0*/  F2FP.SATFINITE.E4M3.F32.PACK_AB_MERGE_C R84, R85, R84, RZ ;  /* 0x000000545554723e */ /* 0x000fe200048070ff */
[----:B------:R-:W-:Y:S01]  /*16cd0*/  @!P2 FMUL R18, R18, 16777216 ;  /* 0x4b8000001212a820 */ /* 0x000fe20000400000 */
[----:B------:R-:W-:Y:S01]  /*16ce0*/  F2FP.SATFINITE.E4M3.F32.PACK_AB_MERGE_C R86, R87, R86, RZ ;  /* 0x000000565756723e */ /* 0x000fe200048070ff */
[----:B------:R-:W-:Y:S01]  /*16cf0*/  @!P2 FMUL R19, R19, 16777216 ;  /* 0x4b8000001313a820 */ /* 0x000fe20000400000 */
[----:B------:R-:W-:Y:S01]  /*16d00*/  F2FP.SATFINITE.E4M3.F32.PACK_AB_MERGE_C R88, R89, R88, RZ ;  /* 0x000000585958723e */ /* 0x000fe200048070ff */
[----:B------:R-:W-:Y:S01]  /*16d10*/  FMUL R18, R133, R18 ;  /* 0x0000001285127220 */ /* 0x000fe20000400000 */
[----:B------:R-:W-:Y:S01]  /*16d20*/  F2FP.SATFINITE.E4M3.F32.PACK_AB_MERGE_C R34, R35, R34, RZ ;  /* 0x000000222322723e */ /* 0x000fe200048070ff */
[----:B------:R-:W-:Y:S01]  /*16d30*/  FMUL R19, R133, R19 ;  /* 0x0000001385137220 */ /* 0x000fe20000400000 */
[----:B------:R-:W-:Y:S01]  /*16d40*/  PRMT R9, R9, 0x5410, R6 ;  /* 0x0000541009097816 */ /* 0x000fe20000000006 */
[----:B------:R-:W-:Y:S01]  /*16d50*/  @P0 FMUL R48, R48, 0.25 ;  /* 0x3e80000030300820 */ /* 0x000fe20000400000 */
[----:B------:R-:W-:Y:S01]  /*16d60*/  PRMT R7, R7, 0x5410, R14 ;  /* 0x0000541007077816 */ /* 0x000fe2000000000e */
[----:B------:R-:W-:Y:S01]  /*16d70*/  @P0 FMUL R49, R49, 0.25 ;  /* 0x3e80000031310820 */ /* 0x000fe20000400000 */
[----:B------:R-:W-:Y:S01]  /*16d80*/  F2FP.SATFINITE.E4M3.F32.PACK_AB_MERGE_C R40, R41, R40, RZ ;  /* 0x000000282928723e */ /* 0x000fe200048070ff */
[----:B------:R-:W-:Y:S01]  /*16d90*/  @P0 FMUL R60, R60, 0.25 ;  /* 0x3e8000003c3c0820 */ /* 0x000fe20000400000 */
[----:B------:R-:W-:Y:S01]  /*16da0*/  PRMT R6, R11, 0x5410, R22 ;  /* 0x000054100b067816 */ /* 0x000fe20000000016 */
[----:B------:R-:W-:Y:S01]  /*16db0*/  @P0 FMUL R61, R61, 0.25 ;  /* 0x3e8000003d3d0820 */ /* 0x000fe20000400000 */
[----:B------:R-:W-:Y:S01]  /*16dc0*/  LOP3.LUT R35, R38, 0xffff, RZ, 0xc0, !PT ;  /* 0x0000ffff26237812 */ /* 0x000fe200078ec0ff */
[----:B------:R-:W-:Y:S01]  /*16dd0*/  @P0 FMUL R62, R62, 0.25 ;  /* 0x3e8000003e3e0820 */ /* 0x000fe20000400000 */
[--C-:B------:R-:W-:Y:S01]  /*16de0*/  PRMT R14, R32, 0x3340, R1.reuse ;  /* 0x00003340200e7816 */ /* 0x100fe20000000001 */
[----:B------:R-:W-:Y:S01]  /*16df0*/  @P0 FMUL R63, R63, 0.25 ;  /* 0x3e8000003f3f0820 */ /* 0x000fe20000400000 */
[----:B------:R-:W-:Y:S01]  /*16e00*/  PRMT R21, R33, 0x3340, R30 ;  /* 0x0000334021157816 */ /* 0x000fe2000000001e */
[----:B------:R-:W-:Y:S01]  /*16e10*/  @P0 FMUL R64, R64, 0.25 ;  /* 0x3e80000040400820 */ /* 0x000fe20000400000 */
[----:B------:R-:W-:Y:S01]  /*16e20*/  F2FP.SATFINITE.E4M3.F32.PACK_AB_MERGE_C R44, R45, R44, RZ ;  /* 0x0000002c2d2c723e */ /* 0x000fe200048070ff */
[----:B------:R-:W-:Y:S01]  /*16e30*/  @P0 FMUL R65, R65, 0.25 ;  /* 0x3e80000041410820 */ /* 0x000fe20000400000 */
[----:B------:R-:W-:Y:S01]  /*16e40*/  PRMT R38, R56, 0x3340, R1 ;  /* 0x0000334038267816 */ /* 0x000fe20000000001 */
[----:B------:R-:W-:Y:S01]  /*16e50*/  @!P2 FMUL R48, R48, 16777216 ;  /* 0x4b8000003030a820 */ /* 0x000fe20000400000 */
[----:B------:R-:W-:Y:S01]  /*16e60*/  PRMT R11, R52, 0x3340, R37 ;  /* 0x00003340340b7816 */ /* 0x000fe20000000025 */
[----:B------:R-:W-:Y:S01]  /*16e70*/  @!P2 FMUL R49, R49, 16777216 ;  /* 0x4b8000003131a820 */ /* 0x000fe20000400000 */
[----:B------:R-:W-:Y:S01]  /*16e80*/  LOP3.LUT R68, R68, 0xffff, RZ, 0xc0, !PT ;  /* 0x0000ffff44447812 */ /* 0x000fe200078ec0ff */
[----:B------:R-:W-:Y:S01]  /*16e90*/  @P0 FMUL R76, R76, 0.25 ;  /* 0x3e8000004c4c0820 */ /* 0x000fe20000400000 */
        /* <DEDUP_REMOVED lines=10> */
[----:B------:R-:W-:Y:S01]  /*16f40*/  F2FP.SATFINITE.E4M3.F32.PACK_AB_MERGE_C R108, R109, R108, RZ ;  /* 0x0000006c6d6c723e */ /* 0x000fe200048070ff */
[----:B------:R-:W-:Y:S01]  /*16f50*/  @P0 FMUL R42, R42, 0.25 ;  /* 0x3e8000002a2a0820 */ /* 0x000fe20000400000 */
[----:B------:R-:W-:Y:S01]  /*16f60*/  F2FP.SATFINITE.E4M3.F32.PACK_AB_MERGE_C R110, R111, R110, RZ ;  /* 0x0000006e6f6e723e */ /* 0x000fe200048070ff */
[----:B------:R-:W-:Y:S01]  /*16f70*/  @P0 FMUL R43, R43, 0.25 ;  /* 0x3e8000002b2b0820 */ /* 0x000fe20000400000 */
[----:B------:R-:W-:Y:S01]  /*16f80*/  F2FP.SATFINITE.E4M3.F32.PACK_AB_MERGE_C R112, R113, R112, RZ ;  /* 0x000000707170723e */ /* 0x000fe200048070ff */
[----:B------:R-:W-:Y:S01]  /*16f90*/  @!P2 FMUL R60, R60, 16777216 ;  /* 0x4b8000003c3ca820 */ /* 0x000fe20000400000 */
[----:B------:R-:W-:Y:S01]  /*16fa0*/  PRMT R21, R21, 0x5410, R14 ;  /* 0x0000541015157816 */ /* 0x000fe2000000000e */
[----:B------:R-:W-:Y:S01]  /*16fb0*/  @!P2 FMUL R61, R61, 16777216 ;  /* 0x4b8000003d3da820 */ /* 0x000fe20000400000 */
[----:B------:R-:W-:Y:S01]  /*16fc0*/  F2FP.SATFINITE.E4M3.F32.PACK_AB_MERGE_C R26, R27, R26, RZ ;  /* 0x0000001a1b1a723e */ /* 0x000fe200048070ff */
[----:B------:R-:W-:Y:S01]  /*16fd0*/  @!P2 FMUL R62, R62, 16777216 ;  /* 0x4b8000003e3ea820 */ /* 0x000fe20000400000 */
[----:B------:R-:W-:Y:S01]  /*16fe0*/  PRMT R11, R11, 0x5410, R38 ;  /* 0x000054100b0b7816 */ /* 0x000fe20000000026 */
[----:B------:R-:W-:Y:S01]  /*16ff0*/  @!P2 FMUL R63, R63, 16777216 ;  /* 0x4b8000003f3fa820 */ /* 0x000fe20000400000 */
[----:B------:R-:W-:Y:S01]  /*17000*/  PRMT R14, R72, 0x3340, R1 ;  /* 0x00003340480e7816 */ /* 0x000fe20000000001 */
[----:B------:R-:W-:Y:S01]  /*17010*/  @!P2 FMUL R64, R64, 16777216 ;  /* 0x4b8000004040a820 */ /* 0x000fe20000400000 */
[----:B------:R-:W-:Y:S01]  /*17020*/  PRMT R15, R68, 0x3340, R41 ;  /* 0x00003340440f7816 */ /* 0x000fe20000000029 */
[----:B------:R-:W-:Y:S01]  /*17030*/  @!P2 FMUL R65, R65, 16777216 ;  /* 0x4b8000004141a820 */ /* 0x000fe20000400000 */
[----:B------:R-:W-:Y:S01]  /*17040*/  F2FP.SATFINITE.E4M3.F32.PACK_AB_MERGE_C R46, R47, R46, RZ ;  /* 0x0000002e2f2e723e */ /* 0x000fe200048070ff */
[C---:B------:R-:W-:Y:S01]  /*17050*/  FMUL R48, R133.reuse, R48 ;  /* 0x0000003085307220 */ /* 0x040fe20000400000 */
[----:B------:R-:W-:Y:S01]  /*17060*/  PRMT R38, R88, 0x3340, R1 ;  /* 0x0000334058267816 */ /* 0x000fe20000000001 */
[----:B------:R-:W-:Y:S01]  /*17070*/  FMUL R49, R133, R49 ;  /* 0x0000003185317220 */ /* 0x000fe20000400000 */
[----:B------:R-:W-:Y:S01]  /*17080*/  PRMT R27, R84, 0x3340, R45 ;  /* 0x00003340541b7816 */ /* 0x000fe2000000002d */
[----:B------:R-:W-:Y:S01]  /*17090*/  @!P2 FMUL R76, R76, 16777216 ;  /* 0x4b8000004c4ca820 */ /* 0x000fe20000400000 */
[----:B------:R-:W-:Y:S01]  /*170a0*/  LOP3.LUT R108, R108, 0xffff, RZ, 0xc0, !PT ;  /* 0x0000ffff6c6c7812 */ /* 0x000fe200078ec0ff */
[----:B------:R-:W-:Y:S01]  /*170b0*/  @!P2 FMUL R77, R77, 16777216 ;  /* 0x4b8000004d4da820 */ /* 0x000fe20000400000 */
[----:B------:R-:W-:Y:S01]  /*170c0*/  LOP3.LUT R53, R110, 0xffff, RZ, 0xc0, !PT ;  /* 0x0000ffff6e357812 */ /* 0x000fe200078ec0ff */
[----:B------:R-:W-:Y:S01]  /*170d0*/  @!P2 FMUL R78, R78, 16777216 ;  /* 0x4b8000004e4ea820 */ /* 0x000fe20000400000 */
[----:B------:R-:W-:Y:S01]  /*170e0*/  LOP3.LUT R112, R112, 0xffff, RZ, 0xc0, !PT ;  /* 0x0000ffff70707812 */ /* 0x000fe200078ec0ff */
[----:B------:R-:W-:Y:S01]  /*170f0*/  @!P2 FMUL R79, R79, 16777216 ;  /* 0x4b8000004f4fa820 */ /* 0x000fe20000400000 */
[----:B------:R-:W-:Y:S01]  /*17100*/  PRMT R15, R15, 0x5410, R14 ;  /* 0x000054100f0f7816 */ /* 0x000fe2000000000e */
[----:B------:R-:W-:Y:S01]  /*17110*/  @!P2 FMUL R80, R80, 16777216 ;  /* 0x4b8000005050a820 */ /* 0x000fe20000400000 */
[----:B------:R-:W-:Y:S01]  /*17120*/  SHF.R.U32.HI R4, RZ, 0x8, R4 ;  /* 0x00000008ff047819 */ /* 0x000fe20000011604 */
[----:B------:R-:W-:Y:S01]  /*17130*/  @!P2 FMUL R81, R81, 16777216 ;  /* 0x4b8000005151a820 */ /* 0x000fe20000400000 */
[----:B------:R-:W-:Y:S01]  /*17140*/  SHF.R.U32.HI R5, RZ, 0x8, R5 ;  /* 0x00000008ff057819 */ /* 0x000fe20000011605 */
[----:B------:R-:W-:Y:S01]  /*17150*/  @P0 FMUL R92, R92, 0.25 ;  /* 0x3e8000005c5c0820 */ /* 0x000fe20000400000 */
[----:B------:R-:W-:Y:S01]  /*17160*/  LOP3.LUT R39, R46, 0xffff, RZ, 0xc0, !PT ;  /* 0x0000ffff2e277812 */ /* 0x000fe200078ec0ff */
[----:B------:R-:W-:Y:S01]  /*17170*/  @P0 FMUL R93, R93, 0.25 ;  /* 0x3e8000005d5d0820 */ /* 0x000fe20000400000 */
[----:B------:R-:W-:Y:S01]  /*17180*/  PRMT R14, R27, 0x5410, R38 ;  /* 0x000054101b0e7816 */ /* 0x000fe20000000026 */
[----:B------:R-:W-:Y:S01]  /*17190*/  @P0 FMUL R94, R94, 0.25 ;  /* 0x3e8000005e5e0820 */ /* 0x000fe20000400000 */
[----:B------:R-:W-:Y:S01]  /*171a0*/  PRMT R46, R112, 0x3340, R1 ;  /* 0x00003340702e7816 */ /* 0x000fe20000000001 */
[----:B------:R-:W-:Y:S01]  /*171b0*/  @P0 FMUL R95, R95, 0.25 ;  /* 0x3e8000005f5f0820 */ /* 0x000fe20000400000 */
[----:B------:R-:W-:Y:S01]  /*171c0*/  PRMT R27, R108, 0x3340, R53 ;  /* 0x000033406c1b7816 */ /* 0x000fe20000000035 */
[----:B------:R-:W-:Y:S01]  /*171d0*/  @P0 FMUL R96, R96, 0.25 ;  /* 0x3e80000060600820 */ /* 0x000fe20000400000 */
[----:B------:R-:W-:Y:S01]  /*171e0*/  SHF.R.U32.HI R12, RZ, 0x8, R12 ;  /* 0x00000008ff0c7819 */ /* 0x000fe2000001160c */
[----:B------:R-:W-:Y:S01]  /*171f0*/  @P0 FMUL R97, R97, 0.25 ;  /* 0x3e80000061610820 */ /* 0x000fe20000400000 */
[----:B------:R-:W-:Y:S01]  /*17200*/  LOP3.LUT R4, R4, 0xffff, RZ, 0xc0, !PT ;  /* 0x0000ffff04047812 */ /* 0x000fe200078ec0ff */
[----:B------:R-:W-:Y:S01]  /*17210*/  @P0 FMUL R100, R100, 0.25 ;  /* 0x3e80000064640820 */ /* 0x000fe20000400000 */
[----:B------:R-:W-:Y:S01]  /*17220*/  LOP3.LUT R5, R5, 0xffff, RZ, 0xc0, !PT ;  /* 0x0000ffff05057812 */ /* 0x000fe200078ec0ff */
[----:B------:R-:W-:Y:S01]  /*17230*/  @P0 FMUL R101, R101, 0.25 ;  /* 0x3e80000065650820 */ /* 0x000fe20000400000 */
[----:B------:R-:W-:Y:S01]  /*17240*/  SHF.R.U32.HI R16, RZ, 0x8, R16 ;  /* 0x00000008ff107819 */ /* 0x000fe20000011610 */
[----:B------:R-:W-:Y:S01]  /*17250*/  @P0 FMUL R102, R102, 0.25 ;  /* 0x3e80000066660820 */ /* 0x000fe20000400000 */
[----:B------:R-:W-:Y:S01]  /*17260*/  SHF.R.U32.HI R20, RZ, 0x8, R20 ;  /* 0x00000008ff147819 */ /* 0x000fe20000011614 */
[----:B------:R-:W-:Y:S01]  /*17270*/  @P0 FMUL R103, R103, 0.25 ;  /* 0x3e80000067670820 */ /* 0x000fe20000400000 */
[----:B------:R-:W-:Y:S01]  /*17280*/  SHF.R.U32.HI R23, RZ, 0x8, R23 ;  /* 0x00000008ff177819 */ /* 0x000fe20000011617 */
[----:B------:R-:W-:Y:S01]  /*17290*/  @P0 FMUL R104, R104, 0.25 ;  /* 0x3e80000068680820 */ /* 0x000fe20000400000 */
[----:B------:R-:W-:Y:S01]  /*172a0*/  PRMT R27, R27, 0x5410, R46 ;  /* 0x000054101b1b7816 */ /* 0x000fe2000000002e */
[----:B------:R-:W-:Y:S01]  /*172b0*/  @P0 FMUL R105, R105, 0.25 ;  /* 0x3e80000069690820 */ /* 0x000fe20000400000 */
[----:B------:R-:W-:Y:S01]  /*172c0*/  SHF.R.U32.HI R24, RZ, 0x8, R24 ;  /* 0x00000008ff187819 */ /* 0x000fe20000011618 */
[----:B------:R-:W-:Y:S01]  /*172d0*/  @!P2 FMUL R42, R42, 16777216 ;  /* 0x4b8000002a2aa820 */ /* 0x000fe20000400000 */
[----:B------:R-:W-:Y:S01]  /*172e0*/  LOP3.LUT R36, R36, 0xffff, RZ, 0xc0, !PT ;  /* 0x0000ffff24247812 */ /* 0x000fe200078ec0ff */
[----:B------:R-:W-:Y:S01]  /*172f0*/  @!P2 FMUL R43, R43, 16777216 ;  /* 0x4b8000002b2ba820 */ /* 0x000fe20000400000 */
[----:B------:R-:W-:Y:S01]  /*17300*/  LOP3.LUT R46, R12, 0xffff, RZ, 0xc0, !PT ;  /* 0x0000ffff0c2e7812 */ /* 0x000fe200078ec0ff */
[----:B------:R-:W-:Y:S01]  /*17310*/  @P0 FMUL R116, R116, 0.25 ;  /* 0x3e80000074740820 */ /* 0x000fe20000400000 */
[----:B------:R-:W-:Y:S01]  /*17320*/  SHF.R.U32.HI R33, RZ, 0x8, R33 ;  /* 0x00000008ff217819 */ /* 0x000fe20000011621 */
[----:B------:R-:W-:Y:S01]  /*17330*/  @P0 FMUL R117, R117, 0.25 ;  /* 0x3e80000075750820 */ /* 0x000fe20000400000 */
[----:B------:R-:W-:Y:S01]  /*17340*/  SHF.R.U32.HI R30, RZ, 0x8, R30 ;  /* 0x00000008ff1e7819 */ /* 0x000fe2000001161e */
[----:B------:R-:W-:Y:S01]  /*17350*/  @P0 FMUL R118, R118, 0.25 ;  /* 0x3e80000076760820 */ /* 0x000fe20000400000 */
[----:B------:R-:W-:Y:S01]  /*17360*/  PRMT R12, R4, 0x3340, R5 ;  /* 0x00003340040c7816 */ /* 0x000fe20000000005 */
[----:B------:R-:W-:Y:S01]  /*17370*/  @P0 FMUL R119, R119, 0.25 ;  /* 0x3e80000077770820 */ /* 0x000fe20000400000 */
[----:B------:R-:W-:Y:S01]  /*17380*/  LOP3.LUT R16, R16, 0xffff, RZ, 0xc0, !PT ;  /* 0x0000ffff10107812 */ /* 0x000fe200078ec0ff */
[----:B------:R-:W-:Y:S01]  /*17390*/  @P0 FMUL R120, R120, 0.25 ;  /* 0x3e80000078780820 */ /* 0x000fe20000400000 */
[----:B------:R-:W-:Y:S01]  /*173a0*/  LOP3.LUT R4, R20, 0xffff, RZ, 0xc0, !PT ;  /* 0x0000ffff14047812 */ /* 0x000fe200078ec0ff */
[----:B------:R-:W-:Y:S01]  /*173b0*/  @P0 FMUL R121, R121, 0.25 ;  /* 0x3e80000079790820 */ /* 0x000fe20000400000 */
[----:B------:R-:W-:Y:S01]  /*173c0*/  LOP3.LUT R23, R23, 0xffff, RZ, 0xc0, !PT ;  /* 0x0000ffff17177812 */ /* 0x000fe200078ec0ff */
[----:B------:R-:W-:Y:S01]  /*173d0*/  FMUL R60, R133, R60 ;  /* 0x0000003c853c7220 */ /* 0x000fe20000400000 */
[----:B------:R-:W-:Y:S01]  /*173e0*/  F2FP.SATFINITE.E4M3.F32.PACK_AB_MERGE_C R18, R19, R18, RZ ;  /* 0x000000121312723e */ /* 0x000fe200048070ff */
[C---:B------:R-:W-:Y:S01]  /*173f0*/  FMUL R61, R133.reuse, R61 ;  /* 0x0000003d853d7220 */ /* 0x040fe20000400000 */
[----:B------:R-:W-:Y:S01]  /*17400*/  LOP3.LUT R24, R24, 0xffff, RZ, 0xc0, !PT ;  /* 0x0000ffff18187812 */ /* 0x000fe200078ec0ff */
[C---:B------:R-:W-:Y:S01]  /*17410*/  FMUL R62, R133.reuse, R62 ;  /* 0x0000003e853e7220 */ /* 0x040fe20000400000 */
[----:B------:R-:W-:Y:S01]  /*17420*/  PRMT R19, R36, 0x3340, R35 ;  /* 0x0000334024137816 */ /* 0x000fe20000000023 */
[----:B------:R-:W-:Y:S01]  /*17430*/  FMUL R63, R133, R63 ;  /* 0x0000003f853f7220 */ /* 0x000fe20000400000 */
[----:B------:R-:W-:Y:S01]  /*17440*/  LOP3.LUT R33, R33, 0xffff, RZ, 0xc0, !PT ;  /* 0x0000ffff21217812 */ /* 0x000fe200078ec0ff */
[C---:B------:R-:W-:Y:S01]  /*17450*/  FMUL R64, R133.reuse, R64 ;  /* 0x0000004085407220 */ /* 0x040fe20000400000 */
[----:B------:R-:W-:Y:S01]  /*17460*/  LOP3.LUT R30, R30, 0xffff, RZ, 0xc0, !PT ;  /* 0x0000ffff1e1e7812 */ /* 0x000fe200078ec0ff */
[C---:B------:R-:W-:Y:S01]  /*17470*/  FMUL R65, R133.reuse, R65 ;  /* 0x0000004185417220 */ /* 0x040fe20000400000 */
[----:B------:R-:W-:Y:S01]  /*17480*/  LOP3.LUT R40, R40, 0xffff, RZ, 0xc0, !PT ;  /* 0x0000ffff28287812 */ /* 0x000fe200078ec0ff */
[C---:B------:R-:W-:Y:S01]  /*17490*/  FMUL R76, R133.reuse, R76 ;  /* 0x0000004c854c7220 */ /* 0x040fe20000400000 */
[----:B------:R-:W-:Y:S01]  /*174a0*/  PRMT R20, R16, 0x3340, R1 ;  /* 0x0000334010147816 */ /* 0x000fe20000000001 */
[C---:B------:R-:W-:Y:S01]  /*174b0*/  FMUL R77, R133.reuse, R77 ;  /* 0x0000004d854d7220 */ /* 0x040fe20000400000 */
[----:B------:R-:W-:Y:S01]  /*174c0*/  SHF.R.U32.HI R36, RZ, 0x8, R36 ;  /* 0x00000008ff247819 */ /* 0x000fe20000011624 */
[C---:B------:R-:W-:Y:S01]  /*174d0*/  FMUL R78, R133.reuse, R78 ;  /* 0x0000004e854e7220 */ /* 0x040fe20000400000 */
[----:B------:R-:W-:Y:S01]  /*174e0*/  SHF.R.U32.HI R35, RZ, 0x8, R35 ;  /* 0x00000008ff237819 */ /* 0x000fe20000011623 */
[C---:B------:R-:W-:Y:S01]  /*174f0*/  FMUL R79, R133.reuse, R79 ;  /* 0x0000004f854f7220 */ /* 0x040fe20000400000 */
[----:B------:R-:W-:Y:S01]  /*17500*/  PRMT R16, R4, 0x3340, R23 ;  /* 0x0000334004107816 */ /* 0x000fe20000000017 */
[C---:B------:R-:W-:Y:S01]  /*17510*/  FMUL R80, R133.reuse, R80 ;  /* 0x0000005085507220 */ /* 0x040fe20000400000 */
[--C-:B------:R-:W-:Y:S01]  /*17520*/  PRMT R23, R24, 0x3340, R1.reuse ;  /* 0x0000334018177816 */ /* 0x100fe20000000001 */
[----:B------:R-:W-:Y:S01]  /*17530*/  FMUL R81, R133, R81 ;  /* 0x0000005185517220 */ /* 0x000fe20000400000 */
[----:B------:R-:W-:Y:S01]  /*17540*/  PRMT R24, R33, 0x3340, R30 ;  /* 0x0000334021187816 */ /* 0x000fe2000000001e */
[----:B------:R-:W-:Y:S01]  /*17550*/  @P0 FMUL R50, R50, 0.25 ;  /* 0x3e80000032320820 */ /* 0x000fe20000400000 */
[----:B------:R-:W-:Y:S01]  /*17560*/  PRMT R22, R40, 0x3340, R1 ;  /* 0x0000334028167816 */ /* 0x000fe20000000001 */
[----:B------:R-:W-:Y:S01]  /*17570*/  @P0 FMUL R51, R51, 0.25 ;  /* 0x3e80000033330820 */ /* 0x000fe20000400000 */
[----:B------:R-:W-:Y:S01]  /*17580*/  LOP3.LUT R5, R36, 0xffff, RZ, 0xc0, !PT ;  /* 0x0000ffff24057812 */ /* 0x000fe200078ec0ff */
[----:B------:R-:W-:Y:S01]  /*17590*/  @!P2 FMUL R92, R92, 16777216 ;  /* 0x4b8000005c5ca820 */ /* 0x000fe20000400000 */
[----:B------:R-:W-:Y:S01]  /*175a0*/  LOP3.LUT R30, R35, 0xffff, RZ, 0xc0, !PT ;  /* 0x0000ffff231e7812 */ /* 0x000fe200078ec0ff */
[----:B------:R-:W-:Y:S01]  /*175b0*/  @!P2 FMUL R93, R93, 16777216 ;  /* 0x4b8000005d5da820 */ /* 0x000fe20000400000 */
[----:B------:R-:W-:Y:S01]  /*175c0*/  SHF.R.U32.HI R40, RZ, 0x8, R40 ;  /* 0x00000008ff287819 */ /* 0x000fe20000011628 */
[----:B------:R-:W-:Y:S01]  /*175d0*/  @!P2 FMUL R94, R94, 16777216 ;  /* 0x4b8000005e5ea820 */ /* 0x000fe20000400000 */
[----:B------:R-:W-:Y:S01]  /*175e0*/  SHF.R.U32.HI R52, RZ, 0x8, R52 ;  /* 0x00000008ff347819 */ /* 0x000fe20000011634 */
[----:B------:R-:W-:Y:S01]  /*175f0*/  @!P2 FMUL R95, R95, 16777216 ;  /* 0x4b8000005f5fa820 */ /* 0x000fe20000400000 */
[----:B------:R-:W-:Y:S01]  /*17600*/  SHF.R.U32.HI R37, RZ, 0x8, R37 ;  /* 0x00000008ff257819 */ /* 0x000fe20000011625 */
[----:B------:R-:W-:Y:S01]  /*17610*/  @!P2 FMUL R96, R96, 16777216 ;  /* 0x4b8000006060a820 */ /* 0x000fe20000400000 */
        /* <DEDUP_REMOVED lines=12> */
[----:B------:R-:W-:Y:S01]  /*176e0*/  PRMT R35, R40, 0x3340, R1 ;  /* 0x0000334028237816 */ /* 0x000fe20000000001 */
[----:B------:R-:W-:Y:S01]  /*176f0*/  @!P2 FMUL R105, R105, 16777216 ;  /* 0x4b8000006969a820 */ /* 0x000fe20000400000 */
[----:B------:R-:W-:Y:S01]  /*17700*/  PRMT R36, R5, 0x3340, R36 ;  /* 0x0000334005247816 */ /* 0x000fe20000000024 */
[C---:B------:R-:W-:Y:S01]  /*17710*/  FMUL R42, R133.reuse, R42 ;  /* 0x0000002a852a7220 */ /* 0x040fe20000400000 */
[----:B------:R-:W-:Y:S01]  /*17720*/  LOP3.LUT R5, R68, 0xffff, RZ, 0xc0, !PT ;  /* 0x0000ffff44057812 */ /* 0x000fe200078ec0ff */
[----:B------:R-:W-:Y:S01]  /*17730*/  FMUL R43, R133, R43 ;  /* 0x0000002b852b7220 */ /* 0x000fe20000400000 */
[----:B------:R-:W-:Y:S01]  /*17740*/  LOP3.LUT R40, R41, 0xffff, RZ, 0xc0, !PT ;  /* 0x0000ffff29287812 */ /* 0x000fe200078ec0ff */
[----:B------:R-:W-:Y:S01]  /*17750*/  @!P2 FMUL R116, R116, 16777216 ;  /* 0x4b8000007474a820 */ /* 0x000fe20000400000 */
[----:B------:R-:W-:Y:S01]  /*17760*/  F2FP.SATFINITE.E4M3.F32.PACK_AB_MERGE_C R48, R49, R48, RZ ;  /* 0x000000303130723e */ /* 0x000fe200048070ff */
[----:B------:R-:W-:Y:S01]  /*17770*/  @!P2 FMUL R117, R117, 16777216 ;  /* 0x4b8000007575a820 */ /* 0x000fe20000400000 */
[----:B------:R-:W-:Y:S01]  /*17780*/  PRMT R40, R5, 0x3340, R40 ;  /* 0x0000334005287816 */ /* 0x000fe20000000028 */
[----:B------:R-:W-:-:S02]  /*17790*/  IMAD.MOV.U32 R5, RZ, RZ, 0x3dc6b27f ;  /* 0x3dc6b27fff057424 */ /* 0x000fc400078e00ff */
[----:B------:R-:W-:Y:S01]  /*177a0*/  @!P2 FMUL R118, R118, 16777216 ;  /* 0x4b8000007676a820 */ /* 0x000fe20000400000 */
[----:B------:R-:W-:Y:S01]  /*177b0*/  @!P2 FMUL R119, R119, 16777216 ;  /* 0x4b8000007777a820 */ /* 0x000fe20000400000 */
[----:B------:R-:W-:Y:S01]  /*177c0*/  @!P2 FMUL R120, R120, 16777216 ;  /* 0x4b8000007878a820 */ /* 0x000fe20000400000 */
[----:B------:R-:W-:Y:S01]  /*177d0*/  FFMA.FTZ R5, R132, R5, -0.16845393180847167969 ;  /* 0xbe2c7f3084057423 */ /* 0x000fe20000010005 */
[----:B------:R-:W-:Y:S01]  /*177e0*/  @!P2 FMUL R121, R121, 16777216 ;  /* 0x4b8000007979a820 */ /* 0x000fe20000400000 */
[----:B------:R-:W-:Y:S01]  /*177f0*/  F2FP.SATFINITE.E4M3.F32.PACK_AB_MERGE_C R60, R61, R60, RZ ;  /* 0x0000003c3d3c723e */ /* 0x000fe200048070ff */
[----:B------:R-:W-:Y:S01]  /*17800*/  @!P2 FMUL R50, R50, 16777216 ;  /* 0x4b8000003232a820 */ /* 0x000fe20000400000 */
[C---:B------:R-:W-:Y:S01]  /*17810*/  FFMA.FTZ R5, R132.reuse, R5, 0.1716887056827545166 ;  /* 0x3e2fcf2a84057423 */ /* 0x040fe20000010005 */
[----:B------:R-:W-:Y:S01]  /*17820*/  F2FP.SATFINITE.E4M3.F32.PACK_AB_MERGE_C R62, R63, R62, RZ ;  /* 0x0000003e3f3e723e */ /* 0x000fe200048070ff */
[----:B------:R-:W-:Y:S01]  /*17830*/  @!P2 FMUL R51, R51, 16777216 ;  /* 0x4b8000003333a820 */ /* 0x000fe20000400000 */
[----:B------:R-:W-:Y:S01]  /*17840*/  F2FP.SATFINITE.E4M3.F32.PACK_AB_MERGE_C R64, R65, R64, RZ ;  /* 0x000000404140723e */ /* 0x000fe200048070ff */
[----:B------:R-:W-:Y:S01]  /*17850*/  FFMA.FTZ R5, R132, R5, -0.17900948226451873779 ;  /* 0xbe374e4384057423 */ /* 0x000fe20000010005 */
[----:B------:R-:W-:Y:S01]  /*17860*/  LOP3.LUT R44, R44, 0xffff, RZ, 0xc0, !PT ;  /* 0x0000ffff2c2c7812 */ /* 0x000fe200078ec0ff */
[C---:B------:R-:W-:Y:S01]  /*17870*/  FMUL R92, R133.reuse, R92 ;  /* 0x0000005c855c7220 */ /* 0x040fe20000400000 */
[----:B------:R-:W-:Y:S01]  /*17880*/  LOP3.LUT R48, R48, 0xffff, RZ, 0xc0, !PT ;  /* 0x0000ffff30307812 */ /* 0x000fe200078ec0ff */
[----:B------:R-:W-:Y:S01]  /*17890*/  FFMA.FTZ R5, R132, R5, 0.20512372255325317383 ;  /* 0x3e520bf484057423 */ /* 0x000fe20000010005 */
[C---:B------:R-:W-:Y:S01]  /*178a0*/  FMUL R93, R133.reuse, R93 ;  /* 0x0000005d855d7220 */ /* 0x040fe20000400000 */
[C---:B------:R-:W-:Y:S01]  /*178b0*/  FMUL R94, R133.reuse, R94 ;  /* 0x0000005e855e7220 */ /* 0x040fe20000400000 */
[C---:B------:R-:W-:Y:S01]  /*178c0*/  FMUL R95, R133.reuse, R95 ;  /* 0x0000005f855f7220 */ /* 0x040fe20000400000 */
[C---:B------:R-:W-:Y:S01]  /*178d0*/  FMUL R96, R133.reuse, R96 ;  /* 0x0000006085607220 */ /* 0x040fe20000400000 */
[----:B------:R-:W-:Y:S01]  /*178e0*/  FMUL R97, R133, R97 ;  /* 0x0000006185617220 */ /* 0x000fe20000400000 */
[----:B------:R-:W-:Y:S01]  /*178f0*/  F2FP.SATFINITE.E4M3.F32.PACK_AB_MERGE_C R76, R77, R76, RZ ;  /* 0x0000004c4d4c723e */ /* 0x000fe200048070ff */
[----:B------:R-:W-:Y:S01]  /*17900*/  FMUL R100, R133, R100 ;  /* 0x0000006485647220 */ /* 0x000fe20000400000 */
[----:B------:R-:W-:Y:S01]  /*17910*/  F2FP.SATFINITE.E4M3.F32.PACK_AB_MERGE_C R78, R79, R78, RZ ;  /* 0x0000004e4f4e723e */ /* 0x000fe200048070ff */
[----:B------:R-:W-:Y:S01]  /*17920*/  FMUL R101, R133, R101 ;  /* 0x0000006585657220 */ /* 0x000fe20000400000 */
[----:B------:R-:W-:Y:S01]  /*17930*/  F2FP.SATFINITE.E4M3.F32.PACK_AB_MERGE_C R80, R81, R80, RZ ;  /* 0x000000505150723e */ /* 0x000fe200048070ff */
        /* <DEDUP_REMOVED lines=10> */
[----:B------:R-:W-:Y:S01]  /*179e0*/  F2FP.SATFINITE.E4M3.F32.PACK_AB_MERGE_C R42, R43, R42, RZ ;  /* 0x0000002a2b2a723e */ /* 0x000fe200048070ff */
[----:B------:R-:W-:Y:S01]  /*179f0*/  @P0 FMUL R124, R124, 0.25 ;  /* 0x3e8000007c7c0820 */ /* 0x000fe20000400000 */
[----:B------:R-:W-:Y:S01]  /*17a00*/  SHF.R.U32.HI R84, RZ, 0x8, R84 ;  /* 0x00000008ff547819 */ /* 0x000fe20000011654 */
[----:B------:R-:W-:Y:S01]  /*17a10*/  @P0 FMUL R125, R125, 0.25 ;  /* 0x3e8000007d7d0820 */ /* 0x000fe20000400000 */
[----:B------:R-:W-:Y:S01]  /*17a20*/  SHF.R.U32.HI R45, RZ, 0x8, R45 ;  /* 0x00000008ff2d7819 */ /* 0x000fe2000001162d */
[----:B------:R-:W-:Y:S01]  /*17a30*/  @P0 FMUL R126, R126, 0.25 ;  /* 0x3e8000007e7e0820 */ /* 0x000fe20000400000 */
[----:B------:R-:W-:Y:S01]  /*17a40*/  @P0 FMUL R127, R127, 0.25 ;  /* 0x3e8000007f7f0820 */ /* 0x000fe20000400000 */
[----:B------:R-:W-:Y:S01]  /*17a50*/  @P0 FMUL R128, R128, 0.25 ;  /* 0x3e80000080800820 */ /* 0x000fe20000400000 */
[----:B------:R-:W-:Y:S01]  /*17a60*/  @P0 FMUL R129, R129, 0.25 ;  /* 0x3e80000081810820 */ /* 0x000fe20000400000 */
[----:B------:R-:W-:Y:S01]  /*17a70*/  PRMT R28, R48, 0x3340, R1 ;  /* 0x00003340301c7816 */ /* 0x000fe20000000001 */
[----:B------:R-:W-:Y:S01]  /*17a80*/  FFMA.FTZ R5, R132, R5, -0.24046532809734344482 ;  /* 0xbe763c8b84057423 */ /* 0x000fe20000010005 */
[----:B------:R-:W-:Y:S01]  /*17a90*/  PRMT R17, R44, 0x3340, R39 ;  /* 0x000033402c117816 */ /* 0x000fe20000000027 */
[C---:B------:R-:W-:Y:S01]  /*17aa0*/  FMUL R50, R133.reuse, R50 ;  /* 0x0000003285327220 */ /* 0x040fe20000400000 */
[----:B------:R-:W-:Y:S01]  /*17ab0*/  LOP3.LUT R60, R60, 0xffff, RZ, 0xc0, !PT ;  /* 0x0000ffff3c3c7812 */ /* 0x000fe200078ec0ff */
[----:B------:R-:W-:Y:S01]  /*17ac0*/  FMUL R51, R133, R51 ;  /* 0x0000003385337220 */ /* 0x000fe20000400000 */
[----:B------:R-:W-:Y:S01]  /*17ad0*/  LOP3.LUT R43, R62, 0xffff, RZ, 0xc0, !PT ;  /* 0x0000ffff3e2b7812 */ /* 0x000fe200078ec0ff */
[----:B------:R-:W-:Y:S01]  /*17ae0*/  @!P2 FMUL R124, R124, 16777216 ;  /* 0x4b8000007c7ca820 */ /* 0x000fe20000400000 */
        /* <DEDUP_REMOVED lines=8> */
[----:B------:R-:W-:Y:S01]  /*17b70*/  F2FP.SATFINITE.E4M3.F32.PACK_AB_MERGE_C R92, R93, R92, RZ ;  /* 0x0000005c5d5c723e */ /* 0x000fe200048070ff */
[----:B------:R-:W-:Y:S01]  /*17b80*/  @!P2 FMUL R129, R129, 16777216 ;  /* 0x4b8000008181a820 */ /* 0x000fe20000400000 */
[----:B------:R-:W-:Y:S01]  /*17b90*/  F2FP.SATFINITE.E4M3.F32.PACK_AB_MERGE_C R94, R95, R94, RZ ;  /* 0x0000005e5f5e723e */ /* 0x000fe200048070ff */
[----:B------:R-:W-:Y:S01]  /*17ba0*/  FFMA.FTZ R5, R132, R5, 0.28857114911079406738 ;  /* 0x3e93bf9984057423 */ /* 0x000fe20000010005 */
[----:B------:R-:W-:Y:S01]  /*17bb0*/  F2FP.SATFINITE.E4M3.F32.PACK_AB_MERGE_C R96, R97, R96, RZ ;  /* 0x000000606160723e */ /* 0x000fe200048070ff */
[----:B------:R-:W-:Y:S01]  /*17bc0*/  @P0 FMUL R58, R58, 0.25 ;  /* 0x3e8000003a3a0820 */ /* 0x000fe20000400000 */
[----:B------:R-:W-:Y:S01]  /*17bd0*/  F2FP.SATFINITE.E4M3.F32.PACK_AB_MERGE_C R100, R101, R100, RZ ;  /* 0x000000646564723e */ /* 0x000fe200048070ff */
[----:B------:R-:W-:Y:S01]  /*17be0*/  @P0 FMUL R59, R59, 0.25 ;  /* 0x3e8000003b3b0820 */ /* 0x000fe20000400000 */
[----:B------:R-:W-:Y:S01]  /*17bf0*/  F2FP.SATFINITE.E4M3.F32.PACK_AB_MERGE_C R102, R103, R102, RZ ;  /* 0x000000666766723e */ /* 0x000fe200048070ff */
[----:B------:R-:W-:Y:S01]  /*17c00*/  FMUL R124, R133, R124 ;  /* 0x0000007c857c7220 */ /* 0x000fe20000400000 */
[----:B------:R-:W-:Y:S01]  /*17c10*/  F2FP.SATFINITE.E4M3.F32.PACK_AB_MERGE_C R104, R105, R104, RZ ;  /* 0x000000686968723e */ /* 0x000fe200048070ff */
[----:B------:R-:W-:Y:S01]  /*17c20*/  FMUL R125, R133, R125 ;  /* 0x0000007d857d7220 */ /* 0x000fe20000400000 */
[----:B------:R-:W-:Y:S01]  /*17c30*/  PRMT R19, R19, 0x5410, R22 ;  /* 0x0000541013137816 */ /* 0x000fe20000000016 */
[C---:B------:R-:W-:Y:S01]  /*17c40*/  FMUL R126, R133.reuse, R126 ;  /* 0x0000007e857e7220 */ /* 0x040fe20000400000 */
[----:B------:R-:W-:Y:S01]  /*17c50*/  LOP3.LUT R84, R84, 0xffff, RZ, 0xc0, !PT ;  /* 0x0000ffff54547812 */ /* 0x000fe200078ec0ff */
[----:B------:R-:W-:Y:S01]  /*17c60*/  FMUL R127, R133, R127 ;  /* 0x0000007f857f7220 */ /* 0x000fe20000400000 */
[----:B------:R-:W-:Y:S01]  /*17c70*/  LOP3.LUT R45, R45, 0xffff, RZ, 0xc0, !PT ;  /* 0x0000ffff2d2d7812 */ /* 0x000fe200078ec0ff */
[----:B------:R-:W-:Y:S01]  /*17c80*/  FMUL R128, R133, R128 ;  /* 0x0000008085807220 */ /* 0x000fe20000400000 */
[----:B------:R-:W-:Y:S01]  /*17c90*/  F2FP.SATFINITE.E4M3.F32.PACK_AB_MERGE_C R116, R117, R116, RZ ;  /* 0x000000747574723e */ /* 0x000fe200048070ff */
[----:B------:R-:W-:Y:S01]  /*17ca0*/  FMUL R129, R133, R129 ;  /* 0x0000008185817220 */ /* 0x000fe20000400000 */
[----:B------:R-:W-:Y:S01]  /*17cb0*/  F2FP.SATFINITE.E4M3.F32.PACK_AB_MERGE_C R118, R119, R118, RZ ;  /* 0x000000767776723e */ /* 0x000fe200048070ff */
[----:B------:R-:W-:Y:S01]  /*17cc0*/  @!P2 FMUL R58, R58, 16777216 ;  /* 0x4b8000003a3aa820 */ /* 0x000fe20000400000 */
[----:B------:R-:W-:Y:S01]  /*17cd0*/  F2FP.SATFINITE.E4M3.F32.PACK_AB_MERGE_C R120, R121, R120, RZ ;  /* 0x000000787978723e */ /* 0x000fe200048070ff */
[----:B------:R-:W-:Y:S01]  /*17ce0*/  @!P2 FMUL R59, R59, 16777216 ;  /* 0x4b8000003b3ba820 */ /* 0x000fe20000400000 */
[----:B------:R-:W-:Y:S01]  /*17cf0*/  PRMT R17, R17, 0x5410, R28 ;  /* 0x0000541011117816 */ /* 0x000fe2000000001c */
[----:B------:R-:W-:Y:S01]  /*17d00*/  @P0 FMUL R66, R66, 0.25 ;  /* 0x3e80000042420820 */ /* 0x000fe20000400000 */
        /* <DEDUP_REMOVED lines=8> */
[----:B------:R-:W-:Y:S01]  /*17d90*/  F2FP.SATFINITE.E4M3.F32.PACK_AB_MERGE_C R50, R51, R50, RZ ;  /* 0x000000323332723e */ /* 0x000fe200048070ff */
        /* <DEDUP_REMOVED lines=13> */
[----:B------:R-:W-:Y:S01]  /*17e70*/  PRMT R84, R84, 0x3340, R45 ;  /* 0x0000334054547816 */ /* 0x000fe2000000002d */
[----:B------:R-:W-:Y:S01]  /*17e80*/  FFMA.FTZ R45, R132, R5, -0.36067417263984680176 ;  /* 0xbeb8aa49842d7423 */ /* 0x000fe20000010005 */
[----:B------:R-:W-:Y:S01]  /*17e90*/  PRMT R22, R22, 0x5410, R13 ;  /* 0x0000541016167816 */ /* 0x000fe2000000000d */
[----:B------:R-:W-:Y:S01]  /*17ea0*/  @P0 FMUL R114, R114, 0.25 ;  /* 0x3e80000072720820 */ /* 0x000fe20000400000 */
[----:B------:R-:W-:Y:S01]  /*17eb0*/  LOP3.LUT R116, R116, 0xffff, RZ, 0xc0, !PT ;  /* 0x0000ffff74747812 */ /* 0x000fe200078ec0ff */
[----:B------:R-:W-:Y:S01]  /*17ec0*/  FFMA.FTZ R45, R132, R45, 0.48089820146560668945 ;  /* 0x3ef6384a842d7423 */ /* 0x000fe2000001002d */
[----:B------:R-:W-:Y:S01]  /*17ed0*/  LOP3.LUT R55, R118, 0xffff, RZ, 0xc0, !PT ;  /* 0x0000ffff76377812 */ /* 0x000fe200078ec0ff */
[----:B------:R-:W-:Y:S01]  /*17ee0*/  @P0 FMUL R115, R115, 0.25 ;  /* 0x3e80000073730820 */ /* 0x000fe20000400000 */
[----:B------:R-:W-:Y:S01]  /*17ef0*/  LOP3.LUT R120, R120, 0xffff, RZ, 0xc0, !PT ;  /* 0x0000ffff78787812 */ /* 0x000fe200078ec0ff */
[----:B------:R-:W-:Y:S01]  /*17f00*/  @P0 FMUL R122, R122, 0.25 ;  /* 0x3e8000007a7a0820 */ /* 0x000fe20000400000 */
[----:B------:R-:W-:Y:S01]  /*17f10*/  SHF.R.U32.HI R32, RZ, 0x8, R32 ;  /* 0x00000008ff207819 */ /* 0x000fe20000011620 */
[----:B------:R-:W-:Y:S01]  /*17f20*/  @P0 FMUL R123, R123, 0.25 ;  /* 0x3e8000007b7b0820 */ /* 0x000fe20000400000 */
[----:B------:R-:W-:Y:S01]  /*17f30*/  PRMT R13, R25, 0x5410, R28 ;  /* 0x00005410190d7816 */ /* 0x000fe2000000001c */
[----:B------:R-:W-:Y:S01]  /*17f40*/  @P0 FMUL R130, R130, 0.25 ;  /* 0x3e80000082820820 */ /* 0x000fe20000400000 */
[----:B------:R-:W-:Y:S01]  /*17f50*/  SHF.R.U32.HI R44, RZ, 0x8, R44 ;  /* 0x00000008ff2c7819 */ /* 0x000fe2000001162c */
[----:B------:R-:W-:Y:S01]  /*17f60*/  @P0 FMUL R131, R131, 0.25 ;  /* 0x3e80000083830820 */ /* 0x000fe20000400000 */
[----:B------:R-:W-:Y:S01]  /*17f70*/  SHF.R.U32.HI R39, RZ, 0x8, R39 ;  /* 0x00000008ff277819 */ /* 0x000fe20000011627 */
[C---:B------:R-:W-:Y:S01]  /*17f80*/  FMUL R58, R133.reuse, R58 ;  /* 0x0000003a853a7220 */ /* 0x040fe20000400000 */
[----:B------:R-:W-:Y:S01]  /*17f90*/  PRMT R28, R96, 0x3340, R1 ;  /* 0x00003340601c7816 */ /* 0x000fe20000000001 */
[----:B------:R-:W-:Y:S01]  /*17fa0*/  FMUL R59, R133, R59 ;  /* 0x0000003b853b7220 */ /* 0x000fe20000400000 */
[----:B------:R-:W-:Y:S01]  /*17fb0*/  PRMT R29, R92, 0x3340, R49 ;  /* 0x000033405c1d7816 */ /* 0x000fe20000000031 */
[----:B------:R-:W-:Y:S01]  /*17fc0*/  FFMA.FTZ R45, R132, R45, -0.72134751081466674805 ;  /* 0xbf38aa3b842d7423 */ /* 0x000fe2000001002d */
[----:B------:R-:W-:Y:S01]  /*17fd0*/  PRMT R38, R104, 0x3340, R1 ;  /* 0x0000334068267816 */ /* 0x000fe20000000001 */
[----:B------:R-:W-:Y:S01]  /*17fe0*/  @!P2 FMUL R66, R66, 16777216 ;  /* 0x4b8000004242a820 */ /* 0x000fe20000400000 */
[----:B------:R-:W-:Y:S01]  /*17ff0*/  PRMT R25, R100, 0x3340, R51 ;  /* 0x0000334064197816 */ /* 0x000fe20000000033 */
[----:B------:R-:W-:Y:S01]  /*18000*/  FMUL R45, R132, R45 ;  /* 0x0000002d842d7220 */ /* 0x000fe20000400000 */
[----:B------:R-:W-:Y:S01]  /*18010*/  PRMT R57, R120, 0x3340, R1 ;  /* 0x0000334078397816 */ /* 0x000fe20000000001 */
[----:B------:R-:W-:Y:S01]  /*18020*/  @!P2 FMUL R67, R67, 16777216 ;  /* 0x4b8000004343a820 */ /* 0x000fe20000400000 */
[----:B------:R-:W-:Y:S01]  /*18030*/  PRMT R54, R116, 0x3340, R55 ;  /* 0x0000334074367816 */ /* 0x000fe20000000037 */
[----:B------:R-:W-:Y:S01]  /*18040*/  FMUL R45, R132, R45 ;  /* 0x0000002d842d7220 */ /* 0x000fe20000400000 */
[----:B------:R-:W-:Y:S01]  /*18050*/  LOP3.LUT R32, R32, 0xffff, RZ, 0xc0, !PT ;  /* 0x0000ffff20207812 */ /* 0x000fe200078ec0ff */
[----:B------:R-:W-:Y:S01]  /*18060*/  FMUL R66, R133, R66 ;  /* 0x0000004285427220 */ /* 0x000fe20000400000 */
[----:B------:R-:W-:Y:S01]  /*18070*/  F2FP.SATFINITE.E4M3.F32.PACK_AB_MERGE_C R124, R125, R124, RZ ;  /* 0x0000007c7d7c723e */ /* 0x000fe200048070ff */
[----:B------:R-:W-:Y:S01]  /*18080*/  FFMA.FTZ R45, R132, 1.4426950216293334961, R45 ;  /* 0x3fb8aa3b842d7823 */ /* 0x000fe2000001002d */
[----:B------:R-:W-:Y:S01]  /*18090*/  F2FP.SATFINITE.E4M3.F32.PACK_AB_MERGE_C R126, R127, R126, RZ ;  /* 0x0000007e7f7e723e */ /* 0x000fe200048070ff */
[----:B------:R-:W-:Y:S01]  /*180a0*/  FMUL R67, R133, R67 ;  /* 0x0000004385437220 */ /* 0x000fe20000400000 */
[----:B------:R-:W-:Y:S01]  /*180b0*/  F2FP.SATFINITE.E4M3.F32.PACK_AB_MERGE_C R128, R129, R128, RZ ;  /* 0x000000808180723e */ /* 0x000fe200048070ff */
[----:B------:R-:W-:Y:S01]  /*180c0*/  FADD R45, R134, R45 ;  /* 0x0000002d862d7221 */ /* 0x000fe20000000000 */
        /* <DEDUP_REMOVED lines=8> */
[----:B------:R-:W-:Y:S01]  /*18150*/  PRMT R28, R25, 0x5410, R38 ;  /* 0x00005410191c7816 */ /* 0x000fe20000000026 */
[----:B------:R-:W-:Y:S01]  /*18160*/  @!P2 FMUL R90, R90, 16777216 ;  /* 0x4b8000005a5aa820 */ /* 0x000fe20000400000 */
[----:B------:R-:W-:Y:S01]  /*18170*/  PRMT R25, R54, 0x5410, R57 ;  /* 0x0000541036197816 */ /* 0x000fe20000000039 */
[----:B------:R-:W-:Y:S01]  /*18180*/  @!P2 FMUL R91, R91, 16777216 ;  /* 0x4b8000005b5ba820 */ /* 0x000fe20000400000 */
[----:B------:R-:W-:Y:S01]  /*18190*/  PRMT R33, R32, 0x3340, R1 ;  /* 0x0000334020217816 */ /* 0x000fe20000000001 */
[----:B------:R-:W-:Y:S01]  /*181a0*/  FMUL R74, R133, R74 ;  /* 0x0000004a854a7220 */ /* 0x000fe20000400000 */
[----:B------:R-:W-:Y:S01]  /*181b0*/  ISETP.GE.U32.AND P0, PT, R3, 0x7f800000, PT ;  /* 0x7f8000000300780c */ /* 0x000fe20003f06070 */
[C---:B------:R-:W-:Y:S01]  /*181c0*/  FMUL R75, R133.reuse, R75 ;  /* 0x0000004b854b7220 */ /* 0x040fe20000400000 */
[----:B------:R-:W-:Y:S01]  /*181d0*/  LOP3.LUT R124, R124, 0xffff, RZ, 0xc0, !PT ;  /* 0x0000ffff7c7c7812 */ /* 0x000fe200078ec0ff */
[C---:B------:R-:W-:Y:S01]  /*181e0*/  FMUL R82, R133.reuse, R82 ;  /* 0x0000005285527220 */ /* 0x040fe20000400000 */
[----:B------:R-:W-:Y:S01]  /*181f0*/  LOP3.LUT R57, R126, 0xffff, RZ, 0xc0, !PT ;  /* 0x0000ffff7e397812 */ /* 0x000fe200078ec0ff */
[C---:B------:R-:W-:Y:S01]  /*18200*/  FMUL R83, R133.reuse, R83 ;  /* 0x0000005385537220 */ /* 0x040fe20000400000 */
[----:B------:R-:W-:Y:S01]  /*18210*/  LOP3.LUT R128, R128, 0xffff, RZ, 0xc0, !PT ;  /* 0x0000ffff80807812 */ /* 0x000fe200078ec0ff */
[C---:B------:R-:W-:Y:S01]  /*18220*/  FMUL R90, R133.reuse, R90 ;  /* 0x0000005a855a7220 */ /* 0x040fe20000400000 */
[----:B------:R-:W-:Y:S01]  /*18230*/  PRMT R32, R44, 0x3340, R39 ;  /* 0x000033402c207816 */ /* 0x000fe20000000027 */
[----:B------:R-:W-:Y:S01]  /*18240*/  FMUL R91, R133, R91 ;  /* 0x0000005b855b7220 */ /* 0x000fe20000400000 */
[----:B------:R-:W-:Y:S01]  /*18250*/  SHF.R.U32.HI R8, RZ, 0x8, R8 ;  /* 0x00000008ff087819 */ /* 0x000fe20000011608 */
[----:B------:R-:W-:Y:S01]  /*18260*/  @!P2 FMUL R98, R98, 16777216 ;  /* 0x4b8000006262a820 */ /* 0x000fe20000400000 */
[----:B------:R-:W-:Y:S01]  /*18270*/  SHF.R.U32.HI R31, RZ, 0x8, R31 ;  /* 0x00000008ff1f7819 */ /* 0x000fe2000001161f */
[----:B------:R-:W-:Y:S01]  /*18280*/  @!P2 FMUL R99, R99, 16777216 ;  /* 0x4b8000006363a820 */ /* 0x000fe20000400000 */
[----:B------:R-:W-:Y:S01]  /*18290*/  LOP3.LUT R44, R47, 0xffff, RZ, 0xc0, !PT ;  /* 0x0000ffff2f2c7812 */ /* 0x000fe200078ec0ff */
        /* <DEDUP_REMOVED lines=8> */
[----:B------:R-:W-:Y:S01]  /*18320*/  FMUL R122, R133, R122 ;  /* 0x0000007a857a7220 */ /* 0x000fe20000400000 */
[----:B------:R-:W-:Y:S01]  /*18330*/  F2FP.SATFINITE.E4M3.F32.PACK_AB_MERGE_C R58, R59, R58, RZ ;  /* 0x0000003a3b3a723e */ /* 0x000fe200048070ff */
[----:B------:R-:W-:Y:S01]  /*18340*/  FMUL R123, R133, R123 ;  /* 0x0000007b857b7220 */ /* 0x000fe20000400000 */
[----:B------:R-:W-:Y:S01]  /*18350*/  PRMT R59, R128, 0x3340, R1 ;  /* 0x00003340803b7816 */ /* 0x000fe20000000001 */
[----:B------:R-:W-:Y:S01]  /*18360*/  @!P2 FMUL R106, R106, 16777216 ;  /* 0x4b8000006a6aa820 */ /* 0x000fe20000400000 */
[----:B------:R-:W-:Y:S01]  /*18370*/  PRMT R54, R124, 0x3340, R57 ;  /* 0x000033407c367816 */ /* 0x000fe20000000039 */
[----:B------:R-:W-:Y:S01]  /*18380*/  @!P2 FMUL R107, R107, 16777216 ;  /* 0x4b8000006b6ba820 */ /* 0x000fe20000400000 */
[----:B------:R-:W-:Y:S01]  /*18390*/  LOP3.LUT R38, R8, 0xffff, RZ, 0xc0, !PT ;  /* 0x0000ffff08267812 */ /* 0x000fe200078ec0ff */
[----:B------:R-:W-:Y:S01]  /*183a0*/  FMUL R106, R133, R106 ;  /* 0x0000006a856a7220 */ /* 0x000fe20000400000 */
[----:B------:R-:W-:Y:S01]  /*183b0*/  LOP3.LUT R31, R31, 0xffff, RZ, 0xc0, !PT ;  /* 0x0000ffff1f1f7812 */ /* 0x000fe200078ec0ff */
[----:B------:R-:W-:Y:S01]  /*183c0*/  FMUL R107, R133, R107 ;  /* 0x0000006b856b7220 */ /* 0x000fe20000400000 */
[----:B------:R-:W-:Y:S01]  /*183d0*/  PRMT R5, R7, 0x4210, R18 ;  /* 0x0000421007057816 */ /* 0x000fe20000000012 */
[----:B------:R-:W-:Y:S01]  /*183e0*/  @!P2 FMUL R130, R130, 16777216 ;  /* 0x4b8000008282a820 */ /* 0x000fe20000400000 */
[----:B------:R-:W-:Y:S01]  /*183f0*/  PRMT R4, R9, 0x4210, R10 ;  /* 0x0000421009047816 */ /* 0x000fe2000000000a */
[----:B------:R-:W-:Y:S01]  /*18400*/  @!P2 FMUL R131, R131, 16777216 ;  /* 0x4b8000008383a820 */ /* 0x000fe20000400000 */
[----:B------:R-:W-:Y:S01]  /*18410*/  PRMT R6, R6, 0x4210, R47 ;  /* 0x0000421006067816 */ /* 0x000fe2000000002f */
[----:B------:R-:W-:Y:S01]  /*18420*/  STL [R1+0xfc], R135 ;  /* 0x0000fc8701007387 */ /* 0x000fe20000100800 */
[----:B------:R-:W-:Y:S01]  /*18430*/  PRMT R7, R21, 0x4210, R34 ;  /* 0x0000421015077816 */ /* 0x000fe20000000022 */
[C---:B------:R-:W-:Y:S01]  /*18440*/  FMUL R130, R133.reuse, R130 ;  /* 0x0000008285827220 */ /* 0x040fe20000400000 */
[----:B------:R-:W-:Y:S01]  /*18450*/  PRMT R8, R54, 0x5410, R59 ;  /* 0x0000541036087816 */ /* 0x000fe2000000003b */
[----:B------:R-:W-:Y:S01]  /*18460*/  FMUL R131, R133, R131 ;  /* 0x0000008385837220 */ /* 0x000fe20000400000 */
[----:B------:R-:W-:Y:S01]  /*18470*/  PRMT R59, R38, 0x3340, R1 ;  /* 0x00003340263b7816 */ /* 0x000fe20000000001 */
[----:B--2---:R1:W-:Y:S01]  /*18480*/  STS.128 [R0], R4 ;  /* 0x0000000400007388 */ /* 0x0043e20000000c00 */
[----:B------:R-:W-:Y:S01]  /*18490*/  PRMT R31, R46, 0x3340, R31 ;  /* 0x000033402e1f7816 */ /* 0x000fe2000000001f */
[----:B------:R-:W-:Y:S01]  /*184a0*/  @!P2 FMUL R114, R114, 16777216 ;  /* 0x4b8000007272a820 */ /* 0x000fe20000400000 */
[----:B------:R-:W-:Y:S01]  /*184b0*/  PRMT R59, R12, 0x5410, R59 ;  /* 0x000054100c3b7816 */ /* 0x000fe2000000003b */
[----:B------:R-:W-:Y:S01]  /*184c0*/  @!P2 FMUL R115, R115, 16777216 ;  /* 0x4b8000007373a820 */ /* 0x000fe20000400000 */
[----:B------:R-:W-:Y:S01]  /*184d0*/  PRMT R31, R31, 0x5410, R20 ;  /* 0x000054101f1f7816 */ /* 0x000fe20000000014 */
[C---:B------:R-:W-:Y:S01]  /*184e0*/  FMUL R114, R133.reuse, R114 ;  /* 0x0000007285727220 */ /* 0x040fe20000400000 */
[----:B------:R-:W-:Y:S01]  /*184f0*/  PRMT R16, R16, 0x5410, R23 ;  /* 0x0000541010107816 */ /* 0x000fe20000000017 */
[----:B------:R-:W-:Y:S01]  /*18500*/  FMUL R115, R133, R115 ;  /* 0x0000007385737220 */ /* 0x000fe20000400000 */
[----:B------:R-:W-:-:S02]  /*18510*/  PRMT R33, R24, 0x5410, R33 ;  /* 0x0000541018217816 */ /* 0x000fc40000000021 */
[----:B------:R-:W-:Y:S02]  /*18520*/  SHF.R.U32.HI R60, RZ, 0x8, R60 ;  /* 0x00000008ff3c7819 */ /* 0x000fe4000001163c */
[----:B------:R-:W-:Y:S02]  /*18530*/  SHF.R.U32.HI R43, RZ, 0x8, R43 ;  /* 0x00000008ff2b7819 */ /* 0x000fe4000001162b */
[----:B------:R-:W-:Y:S01]  /*18540*/  LOP3.LUT R61, R60, 0xffff, RZ, 0xc0, !PT ;  /* 0x0000ffff3c3d7812 */ /* 0x000fe200078ec0ff */
[----:B-1----:R-:W-:Y:S01]  /*18550*/  @P0 IMAD.MOV.U32 R4, RZ, RZ, 0x7f800000 ;  /* 0x7f800000ff040424 */ /* 0x002fe200078e00ff */
[----:B------:R-:W-:Y:S02]  /*18560*/  PRMT R5, R31, 0x5210, R18 ;  /* 0x000052101f057816 */ /* 0x000fe40000000012 */
[----:B------:R-:W-:Y:S01]  /*18570*/  PRMT R6, R16, 0x5210, R47 ;  /* 0x0000521010067816 */ /* 0x000fe2000000002f */
[----:B------:R-:W-:Y:S01]  /*18580*/  @P0 FFMA.FTZ R45, R3, R4, +INF ;  /* 0x7f800000032d0423 */ /* 0x000fe20000010004 */
[----:B------:R-:W-:-:S02]  /*18590*/  PRMT R4, R59, 0x5210, R10 ;  /* 0x000052103b047816 */ /* 0x000fc4000000000a */
[----:B------:R-:W-:Y:S02]  /*185a0*/  PRMT R7, R33, 0x5210, R34 ;  /* 0x0000521021077816 */ /* 0x000fe40000000022 */
[----:B------:R-:W-:Y:S02]  /*185b0*/  LOP3.LUT R38, R43, 0xffff, RZ, 0xc0, !PT ;  /* 0x0000ffff2b267812 */ /* 0x000fe400078ec0ff */
[----:B------:R-:W-:Y:S01]  /*185c0*/  SHF.R.U32.HI R64, RZ, 0x8, R64 ;  /* 0x00000008ff407819 */ /* 0x000fe20000011640 */
[----:B------:R1:W-:Y:S01]  /*185d0*/  STS.128 [R0+0x400], R4 ;  /* 0x0004000400007388 */ /* 0x0003e20000000c00 */
[----:B------:R-:W-:Y:S02]  /*185e0*/  SHF.R.U32.HI R76, RZ, 0x8, R76 ;  /* 0x00000008ff4c7819 */ /* 0x000fe4000001164c */
[----:B------:R-:W-:Y:S02]  /*185f0*/  SHF.R.U32.HI R56, RZ, 0x8, R56 ;  /* 0x00000008ff387819 */ /* 0x000fe40000011638 */
[----:B------:R-:W-:-:S02]  /*18600*/  SHF.R.U32.HI R80, RZ, 0x8, R80 ;  /* 0x00000008ff507819 */ /* 0x000fc40000011650 */
[----:B------:R-:W-:Y:S02]  /*18610*/  PRMT R38, R61, 0x3340, R38 ;  /* 0x000033403d267816 */ /* 0x000fe40000000026 */
[----:B------:R-:W-:Y:S02]  /*18620*/  LOP3.LUT R64, R64, 0xffff, RZ, 0xc0, !PT ;  /* 0x0000ffff40407812 */ /* 0x000fe400078ec0ff */
[----:B------:R-:W-:Y:S02]  /*18630*/  LOP3.LUT R61, R76, 0xffff, RZ, 0xc0, !PT ;  /* 0x0000ffff4c3d7812 */ /* 0x000fe400078ec0ff */
[----:B------:R-:W-:Y:S02]  /*18640*/  LOP3.LUT R56, R56, 0xffff, RZ, 0xc0, !PT ;  /* 0x0000ffff38387812 */ /* 0x000fe400078ec0ff */
[----:B------:R-:W-:Y:S02]  /*18650*/  LOP3.LUT R80, R80, 0xffff, RZ, 0xc0, !PT ;  /* 0x0000ffff50507812 */ /* 0x000fe400078ec0ff */
[----:B------:R-:W-:-:S02]  /*18660*/  SHF.R.U32.HI R48, RZ, 0x8, R48 ;  /* 0x00000008ff307819 */ /* 0x000fc40000011630 */
[--C-:B------:R-:W-:Y:S02]  /*18670*/  PRMT R41, R64, 0x3340, R1.reuse ;  /* 0x0000334040297816 */ /* 0x100fe40000000001 */
[----:B------:R-:W-:Y:S02]  /*18680*/  PRMT R44, R61, 0x3340, R44 ;  /* 0x000033403d2c7816 */ /* 0x000fe4000000002c */
[--C-:B------:R-:W-:Y:S02]  /*18690*/  PRMT R39, R56, 0x3340, R1.reuse ;  /* 0x0000334038277816 */ /* 0x100fe40000000001 */
[----:B------:R-:W-:Y:S02]  /*186a0*/  PRMT R61, R80, 0x3340, R1 ;  /* 0x00003340503d7816 */ /* 0x000fe40000000001 */
[----:B------:R-:W-:Y:S02]  /*186b0*/  F2FP.SATFINITE.E4M3.F32.PACK_AB_MERGE_C R66, R67, R66, RZ ;  /* 0x000000424342723e */ /* 0x000fe400048070ff */
[----:B------:R-:W-:-:S02]  /*186c0*/  LOP3.LUT R48, R48, 0xffff, RZ, 0xc0, !PT ;  /* 0x0000ffff30307812 */ /* 0x000fc400078ec0ff */
[----:B------:R-:W-:Y:S02]  /*186d0*/  LOP3.LUT R3, R139, 0x7f, RZ, 0xc0, !PT ;  /* 0x0000007f8b037812 */ /* 0x000fe400078ec0ff */
[----:B------:R-:W-:Y:S02]  /*186e0*/  PRMT R12, R38, 0x5410, R41 ;  /* 0x00005410260c7816 */ /* 0x000fe40000000029 */
[----:B------:R-:W-:Y:S02]  /*186f0*/  PRMT R35, R30, 0x5410, R35 ;  /* 0x000054101e237816 */ /* 0x000fe40000000023 */
[----:B------:R-:W-:Y:S02]  /*18700*/  PRMT R9, R36, 0x5410, R39 ;  /* 0x0000541024097816 */ /* 0x000fe40000000027 */
[----:B------:R-:W-:Y:S02]  /*18710*/  PRMT R41, R44, 0x5410, R61 ;  /* 0x000054102c297816 */ /* 0x000fe4000000003d */
[----:B------:R-:W-:-:S02]  /*18720*/  LOP3.LUT R42, R42, 0xffff, RZ, 0xc0, !PT ;  /* 0x0000ffff2a2a7812 */ /* 0x000fc400078ec0ff */
[----:B------:R-:W-:Y:S02]  /*18730*/  PRMT R37, R48, 0x3340, R1 ;  /* 0x0000334030257816 */ /* 0x000fe40000000001 */
[----:B------:R-:W-:Y:S02]  /*18740*/  LOP3.LUT R39, R66, 0xffff, RZ, 0xc0, !PT ;  /* 0x0000ffff42277812 */ /* 0x000fe400078ec0ff */
[----:B------:R-:W-:Y:S02]  /*18750*/  LEA R44, R3, UR9, 0x4 ;  /* 0x00000009032c7c11 */ /* 0x000fe4000f8e20ff */
[--C-:B------:R-:W-:Y:S02]  /*18760*/  PRMT R16, R19, 0x4210, R42.reuse ;  /* 0x0000421013107816 */ /* 0x100fe4000000002a */
[----:B------:R-:W-:Y:S02]  /*18770*/  PRMT R37, R32, 0x5410, R37 ;  /* 0x0000541020257816 */ /* 0x000fe40000000025 */
[----:B------:R-:W-:Y:S01]  /*18780*/  PRMT R36, R35, 0x5210, R42 ;  /* 0x0000521023247816 */ /* 0x000fe2000000002a */
[----:B------:R-:W-:Y:S01]  /*18790*/  BAR.SYNC.DEFER_BLOCKING 0x0 ;  /* 0x0000000000007b1d */ /* 0x000fe20000010000 */
[----:B------:R-:W-:-:S02]  /*187a0*/  PRMT R19, R22, 0x4210, R39 ;  /* 0x0000421016137816 */ /* 0x000fc40000000027 */
[----:B------:R-:W-:Y:S02]  /*187b0*/  LOP3.LUT R50, R50, 0xffff, RZ, 0xc0, !PT ;  /* 0x0000ffff32327812 */ /* 0x000fe400078ec0ff */
[----:B------:R-:W-:Y:S02]  /*187c0*/  LOP3.LUT R58, R58, 0xffff, RZ, 0xc0, !PT ;  /* 0x0000ffff3a3a7812 */ /* 0x000fe400078ec0ff */
[--C-:B------:R-:W-:Y:S02]  /*187d0*/  PRMT R17, R17, 0x4210, R50.reuse ;  /* 0x0000421011117816 */ /* 0x100fe40000000032 */
[----:B------:R-:W-:Y:S02]  /*187e0*/  PRMT R37, R37, 0x5210, R50 ;  /* 0x0000521025257816 */ /* 0x000fe40000000032 */
[--C-:B------:R-:W-:Y:S02]  /*187f0*/  PRMT R18, R11, 0x4210, R58.reuse ;  /* 0x000042100b127816 */ /* 0x100fe4000000003a */
[----:B------:R-:W-:-:S02]  /*18800*/  PRMT R38, R9, 0x5210, R58 ;  /* 0x0000521009267816 */ /* 0x000fc4000000003a */
[----:B------:R-:W-:Y:S02]  /*18810*/  PRMT R39, R12, 0x5210, R39 ;  /* 0x000052100c277816 */ /* 0x000fe40000000027 */
[----:B------:R-:W-:Y:S02]  /*18820*/  F2FP.SATFINITE.E4M3.F32.PACK_AB_MERGE_C R74, R75, R74, RZ ;  /* 0x0000004a4b4a723e */ /* 0x000fe400048070ff */
[----:B------:R-:W-:Y:S02]  /*18830*/  F2FP.SATFINITE.E4M3.F32.PACK_AB_MERGE_C R82, R83, R82, RZ ;  /* 0x000000525352723e */ /* 0x000fe400048070ff */
[----:B------:R-:W-:Y:S02]  /*18840*/  F2FP.SATFINITE.E4M3.F32.PACK_AB_MERGE_C R90, R91, R90, RZ ;  /* 0x0000005a5b5a723e */ /* 0x000fe400048070ff */
[----:B------:R-:W-:Y:S01]  /*18850*/  LOP3.LUT R74, R74, 0xffff, RZ, 0xc0, !PT ;  /* 0x0000ffff4a4a7812 */ /* 0x000fe200078ec0ff */
[----:B------:R-:W-:Y:S01]  /*18860*/  LDS.128 R32, [R44] ;  /* 0x000000002c207984 */ /* 0x000fe20000000c00 */
[----:B------:R-:W-:-:S02]  /*18870*/  LOP3.LUT R82, R82, 0xffff, RZ, 0xc0, !PT ;  /* 0x0000ffff52527812 */ /* 0x000fc400078ec0ff */
[----:B------:R-:W-:Y:S01]  /*18880*/  LOP3.LUT R3, R90, 0xffff, RZ, 0xc0, !PT ;  /* 0x0000ffff5a037812 */ /* 0x000fe200078ec0ff */
[----:B------:R-:W2:Y:S01]  /*18890*/  LDS.128 R20, [R44+0x800] ;  /* 0x000800002c147984 */ /* 0x000ea20000000c00 */
[----:B-1----:R-:W-:Y:S02]  /*188a0*/  PRMT R4, R15, 0x4210, R74 ;  /* 0x000042100f047816 */ /* 0x002fe4000000004a */
[----:B------:R-:W-:Y:S01]  /*188b0*/  PRMT R5, R13, 0x4210, R82 ;  /* 0x000042100d057816 */ /* 0x000fe20000000052 */
[----:B------:R-:W-:Y:S01]  /*188c0*/  BAR.SYNC.DEFER_BLOCKING 0x0 ;  /* 0x0000000000007b1d */ /* 0x000fe20000010000 */
[----:B------:R-:W-:Y:S02]  /*188d0*/  PRMT R6, R14, 0x4210, R3 ;  /* 0x000042100e067816 */ /* 0x000fe40000000003 */
[----:B------:R-:W-:Y:S02]  /*188e0*/  SHF.R.U32.HI R72, RZ, 0x8, R72 ;  /* 0x00000008ff487819 */ /* 0x000fe40000011648 */
[----:B------:R-:W-:-:S02]  /*188f0*/  SHF.R.U32.HI R88, RZ, 0x8, R88 ;  /* 0x00000008ff587819 */ /* 0x000fc40000011658 */
[----:B------:R-:W-:Y:S02]  /*18900*/  SHF.R.U32.HI R92, RZ, 0x8, R92 ;  /* 0x00000008ff5c7819 */ /* 0x000fe4000001165c */
[----:B------:R-:W-:Y:S02]  /*18910*/  SHF.R.U32.HI R49, RZ, 0x8, R49 ;  /* 0x00000008ff317819 */ /* 0x000fe40000011631 */
[----:B------:R-:W-:Y:S02]  /*18920*/  SHF.R.U32.HI R96, RZ, 0x8, R96 ;  /* 0x00000008ff607819 */ /* 0x000fe40000011660 */
[----:B------:R-:W-:Y:S02]  /*18930*/  LOP3.LUT R72, R72, 0xffff, RZ, 0xc0, !PT ;  /* 0x0000ffff48487812 */ /* 0x000fe400078ec0ff */
[----:B------:R-:W-:Y:S02]  /*18940*/  LOP3.LUT R88, R88, 0xffff, RZ, 0xc0, !PT ;  /* 0x0000ffff58587812 */ /* 0x000fe400078ec0ff */
[----:B------:R-:W-:-:S02]  /*18950*/  LOP3.LUT R92, R92, 0xffff, RZ, 0xc0, !PT ;  /* 0x0000ffff5c5c7812 */ /* 0x000fc400078ec0ff */
[----:B------:R-:W-:Y:S02]  /*18960*/  LOP3.LUT R49, R49, 0xffff, RZ, 0xc0, !PT ;  /* 0x0000ffff31317812 */ /* 0x000fe400078ec0ff */
[----:B------:R-:W-:Y:S02]  /*18970*/  LOP3.LUT R96, R96, 0xffff, RZ, 0xc0, !PT ;  /* 0x0000ffff60607812 */ /* 0x000fe400078ec0ff */
[--C-:B------:R-:W-:Y:S01]  /*18980*/  PRMT R43, R72, 0x3340, R1.reuse ;  /* 0x00003340482b7816 */ /* 0x100fe20000000001 */
[----:B------:R-:W-:Y:S01]  /*18990*/  STS.128 [R0], R16 ;  /* 0x0000001000007388 */ /* 0x000fe20000000c00 */
[----:B------:R-:W-:Y:S02]  /*189a0*/  F2FP.SATFINITE.E4M3.F32.PACK_AB_MERGE_C R98, R99, R98, RZ ;  /* 0x000000626362723e */ /* 0x000fe400048070ff */
[----:B------:R-:W-:Y:S01]  /*189b0*/  PRMT R63, R88, 0x3340, R1 ;  /* 0x00003340583f7816 */ /* 0x000fe20000000001 */
[----:B------:R-:W-:Y:S01]  /*189c0*/  STS.128 [R0+0x400], R36 ;  /* 0x0004002400007388 */ /* 0x000fe20000000c00 */
[----:B------:R-:W-:-:S02]  /*189d0*/  PRMT R49, R92, 0x3340, R49 ;  /* 0x000033405c317816 */ /* 0x000fc40000000031 */
[----:B------:R-:W-:Y:S01]  /*189e0*/  PRMT R96, R96, 0x3340, R1 ;  /* 0x0000334060607816 */ /* 0x000fe20000000001 */
[----:B------:R-:W-:Y:S01]  /*189f0*/  BAR.SYNC.DEFER_BLOCKING 0x0 ;  /* 0x0000000000007b1d */ /* 0x000fe20000010000 */
[----:B------:R-:W-:Y:S02]  /*18a00*/  PRMT R43, R40, 0x5410, R43 ;  /* 0x00005410282b7816 */ /* 0x000fe4000000002b */
[----:B------:R-:W-:Y:S02]  /*18a10*/  PRMT R84, R84, 0x5410, R63 ;  /* 0x0000541054547816 */ /* 0x000fe4000000003f */
[----:B------:R-:W-:Y:S02]  /*18a20*/  PRMT R49, R49, 0x5410, R96 ;  /* 0x0000541031317816 */ /* 0x000fe40000000060 */
[----:B------:R-:W-:Y:S02]  /*18a30*/  LOP3.LUT R98, R98, 0xffff, RZ, 0xc0, !PT ;  /* 0x0000ffff62627812 */ /* 0x000fe400078ec0ff */
[----:B------:R-:W-:-:S02]  /*18a40*/  PRMT R40, R43, 0x5210, R74 ;  /* 0x000052102b287816 */ /* 0x000fc4000000004a */
[----:B------:R-:W-:Y:S02]  /*18a50*/  PRMT R41, R41, 0x5210, R82 ;  /* 0x0000521029297816 */ /* 0x000fe40000000052 */
[----:B------:R-:W-:Y:S02]  /*18a60*/  PRMT R42, R84, 0x5210, R3 ;  /* 0x00005210542a7816 */ /* 0x000fe40000000003 */
[--C-:B------:R-:W-:Y:S02]  /*18a70*/  PRMT R7, R29, 0x4210, R98.reuse ;  /* 0x000042101d077816 */ /* 0x100fe40000000062 */
[----:B------:R-:W-:Y:S02]  /*18a80*/  PRMT R43, R49, 0x5210, R98 ;  /* 0x00005210312b7816 */ /* 0x000fe40000000062 */
[----:B------:R-:W-:Y:S02]  /*18a90*/  F2FP.SATFINITE.E4M3.F32.PACK_AB_MERGE_C R122, R123, R122, RZ ;  /* 0x0000007a7b7a723e */ /* 0x000fe400048070ff */
[----:B------:R-:W-:-:S02]  /*18aa0*/  FSEL R45, R45, -INF , P1 ;  /* 0xff8000002d2d7808 */ /* 0x000fc40000800000 */
[----:B------:R-:W-:Y:S01]  /*18ab0*/  LOP3.LUT R122, R122, 0xffff, RZ, 0xc0, !PT ;  /* 0x0000ffff7a7a7812 */ /* 0x000fe200078ec0ff */
[----:B------:R-:W-:Y:S01]  /*18ac0*/  LDS.128 R16, [R44] ;  /* 0x000000002c107984 */ /* 0x000fe20000000c00 */
[----:B------:R-:W-:Y:S01]  /*18ad0*/  SHF.R.U32.HI R100, RZ, 0x8, R100 ;  /* 0x00000008ff647819 */ /* 0x000fe20000011664 */
[----:B------:R-:W-:Y:S01]  /*18ae0*/  FFMA R2, R45, 0.69314718246459960938, R2 ;  /* 0x3f3172182d027823 */ /* 0x000fe20000000002 */
[----:B------:R-:W-:Y:S01]  /*18af0*/  SHF.R.U32.HI R51, RZ, 0x8, R51 ;  /* 0x00000008ff337819 */ /* 0x000fe20000011633 */
[----:B------:R-:W-:Y:S01]  /*18b00*/  LDS.128 R12, [R44+0x800] ;  /* 0x000800002c0c7984 */ /* 0x000fe20000000c00 */
[----:B------:R-:W-:Y:S02]  /*18b10*/  SHF.R.U32.HI R104, RZ, 0x8, R104 ;  /* 0x00000008ff687819 */ /* 0x000fe40000011668 */
[----:B------:R-:W-:Y:S01]  /*18b20*/  PRMT R30, R25, 0x4210, R122 ;  /* 0x00004210191e7816 */ /* 0x000fe2000000007a */
[----:B------:R-:W-:Y:S01]  /*18b30*/  BAR.SYNC.DEFER_BLOCKING 0x0 ;  /* 0x0000000000007b1d */ /* 0x000fe20000010000 */
[----:B--2---:R-:W-:-:S02]  /*18b40*/  PRMT R25, R20, 0x7773, RZ ;  /* 0x0000777314197816 */ /* 0x004fc400000000ff */
[----:B------:R-:W-:Y:S02]  /*18b50*/  PRMT R24, R20, 0x7772, RZ ;  /* 0x0000777214187816 */ /* 0x000fe400000000ff */
[----:B------:R-:W-:Y:S02]  /*18b60*/  LOP3.LUT R100, R100, 0xffff, RZ, 0xc0, !PT ;  /* 0x0000ffff64647812 */ /* 0x000fe400078ec0ff */
[----:B------:R-:W-:Y:S01]  /*18b70*/  LOP3.LUT R51, R51, 0xffff, RZ, 0xc0, !PT ;  /* 0x0000ffff33337812 */ /* 0x000fe200078ec0ff */
[----:B------:R-:W-:Y:S01]  /*18b80*/  STL [R1+0xf0], R2 ;  /* 0x0000f00201007387 */ /* 0x000fe20000100800 */
[----:B------:R-:W-:Y:S02]  /*18b90*/  LOP3.LUT R104, R104, 0xffff, RZ, 0xc0, !PT ;  /* 0x0000ffff68687812 */ /* 0x000fe400078ec0ff */
[----:B------:R-:W-:Y:S01]  /*18ba0*/  PRMT R26, R20, 0x7771, RZ ;  /* 0x00007771141a7816 */ /* 0x000fe200000000ff */
[----:B------:R-:W-:Y:S01]  /*18bb0*/  STL [R1+0x74], R25 ;  /* 0x0000741901007387 */ /* 0x000fe20000100800 */
[----:B------:R-:W-:-:S02]  /*18bc0*/  F2FP.SATFINITE.E4M3.F32.PACK_AB_MERGE_C R106, R107, R106, RZ ;  /* 0x0000006a6b6a723e */ /* 0x000fc400048070ff */
[----:B------:R-:W-:Y:S01]  /*18bd0*/  PRMT R51, R100, 0x3340, R51 ;  /* 0x0000334064337816 */ /* 0x000fe20000000033 */
[----:B------:R-:W-:Y:S01]  /*18be0*/  STL [R1+0x70], R24 ;  /* 0x0000701801007387 */ /* 0x000fe20000100800 */
[----:B------:R-:W-:Y:S02]  /*18bf0*/  PRMT R104, R104, 0x3340, R1 ;  /* 0x0000334068687816 */ /* 0x000fe40000000001 */
[----:B------:R-:W-:Y:S01]  /*18c00*/  SHF.R.U32.HI R124, RZ, 0x8, R124 ;  /* 0x00000008ff7c7819 */ /* 0x000fe2000001167c */
[----:B------:R1:W-:Y:S01]  /*18c10*/  STL [R1+0x6c], R26 ;  /* 0x00006c1a01007387 */ /* 0x0003e20000100800 */
[----:B------:R-:W-:Y:S02]  /*18c20*/  SHF.R.U32.HI R57, RZ, 0x8, R57 ;  /* 0x00000008ff397819 */ /* 0x000fe40000011639 */
[----:B------:R-:W-:Y:S01]  /*18c30*/  SHF.R.U32.HI R128, RZ, 0x8, R128 ;  /* 0x00000008ff807819 */ /* 0x000fe20000011680 */
[----:B------:R-:W-:Y:S01]  /*18c40*/  STS.128 [R0], R4 ;  /* 0x0000000400007388 */ /* 0x000fe20000000c00 */
[----:B------:R-:W-:-:S02]  /*18c50*/  PRMT R104, R51, 0x5410, R104 ;  /* 0x0000541033687816 */ /* 0x000fc40000000068 */
[----:B------:R-:W-:Y:S01]  /*18c60*/  LOP3.LUT R3, R106, 0xffff, RZ, 0xc0, !PT ;  /* 0x0000ffff6a037812 */ /* 0x000fe200078ec0ff */
[----:B------:R-:W-:Y:S01]  /*18c70*/  STS.128 [R0+0x400], R40 ;  /* 0x0004002800007388 */ /* 0x000fe20000000c00 */
[----:B------:R-:W-:Y:S02]  /*18c80*/  F2FP.SATFINITE.E4M3.F32.PACK_AB_MERGE_C R130, R131, R130, RZ ;  /* 0x000000828382723e */ /* 0x000fe400048070ff */
[----:B------:R-:W-:Y:S01]  /*18c90*/  LOP3.LUT R124, R124, 0xffff, RZ, 0xc0, !PT ;  /* 0x0000ffff7c7c7812 */ /* 0x000fe200078ec0ff */
[----:B------:R-:W-:Y:S01]  /*18ca0*/  BAR.SYNC.DEFER_BLOCKING 0x0 ;  /* 0x0000000000007b1d */ /* 0x000fe20000010000 */
[----:B------:R-:W-:Y:S02]  /*18cb0*/  LOP3.LUT R57, R57, 0xffff, RZ, 0xc0, !PT ;  /* 0x0000ffff39397812 */ /* 0x000fe400078ec0ff */
[----:B------:R-:W-:Y:S02]  /*18cc0*/  LOP3.LUT R128, R128, 0xffff, RZ, 0xc0, !PT ;  /* 0x0000ffff80807812 */ /* 0x000fe400078ec0ff */
[----:B------:R-:W-:-:S02]  /*18cd0*/  PRMT R28, R28, 0x4210, R3 ;  /* 0x000042101c1c7816 */ /* 0x000fc40000000003 */
[----:B------:R-:W-:Y:S01]  /*18ce0*/  PRMT R104, R104, 0x5210, R3 ;  /* 0x0000521068687816 */ /* 0x000fe20000000003 */
[----:B-1----:R-:W1:Y:S01]  /*18cf0*/  S2R R26, SR_TID.X ;  /* 0x00000000001a7919 */ /* 0x002e620000002100 */
[----:B------:R-:W-:Y:S02]  /*18d00*/  LOP3.LUT R3, R130, 0xffff, RZ, 0xc0, !PT ;  /* 0x0000ffff82037812 */ /* 0x000fe400078ec0ff */
[----:B------:R-:W-:Y:S02]  /*18d10*/  PRMT R25, R20, 0x7770, RZ ;  /* 0x0000777014197816 */ /* 0x000fe400000000ff */
[----:B------:R-:W-:Y:S02]  /*18d20*/  PRMT R57, R124, 0x3340, R57 ;  /* 0x000033407c397816 */ /* 0x000fe40000000039 */
[----:B------:R-:W-:Y:S01]  /*18d30*/  PRMT R128, R128, 0x3340, R1 ;  /* 0x0000334080807816 */ /* 0x000fe20000000001 */
[----:B------:R2:W-:Y:S01]  /*18d40*/  STL [R1+0x64], R25 ;  /* 0x0000641901007387 */ /* 0x0005e20000100800 */
[----:B------:R-:W-:-:S02]  /*18d50*/  PRMT R24, R21, 0x7773, RZ ;  /* 0x0000777315187816 */ /* 0x000fc400000000ff */
[----:B------:R-:W-:Y:S02]  /*18d60*/  PRMT R31, R8, 0x4210, R3 ;  /* 0x00004210081f7816 */ /* 0x000fe40000000003 */
[----:B------:R-:W-:Y:S01]  /*18d70*/  PRMT R20, R21, 0x7772, RZ ;  /* 0x0000777215147816 */ /* 0x000fe200000000ff */
[----:B------:R3:W-:Y:S01]  /*18d80*/  STL [R1+0x84], R24 ;  /* 0x0000841801007387 */ /* 0x0007e20000100800 */
[----:B------:R-:W-:Y:S02]  /*18d90*/  PRMT R128, R57, 0x5410, R128 ;  /* 0x0000541039807816 */ /* 0x000fe40000000080 */
[----:B------:R-:W-:Y:S01]  /*18da0*/  SHF.R.U32.HI R108, RZ, 0x8, R108 ;  /* 0x00000008ff6c7819 */ /* 0x000fe2000001166c */
[----:B------:R-:W5:Y:S01]  /*18db0*/  LDS.128 R8, [R44] ;  /* 0x000000002c087984 */ /* 0x000f620000000c00 */
[----:B--2---:R-:W-:Y:S02]  /*18dc0*/  PRMT R25, R21, 0x7771, RZ ;  /* 0x0000777115197816 */ /* 0x004fe400000000ff */
[----:B------:R-:W-:Y:S01]  /*18dd0*/  SHF.R.U32.HI R53, RZ, 0x8, R53 ;  /* 0x00000008ff357819 */ /* 0x000fe20000011635 */
[----:B------:R-:W2:Y:S01]  /*18de0*/  LDS.128 R4, [R44+0x800] ;  /* 0x000800002c047984 */ /* 0x000ea20000000c00 */
[----:B------:R-:W-:-:S02]  /*18df0*/  SHF.R.U32.HI R112, RZ, 0x8, R112 ;  /* 0x00000008ff707819 */ /* 0x000fc40000011670 */
[----:B---3--:R-:W-:Y:S01]  /*18e00*/  PRMT R24, R21, 0x7770, RZ ;  /* 0x0000777015187816 */ /* 0x008fe200000000ff */
[----:B------:R3:W-:Y:S01]  /*18e10*/  STL [R1+0x80], R20 ;  /* 0x0000801401007387 */ /* 0x0007e20000100800 */
[----:B------:R-:W-:Y:S02]  /*18e20*/  SHF.R.U32.HI R116, RZ, 0x8, R116 ;  /* 0x00000008ff747819 */ /* 0x000fe40000011674 */
[----:B------:R-:W-:Y:S01]  /*18e30*/  SHF.R.U32.HI R55, RZ, 0x8, R55 ;  /* 0x00000008ff377819 */ /* 0x000fe20000011637 */
[----:B------:R-:W-:Y:S01]  /*18e40*/  STL [R1+0x7c], R25 ;  /* 0x00007c1901007387 */ /* 0x000fe20000100800 */
[----:B------:R-:W-:Y:S02]  /*18e50*/  SHF.R.U32.HI R120, RZ, 0x8, R120 ;  /* 0x00000008ff787819 */ /* 0x000fe40000011678 */
[----:B------:R-:W-:Y:S01]  /*18e60*/  PRMT R107, R128, 0x5210, R3 ;  /* 0x00005210806b7816 */ /* 0x000fe20000000003 */
[----:B------:R0:W-:Y:S01]  /*18e70*/  STL [R1+0x78], R24 ;  /* 0x0000781801007387 */ /* 0x0001e20000100800 */
[----:B------:R-:W2:Y:S01]  /*18e80*/  LDC.64 R2, c[0x0][0x398] ;  /* 0x0000e600ff027b82 */ /* 0x000ea20000000a00 */
[----:B---3--:R-:W-:-:S02]  /*18e90*/  PRMT R20, R22, 0x7773, RZ ;  /* 0x0000777316147816 */ /* 0x008fc400000000ff */
[----:B------:R-:W-:Y:S02]  /*18ea0*/  PRMT R21, R22, 0x7772, RZ ;  /* 0x0000777216157816 */ /* 0x000fe400000000ff */
[----:B------:R-:W-:Y:S01]  /*18eb0*/  LOP3.LUT R108, R108, 0xffff, RZ, 0xc0, !PT ;  /* 0x0000ffff6c6c7812 */ /* 0x000fe200078ec0ff */
[----:B------:R3:W-:Y:S01]  /*18ec0*/  STL [R1+0x94], R20 ;  /* 0x0000941401007387 */ /* 0x0007e20000100800 */
[----:B------:R-:W-:Y:S02]  /*18ed0*/  LOP3.LUT R53, R53, 0xffff, RZ, 0xc0, !PT ;  /* 0x0000ffff35357812 */ /* 0x000fe400078ec0ff */
[----:B------:R-:W-:Y:S01]  /*18ee0*/  LOP3.LUT R112, R112, 0xffff, RZ, 0xc0, !PT ;  /* 0x0000ffff70707812 */ /* 0x000fe200078ec0ff */
[----:B------:R1:W-:Y:S01]  /*18ef0*/  STL [R1+0x90], R21 ;  /* 0x0000901501007387 */ /* 0x0003e20000100800 */
[----:B------:R-:W-:Y:S02]  /*18f00*/  LOP3.LUT R116, R116, 0xffff, RZ, 0xc0, !PT ;  /* 0x0000ffff74747812 */ /* 0x000fe400078ec0ff */
[----:B------:R-:W-:-:S02]  /*18f10*/  LOP3.LUT R55, R55, 0xffff, RZ, 0xc0, !PT ;  /* 0x0000ffff37377812 */ /* 0x000fc400078ec0ff */
[----:B------:R-:W-:Y:S02]  /*18f20*/  LOP3.LUT R120, R120, 0xffff, RZ, 0xc0, !PT ;  /* 0x0000ffff78787812 */ /* 0x000fe400078ec0ff */
[----:B0-----:R-:W-:Y:S02]  /*18f30*/  PRMT R24, R22, 0x7771, RZ ;  /* 0x0000777116187816 */ /* 0x001fe400000000ff */
[----:B------:R-:W-:Y:S02]  /*18f40*/  F2FP.SATFINITE.E4M3.F32.PACK_AB_MERGE_C R114, R115, R114, RZ ;  /* 0x000000727372723e */ /* 0x000fe400048070ff */
[----:B------:R-:W-:Y:S01]  /*18f50*/  PRMT R53, R108, 0x3340, R53 ;  /* 0x000033406c357816 */ /* 0x000fe20000000035 */
[----:B------:R0:W-:Y:S01]  /*18f60*/  STL [R1+0x8c], R24 ;  /* 0x00008c1801007387 */ /* 0x0001e20000100800 */
[----:B------:R-:W-:Y:S02]  /*18f70*/  PRMT R112, R112, 0x3340, R1 ;  /* 0x0000334070707816 */ /* 0x000fe40000000001 */
[----:B------:R-:W-:-:S02]  /*18f80*/  PRMT R55, R116, 0x3340, R55 ;  /* 0x0000334074377816 */ /* 0x000fc40000000037 */
[----:B------:R-:W-:Y:S02]  /*18f90*/  PRMT R120, R120, 0x3340, R1 ;  /* 0x0000334078787816 */ /* 0x000fe40000000001 */
[----:B---3--:R-:W-:Y:S02]  /*18fa0*/  PRMT R20, R22, 0x7770, RZ ;  /* 0x0000777016147816 */ /* 0x008fe400000000ff */
[----:B-1----:R-:W-:Y:S01]  /*18fb0*/  PRMT R21, R23, 0x7773, RZ ;  /* 0x0000777317157816 */ /* 0x002fe200000000ff */
[----:B0-----:R-:W-:Y:S01]  /*18fc0*/  IMAD.U32 R24, RZ, RZ, UR7 ;  /* 0x00000007ff187e24 */ /* 0x001fe2000f8e00ff */
[----:B------:R-:W-:Y:S01]  /*18fd0*/  PRMT R53, R53, 0x5410, R112 ;  /* 0x0000541035357816 */ /* 0x000fe20000000070 */
[----:B------:R0:W-:Y:S01]  /*18fe0*/  STL [R1+0x88], R20 ;  /* 0x0000881401007387 */ /* 0x0001e20000100800 */
[----:B------:R-:W-:Y:S02]  /*18ff0*/  PRMT R55, R55, 0x5410, R120 ;  /* 0x0000541037377816 */ /* 0x000fe40000000078 */
[----:B------:R-:W-:Y:S01]  /*19000*/  LOP3.LUT R114, R114, 0xffff, RZ, 0xc0, !PT ;  /* 0x0000ffff72727812 */ /* 0x000fe200078ec0ff */
[----:B------:R1:W-:Y:S01]  /*19010*/  STL [R1+0xa4], R21 ;  /* 0x0000a41501007387 */ /* 0x0003e20000100800 */
[----:B------:R-:W-:-:S02]  /*19020*/  PRMT R106, R55, 0x5210, R122 ;  /* 0x00005210376a7816 */ /* 0x000fc4000000007a */
[--C-:B------:R-:W-:Y:S01]  /*19030*/  PRMT R29, R27, 0x4210, R114.reuse ;  /* 0x000042101b1d7816 */ /* 0x100fe20000000072 */
[----:B------:R-:W-:Y:S01]  /*19040*/  BAR.SYNC.DEFER_BLOCKING 0x0 ;  /* 0x0000000000007b1d */ /* 0x000fe20000010000 */
[----:B------:R-:W-:Y:S02]  /*19050*/  PRMT R105, R53, 0x5210, R114 ;  /* 0x0000521035697816 */ /* 0x000fe40000000072 */
[C---:B0-----:R-:W-:Y:S02]  /*19060*/  PRMT R20, R23.reuse, 0x7772, RZ ;  /* 0x0000777217147816 */ /* 0x041fe400000000ff */
[----:B------:R-:W-:Y:S02]  /*19070*/  LOP3.LUT R24, R24, 0x3f, R26, 0xf8, !PT ;  /* 0x0000003f18187812 */ /* 0x000fe400078ef81a */
[----:B-1----:R-:W-:Y:S01]  /*19080*/  PRMT R21, R23, 0x7771, RZ ;  /* 0x0000777117157816 */ /* 0x002fe200000000ff */
[----:B------:R0:W-:Y:S01]  /*19090*/  STL [R1+0xa0], R20 ;  /* 0x0000a01401007387 */ /* 0x0001e20000100800 */
[----:B------:R-:W-:-:S02]  /*190a0*/  PRMT R75, R33, 0x7773, RZ ;  /* 0x00007773214b7816 */ /* 0x000fc400000000ff */
[C---:B------:R-:W-:Y:S01]  /*190b0*/  PRMT R79, R33.reuse, 0x7772, RZ ;  /* 0x00007772214f7816 */ /* 0x040fe200000000ff */
[----:B------:R1:W-:Y:S01]  /*190c0*/  STL [R1+0x9c], R21 ;  /* 0x00009c1501007387 */ /* 0x0003e20000100800 */
[C---:B------:R-:W-:Y:S02]  /*190d0*/  PRMT R81, R33.reuse, 0x7771, RZ ;  /* 0x0000777121517816 */ /* 0x040fe400000000ff */
[----:B------:R-:W-:Y:S02]  /*190e0*/  PRMT R83, R33, 0x7770, RZ ;  /* 0x0000777021537816 */ /* 0x000fe400000000ff */
[----:B-----5:R-:W-:Y:S02]  /*190f0*/  PRMT R25, R9, 0x7773, RZ ;  /* 0x0000777309197816 */ /* 0x020fe400000000ff */
[----:B0-----:R-:W-:Y:S02]  /*19100*/  PRMT R20, R23, 0x7770, RZ ;  /* 0x0000777017147816 */ /* 0x001fe400000000ff */
[----:B------:R-:W-:Y:S01]  /*19110*/  PRMT R27, R10, 0x7772, RZ ;  /* 0x000077720a1b7816 */ /* 0x000fe200000000ff */
[----:B-1----:R-:W-:Y:S01]  /*19120*/  IMAD R21, R24, UR5, RZ ;  /* 0x0000000518157c24 */ /* 0x002fe2000f8e02ff */
[C---:B------:R-:W-:Y:S01]  /*19130*/  PRMT R24, R10.reuse, 0x7773, RZ ;  /* 0x000077730a187816 */ /* 0x040fe200000000ff */
[----:B------:R0:W-:Y:S01]  /*19140*/  STS.128 [R0], R28 ;  /* 0x0000001c00007388 */ /* 0x0001e20000000c00 */
[----:B------:R-:W-:Y:S01]  /*19150*/  PRMT R33, R10, 0x7770, RZ ;  /* 0x000077700a217816 */ /* 0x000fe200000000ff */
[----:B------:R-:W-:-:S02]  /*19160*/  USHF.R.S32.HI UR5, URZ, 0x1f, UR4 ;  /* 0x0000001fff057899 */ /* 0x000fc40008011404 */
[----:B--2---:R-:W-:Y:S01]  /*19170*/  IADD3 R164, P0, P1, R21, UR4, R2 ;  /* 0x0000000415a47c10 */ /* 0x004fe2000f91e002 */
[----:B------:R1:W-:Y:S01]  /*19180*/  STS.128 [R0+0x400], R104 ;  /* 0x0004006800007388 */ /* 0x0003e20000000c00 */
[----:B------:R-:W-:Y:S01]  /*19190*/  PRMT R2, R12, 0x7773, RZ ;  /* 0x000077730c027816 */ /* 0x000fe200000000ff */
[----:B------:R-:W2:Y:S01]  /*191a0*/  S2UR UR8, SR_CTAID.X ;  /* 0x00000000000879c3 */ /* 0x000ea20000002500 */
[C---:B------:R-:W-:Y:S01]  /*191b0*/  PRMT R85, R32.reuse, 0x7773, RZ ;  /* 0x0000777320557816 */ /* 0x040fe200000000ff */
[----:B------:R-:W-:Y:S01]  /*191c0*/  STL [R1+0x98], R20 ;  /* 0x0000981401007387 */ /* 0x000fe20000100800 */
[C---:B------:R-:W-:Y:S01]  /*191d0*/  PRMT R87, R32.reuse, 0x7772, RZ ;  /* 0x0000777220577816 */ /* 0x040fe200000000ff */
[----:B------:R-:W3:Y:S01]  /*191e0*/  LDCU UR4, c[0x0][0x3ec] ;  /* 0x00007d80ff0477ac */ /* 0x000ee20008000800 */
[C---:B------:R-:W-:Y:S01]  /*191f0*/  PRMT R89, R32.reuse, 0x7771, RZ ;  /* 0x0000777120597816 */ /* 0x040fe200000000ff */
[----:B------:R5:W-:Y:S01]  /*19200*/  STL [R1+0x40], R2 ;  /* 0x0000400201007387 */ /* 0x000be20000100800 */
[----:B------:R-:W-:-:S02]  /*19210*/  PRMT R91, R32, 0x7770, RZ ;  /* 0x00007770205b7816 */ /* 0x000fc400000000ff */
[----:B------:R-:W-:Y:S02]  /*19220*/  PRMT R67, R34, 0x7773, RZ ;  /* 0x0000777322437816 */ /* 0x000fe400000000ff */
[C---:B0-----:R-:W-:Y:S02]  /*19230*/  PRMT R29, R9.reuse, 0x7772, RZ ;  /* 0x00007772091d7816 */ /* 0x041fe400000000ff */
[----:B------:R-:W-:Y:S02]  /*19240*/  PRMT R28, R9, 0x7771, RZ ;  /* 0x00007771091c7816 */ /* 0x000fe400000000ff */
[----:B-1----:R-:W-:Y:S02]  /*19250*/  SHF.R.U32.HI R0, RZ, 0x6, R139 ;  /* 0x00000006ff007819 */ /* 0x002fe4000001168b */
[----:B-----5:R-:W-:Y:S02]  /*19260*/  PRMT R2, R12, 0x7770, RZ ;  /* 0x000077700c027816 */ /* 0x020fe400000000ff */
[----:B------:R-:W-:-:S02]  /*19270*/  SGXT.U32 R22, R0, 0x1 ;  /* 0x000000010016781a */ /* 0x000fc40000000000 */
[----:B------:R-:W-:Y:S02]  /*19280*/  SHF.R.S32.HI R0, RZ, 0x1f, R21 ;  /* 0x0000001fff007819 */ /* 0x000fe40000011415 */
[----:B------:R-:W-:Y:S01]  /*19290*/  PRMT R21, R12, 0x7772, RZ ;  /* 0x000077720c157816 */ /* 0x000fe200000000ff */
[----:B----4-:R-:W-:Y:S01]  /*192a0*/  IMAD R77, R22, R165, RZ ;  /* 0x000000a5164d7224 */ /* 0x010fe200078e02ff */
[----:B------:R-:W-:Y:S02]  /*192b0*/  PRMT R22, R12, 0x7771, RZ ;  /* 0x000077710c167816 */ /* 0x000fe400000000ff */
[----:B------:R-:W-:Y:S01]  /*192c0*/  PRMT R12, R13, 0x7772, RZ ;  /* 0x000077720d0c7816 */ /* 0x000fe200000000ff */
[----:B------:R0:W-:Y:S01]  /*192d0*/  STL [R1+0x3c], R21 ;  /* 0x00003c1501007387 */ /* 0x0001e20000100800 */
[----:B------:R-:W-:Y:S02]  /*192e0*/  PRMT R31, R9, 0x7770, RZ ;  /* 0x00007770091f7816 */ /* 0x000fe400000000ff */
[----:B------:R-:W-:Y:S01]  /*192f0*/  PRMT R30, R10, 0x7771, RZ ;  /* 0x000077710a1e7816 */ /* 0x000fe200000000ff */
[----:B------:R-:W-:Y:S01]  /*19300*/  STL [R1+0x38], R22 ;  /* 0x0000381601007387 */ /* 0x000fe20000100800 */
[----:B------:R-:W-:-:S02]  /*19310*/  PRMT R9, R4, 0x7773, RZ ;  /* 0x0000777304097816 */ /* 0x000fc400000000ff */
[----:B------:R-:W-:Y:S01]  /*19320*/  PRMT R10, R4, 0x7772, RZ ;  /* 0x00007772040a7816 */ /* 0x000fe200000000ff */
[----:B------:R1:W-:Y:S01]  /*19330*/  STL [R1+0x34], R2 ;  /* 0x0000340201007387 */ /* 0x0003e20000100800 */
[----:B------:R-:W-:Y:S02]  /*19340*/  IADD3.X R0, PT, PT, R0, UR5, R3, P0, P1 ;  /* 0x0000000500007c10 */ /* 0x000fe400087e2403 */
[----:B0-----:R-:W-:Y:S02]  /*19350*/  PRMT R21, R13, 0x7773, RZ ;  /* 0x000077730d157816 */ /* 0x001fe400000000ff */
[C---:B------:R-:W-:Y:S02]  /*19360*/  PRMT R69, R34.reuse, 0x7772, RZ ;  /* 0x0000777222457816 */ /* 0x040fe400000000ff */
[C---:B------:R-:W-:Y:S01]  /*19370*/  PRMT R71, R34.reuse, 0x7771, RZ ;  /* 0x0000777122477816 */ /* 0x040fe200000000ff */
[----:B------:R-:W-:Y:S01]  /*19380*/  STL [R1+0x50], R21 ;  /* 0x0000501501007387 */ /* 0x000fe20000100800 */
[----:B------:R-:W-:-:S02]  /*19390*/  PRMT R73, R34, 0x7770, RZ ;  /* 0x0000777022497816 */ /* 0x000fc400000000ff */
[C---:B-1----:R-:W-:Y:S01]  /*193a0*/  PRMT R2, R13.reuse, 0x7771, RZ ;  /* 0x000077710d027816 */ /* 0x042fe200000000ff */
[----:B------:R0:W-:Y:S01]  /*193b0*/  STL [R1+0x4c], R12 ;  /* 0x00004c0c01007387 */ /* 0x0001e20000100800 */
[----:B------:R-:W-:Y:S02]  /*193c0*/  PRMT R13, R13, 0x7770, RZ ;  /* 0x000077700d0d7816 */ /* 0x000fe400000000ff */
[C---:B------:R-:W-:Y:S01]  /*193d0*/  PRMT R53, R35.reuse, 0x7773, RZ ;  /* 0x0000777323357816 */ /* 0x040fe200000000ff */
[----:B------:R1:W-:Y:S01]  /*193e0*/  STL [R1+0x48], R2 ;  /* 0x0000480201007387 */ /* 0x0003e20000100800 */
[C---:B------:R-:W-:Y:S02]  /*193f0*/  PRMT R59, R35.reuse, 0x7772, RZ ;  /* 0x00007772233b7816 */ /* 0x040fe400000000ff */
[C---:B------:R-:W-:Y:S01]  /*19400*/  PRMT R63, R35.reuse, 0x7771, RZ ;  /* 0x00007771233f7816 */ /* 0x040fe200000000ff */
[----:B------:R4:W-:Y:S01]  /*19410*/  STL [R1+0x44], R13 ;  /* 0x0000440d01007387 */ /* 0x0009e20000100800 */
[----:B------:R-:W-:-:S02]  /*19420*/  PRMT R65, R35, 0x7770, RZ ;  /* 0x0000777023417816 */ /* 0x000fc400000000ff */
[----:B0-----:R-:W-:Y:S02]  /*19430*/  PRMT R12, R14, 0x7773, RZ ;  /* 0x000077730e0c7816 */ /* 0x001fe400000000ff */
[----:B------:R-:W-:Y:S02]  /*19440*/  PRMT R22, R8, 0x7773, RZ ;  /* 0x0000777308167816 */ /* 0x000fe400000000ff */
[----:B-1----:R-:W-:Y:S01]  /*19450*/  PRMT R2, R14, 0x7772, RZ ;  /* 0x000077720e027816 */ /* 0x002fe200000000ff */
[----:B------:R0:W-:Y:S01]  /*19460*/  STL [R1+0x60], R12 ;  /* 0x0000600c01007387 */ /* 0x0001e20000100800 */
[----:B------:R-:W-:Y:S02]  /*19470*/  PRMT R23, R8, 0x7772, RZ ;  /* 0x0000777208177816 */ /* 0x000fe400000000ff */
[----:B----4-:R-:W-:Y:S01]  /*19480*/  PRMT R13, R14, 0x7771, RZ ;  /* 0x000077710e0d7816 */ /* 0x010fe200000000ff */
[----:B------:R1:W-:Y:S01]  /*19490*/  STL [R1+0x5c], R2 ;  /* 0x00005c0201007387 */ /* 0x0003e20000100800 */
[----:B------:R-:W-:-:S02]  /*194a0*/  PRMT R21, R8, 0x7771, RZ ;  /* 0x0000777108157816 */ /* 0x000fc400000000ff */
[----:B------:R-:W-:Y:S01]  /*194b0*/  PRMT R26, R8, 0x7770, RZ ;  /* 0x00007770081a7816 */ /* 0x000fe200000000ff */
[----:B------:R4:W-:Y:S01]  /*194c0*/  STL [R1+0x58], R13 ;  /* 0x0000580d01007387 */ /* 0x0009e20000100800 */
[C---:B------:R-:W-:Y:S02]  /*194d0*/  PRMT R34, R11.reuse, 0x7773, RZ ;  /* 0x000077730b227816 */ /* 0x040fe400000000ff */
[----:B0-----:R-:W-:Y:S02]  /*194e0*/  PRMT R12, R14, 0x7770, RZ ;  /* 0x000077700e0c7816 */ /* 0x001fe400000000ff */
[----:B------:R-:W-:Y:S02]  /*194f0*/  PRMT R35, R11, 0x7772, RZ ;  /* 0x000077720b237816 */ /* 0x000fe400000000ff */
[----:B-1----:R-:W-:Y:S01]  /*19500*/  PRMT R2, R15, 0x7773, RZ ;  /* 0x000077730f027816 */ /* 0x002fe200000000ff */
[----:B------:R0:W-:Y:S01]  /*19510*/  STL [R1+0x54], R12 ;  /* 0x0000540c01007387 */ /* 0x0001e20000100800 */
[----:B------:R-:W-:-:S02]  /*19520*/  PRMT R36, R11, 0x7771, RZ ;  /* 0x000077710b247816 */ /* 0x000fc400000000ff */
[----:B----4-:R-:W-:Y:S01]  /*19530*/  PRMT R13, R15, 0x7772, RZ ;  /* 0x000077720f0d7816 */ /* 0x010fe200000000ff */
[----:B------:R1:W-:Y:S01]  /*19540*/  STL [R1+0xec], R2 ;  /* 0x0000ec0201007387 */ /* 0x0003e20000100800 */
[----:B------:R-:W-:Y:S02]  /*19550*/  PRMT R32, R11, 0x7770, RZ ;  /* 0x000077700b207816 */ /* 0x000fe400000000ff */
[----:B------:R-:W-:Y:S01]  /*19560*/  LEA.HI R14, R139, 0xe, RZ, 0x1a ;  /* 0x0000000e8b0e7811 */ /* 0x000fe200078fd0ff */
[----:B------:R4:W-:Y:S01]  /*19570*/  STL [R1+0xe8], R13 ;  /* 0x0000e80d01007387 */ /* 0x0009e20000100800 */
[C---:B------:R-:W-:Y:S02]  /*19580*/  PRMT R61, R16.reuse, 0x7770, RZ ;  /* 0x00007770103d7816 */ /* 0x040fe400000000ff */
[----:B0-----:R-:W-:Y:S02]  /*19590*/  PRMT R12, R15, 0x7771, RZ ;  /* 0x000077710f0c7816 */ /* 0x001fe400000000ff */
[----:B------:R-:W-:-:S02]  /*195a0*/  PRMT R57, R16, 0x7771, RZ ;  /* 0x0000777110397816 */ /* 0x000fc400000000ff */
[----:B-1----:R-:W-:Y:S01]  /*195b0*/  PRMT R2, R15, 0x7770, RZ ;  /* 0x000077700f027816 */ /* 0x002fe200000000ff */
[----:B------:R0:W-:Y:S01]  /*195c0*/  STL [R1+0xe4], R12 ;  /* 0x0000e40c01007387 */ /* 0x0001e20000100800 */
[C---:B------:R-:W-:Y:S01]  /*195d0*/  PRMT R55, R16.reuse, 0x7772, RZ ;  /* 0x0000777210377816 */ /* 0x040fe200000000ff */
[----:B----4-:R-:W-:Y:S01]  /*195e0*/  IMAD R13, R165, 0x2, R77 ;  /* 0x00000002a50d7824 */ /* 0x010fe200078e024d */
[----:B------:R-:W-:Y:S01]  /*195f0*/  PRMT R49, R16, 0x7773, RZ ;  /* 0x0000777310317816 */ /* 0x000fe200000000ff */
[----:B------:R1:W-:Y:S01]  /*19600*/  STL [R1+0xe0], R2 ;  /* 0x0000e00201007387 */ /* 0x0003e20000100800 */
[----:B------:R-:W-:Y:S01]  /*19610*/  PRMT R51, R17, 0x7770, RZ ;  /* 0x0000777011337816 */ /* 0x000fe200000000ff */
[----:B------:R-:W-:Y:S01]  /*19620*/  IMAD R11, R165, 0x2, R13 ;  /* 0x00000002a50b7824 */ /* 0x000fe200078e020d */
[C---:B------:R-:W-:Y:S01]  /*19630*/  PRMT R47, R17.reuse, 0x7771, RZ ;  /* 0x00007771112f7816 */ /* 0x040fe200000000ff */
[----:B------:R4:W-:Y:S01]  /*19640*/  STL [R1+0xdc], R9 ;  /* 0x0000dc0901007387 */ /* 0x0009e20000100800 */
[----:B------:R-:W-:-:S02]  /*19650*/  PRMT R45, R17, 0x7772, RZ ;  /* 0x00007772112d7816 */ /* 0x000fc400000000ff */
[----:B0-----:R-:W-:Y:S01]  /*19660*/  PRMT R12, R4, 0x7771, RZ ;  /* 0x00007771040c7816 */ /* 0x001fe200000000ff */
[----:B------:R0:W-:Y:S01]  /*19670*/  STL [R1+0xd8], R10 ;  /* 0x0000d80a01007387 */ /* 0x0001e20000100800 */
[----:B------:R-:W-:Y:S02]  /*19680*/  PRMT R41, R17, 0x7773, RZ ;  /* 0x0000777311297816 */ /* 0x000fe400000000ff */
[----:B-1----:R-:W-:Y:S01]  /*19690*/  IADD3 R2, P0, PT, R77, R164, RZ ;  /* 0x000000a44d027210 */ /* 0x002fe20007f1e0ff */
[----:B------:R-:W-:Y:S01]  /*196a0*/  STL [R1+0xd4], R12 ;  /* 0x0000d40c01007387 */ /* 0x000fe20000100800 */
[----:B------:R-:W-:Y:S02]  /*196b0*/  PRMT R43, R18, 0x7770, RZ ;  /* 0x00007770122b7816 */ /* 0x000fe400000000ff */
[----:B----4-:R-:W-:Y:S02]  /*196c0*/  PRMT R9, R4, 0x7770, RZ ;  /* 0x0000777004097816 */ /* 0x010fe400000000ff */
[----:B------:R-:W-:-:S02]  /*196d0*/  PRMT R4, R5, 0x7772, RZ ;  /* 0x0000777205047816 */ /* 0x000fc400000000ff */
[----:B0-----:R-:W-:Y:S01]  /*196e0*/  PRMT R10, R5, 0x7773, RZ ;  /* 0x00007773050a7816 */ /* 0x001fe200000000ff */
[----:B------:R0:W-:Y:S01]  /*196f0*/  STL [R1+0xc4], R9 ;  /* 0x0000c40901007387 */ /* 0x0001e20000100800 */
[----:B------:R-:W-:Y:S01]  /*19700*/  LEA.HI.X.SX32 R3, R77, R0, 0x1, P0 ;  /* 0x000000004d037211 */ /* 0x000fe200000f0eff */
[----:B------:R-:W-:Y:S01]  /*19710*/  IMAD R77, R14, R165, RZ ;  /* 0x000000a50e4d7224 */ /* 0x000fe200078e02ff */
[----:B------:R-:W-:Y:S01]  /*19720*/  IADD3 R8, P0, PT, R13, R164, RZ ;  /* 0x000000a40d087210 */ /* 0x000fe20007f1e0ff */
[----:B------:R-:W-:Y:S01]  /*19730*/  STL [R1+0xd0], R10 ;  /* 0x0000d00a01007387 */ /* 0x000fe20000100800 */
[C---:B------:R-:W-:Y:S02]  /*19740*/  PRMT R39, R18.reuse, 0x7771, RZ ;  /* 0x0000777112277816 */ /* 0x040fe400000000ff */
[C---:B------:R-:W-:Y:S01]  /*19750*/  PRMT R37, R18.reuse, 0x7772, RZ ;  /* 0x0000777212257816 */ /* 0x040fe200000000ff */
[----:B------:R1:W-:Y:S01]  /*19760*/  STL [R1+0xcc], R4 ;  /* 0x0000cc0401007387 */ /* 0x0003e20000100800 */
[----:B------:R-:W-:-:S02]  /*19770*/  PRMT R17, R18, 0x7773, RZ ;  /* 0x0000777312117816 */ /* 0x000fc400000000ff */
[C---:B0-----:R-:W-:Y:S01]  /*19780*/  PRMT R9, R5.reuse, 0x7771, RZ ;  /* 0x0000777105097816 */ /* 0x041fe200000000ff */
[----:B------:R-:W-:Y:S01]  /*19790*/  BAR.SYNC.DEFER_BLOCKING 0x0 ;  /* 0x0000000000007b1d */ /* 0x000fe20000010000 */
[----:B------:R-:W-:Y:S02]  /*197a0*/  PRMT R5, R5, 0x7770, RZ ;  /* 0x0000777005057816 */ /* 0x000fe400000000ff */
[C---:B------:R-:W-:Y:S02]  /*197b0*/  PRMT R16, R19.reuse, 0x7773, RZ ;  /* 0x0000777313107816 */ /* 0x040fe400000000ff */
[C---:B------:R-:W-:Y:S02]  /*197c0*/  PRMT R18, R19.reuse, 0x7772, RZ ;  /* 0x0000777213127816 */ /* 0x040fe400000000ff */
[----:B-1----:R-:W-:Y:S01]  /*197d0*/  PRMT R4, R6, 0x7773, RZ ;  /* 0x0000777306047816 */ /* 0x002fe200000000ff */
[----:B------:R0:W-:Y:S01]  /*197e0*/  STL [R1+0xc8], R9 ;  /* 0x0000c80901007387 */ /* 0x0001e20000100800 */
[----:B------:R-:W-:-:S02]  /*197f0*/  PRMT R20, R19, 0x7771, RZ ;  /* 0x0000777113147816 */ /* 0x000fc400000000ff */
[----:B------:R-:W-:Y:S01]  /*19800*/  PRMT R19, R19, 0x7770, RZ ;  /* 0x0000777013137816 */ /* 0x000fe200000000ff */
[----:B------:R1:W-:Y:S04]  /*19810*/  STL [R1+0x2c], R5 ;  /* 0x00002c0501007387 */ /* 0x0003e80000100800 */
[----:B------:R4:W-:Y:S01]  /*19820*/  STL [R1+0xc0], R4 ;  /* 0x0000c00401007387 */ /* 0x0009e20000100800 */
[C---:B0-----:R-:W-:Y:S02]  /*19830*/  PRMT R9, R6.reuse, 0x7772, RZ ;  /* 0x0000777206097816 */ /* 0x041fe400000000ff */
[----:B-1----:R-:W-:-:S03]  /*19840*/  PRMT R5, R6, 0x7771, RZ ;  /* 0x0000777106057816 */ /* 0x002fc600000000ff */
[----:B------:R0:W-:Y:S01]  /*19850*/  STL [R1+0xac], R9 ;  /* 0x0000ac0901007387 */ /* 0x0001e20000100800 */
[----:B----4-:R-:W-:-:S03]  /*19860*/  PRMT R4, R6, 0x7770, RZ ;  /* 0x0000777006047816 */ /* 0x010fc600000000ff */
[----:B------:R1:W-:Y:S01]  /*19870*/  STL [R1+0xa8], R5 ;  /* 0x0000a80501007387 */ /* 0x0003e20000100800 */
[----:B------:R-:W-:-:S03]  /*19880*/  PRMT R6, R7, 0x7773, RZ ;  /* 0x0000777307067816 */ /* 0x000fc600000000ff */
[----:B------:R4:W-:Y:S01]  /*19890*/  STL [R1+0x30], R4 ;  /* 0x0000300401007387 */ /* 0x0009e20000100800 */
[----:B0-----:R-:W-:-:S03]  /*198a0*/  LEA.HI.X.SX32 R9, R13, R0, 0x1, P0 ;  /* 0x000000000d097211 */ /* 0x001fc600000f0eff */
[----:B------:R0:W-:Y:S01]  /*198b0*/  STL [R1+0xbc], R6 ;  /* 0x0000bc0601007387 */ /* 0x0001e20000100800 */
[----:B-1----:R-:W-:-:S03]  /*198c0*/  PRMT R5, R7, 0x7772, RZ ;  /* 0x0000777207057816 */ /* 0x002fc600000000ff */
[----:B------:R1:W-:Y:S01]  /*198d0*/  STG.E.U8 desc[UR22][R2.64], R91 ;  /* 0x0000005b02007986 */ /* 0x0003e2000c101116 */
[----:B----4-:R-:W-:-:S03]  /*198e0*/  PRMT R4, R7, 0x7771, RZ ;  /* 0x0000777107047816 */ /* 0x010fc600000000ff */
[----:B------:R-:W-:Y:S01]  /*198f0*/  STL [R1+0xb8], R5 ;  /* 0x0000b80501007387 */ /* 0x000fe20000100800 */
[----:B0-----:R-:W-:Y:S01]  /*19900*/  PRMT R6, R7, 0x7770, RZ ;  /* 0x0000777007067816 */ /* 0x001fe200000000ff */
[----:B------:R-:W-:Y:S02]  /*19910*/  IMAD R7, R165, 0x2, R11 ;  /* 0x00000002a5077824 */ /* 0x000fe400078e020b */
[----:B------:R0:W-:Y:S04]  /*19920*/  STL [R1+0xb4], R4 ;  /* 0x0000b40401007387 */ /* 0x0001e80000100800 */
[----:B------:R4:W-:Y:S01]  /*19930*/  STL [R1+0xb0], R6 ;  /* 0x0000b00601007387 */ /* 0x0009e20000100800 */
[----:B-1----:R-:W-:-:S03]  /*19940*/  IADD3 R2, P1, PT, R77, R164, RZ ;  /* 0x000000a44d027210 */ /* 0x002fc60007f3e0ff */
[----:B------:R-:W-:Y:S01]  /*19950*/  STG.E.U8 desc[UR22][R8.64], R89 ;  /* 0x0000005908007986 */ /* 0x000fe2000c101116 */
[----:B0-----:R-:W-:-:S04]  /*19960*/  IADD3 R4, P0, PT, R11, R164, RZ ;  /* 0x000000a40b047210 */ /* 0x001fc80007f1e0ff */
[----:B------:R-:W-:Y:S01]  /*19970*/  LEA.HI.X.SX32 R5, R11, R0, 0x1, P0 ;  /* 0x000000000b057211 */ /* 0x000fe200000f0eff */
[----:B------:R-:W-:Y:S01]  /*19980*/  IMAD R11, R165, 0x2, R7 ;  /* 0x00000002a50b7824 */ /* 0x000fe200078e0207 */
[----:B----4-:R-:W-:-:S03]  /*19990*/  IADD3 R6, P0, PT, R7, R164, RZ ;  /* 0x000000a407067210 */ /* 0x010fc60007f1e0ff */
[----:B------:R-:W-:Y:S01]  /*199a0*/  IMAD R15, R165, 0x2, R11 ;  /* 0x00000002a50f7824 */ /* 0x000fe200078e020b */
[----:B------:R-:W-:Y:S01]  /*199b0*/  LEA.HI.X.SX32 R7, R7, R0, 0x1, P0 ;  /* 0x0000000007077211 */ /* 0x000fe200000f0eff */
[----:B------:R0:W-:Y:S01]  /*199c0*/  STG.E.U8 desc[UR22][R4.64], R87 ;  /* 0x0000005704007986 */ /* 0x0001e2000c101116 */
[----:B------:R-:W-:Y:S01]  /*199d0*/  IADD3 R12, P0, PT, R11, R164, RZ ;  /* 0x000000a40b0c7210 */ /* 0x000fe20007f1e0ff */
[----:B------:R-:W-:Y:S02]  /*199e0*/  IMAD R3, R165, 0x2, R15 ;  /* 0x00000002a5037824 */ /* 0x000fe400078e020f */
[----:B------:R1:W-:Y:S01]  /*199f0*/  STG.E.U8 desc[UR22][R6.64], R85 ;  /* 0x0000005506007986 */ /* 0x0003e2000c101116 */
[----:B------:R-:W-:Y:S02]  /*19a00*/  LEA.HI.X.SX32 R13, R11, R0, 0x1, P0 ;  /* 0x000000000b0d7211 */ /* 0x000fe400000f0eff */
[----:B------:R-:W-:-:S03]  /*19a10*/  IADD3 R10, P0, PT, R15, R164, RZ ;  /* 0x000000a40f0a7210 */ /* 0x000fc60007f1e0ff */
[----:B------:R4:W-:Y:S01]  /*19a20*/  STG.E.U8 desc[UR22][R12.64], R83 ;  /* 0x000000530c007986 */ /* 0x0009e2000c101116 */
[----:B------:R-:W-:Y:S01]  /*19a30*/  LEA.HI.X.SX32 R11, R15, R0, 0x1, P0 ;  /* 0x000000000f0b7211 */ /* 0x000fe200000f0eff */
[----:B0-----:R-:W-:Y:S01]  /*19a40*/  IMAD R5, R165, 0x4, R3 ;  /* 0x00000004a5057824 */ /* 0x001fe200078e0203 */
[----:B------:R-:W-:-:S03]  /*19a50*/  IADD3 R8, P0, PT, R3, R164, RZ ;  /* 0x000000a403087210 */ /* 0x000fc60007f1e0ff */
[----:B-1----:R-:W-:Y:S01]  /*19a60*/  IMAD R7, R165, 0x2, R5 ;  /* 0x00000002a5077824 */ /* 0x002fe200078e0205 */
[----:B------:R-:W-:Y:S01]  /*19a70*/  LEA.HI.X.SX32 R9, R3, R0, 0x1, P0 ;  /* 0x0000000003097211 */ /* 0x000fe200000f0eff */
[----:B------:R0:W-:Y:S01]  /*19a80*/  STG.E.U8 desc[UR22][R10.64], R81 ;  /* 0x000000510a007986 */ /* 0x0001e2000c101116 */
[----:B------:R-:W-:Y:S02]  /*19a90*/  IADD3 R4, P0, PT, R5, R164, RZ ;  /* 0x000000a405047210 */ /* 0x000fe40007f1e0ff */
[-C--:B------:R-:W-:Y:S01]  /*19aa0*/  LEA.HI.X.SX32 R3, R77, R0.reuse, 0x1, P1 ;  /* 0x000000004d037211 */ /* 0x080fe200008f0eff */
[----:B----4-:R-:W-:Y:S01]  /*19ab0*/  IMAD R13, R165, 0x2, R7 ;  /* 0x00000002a50d7824 */ /* 0x010fe200078e0207 */
[----:B------:R-:W-:Y:S01]  /*19ac0*/  LEA.HI.X.SX32 R5, R5, R0, 0x1, P0 ;  /* 0x0000000005057211 */ /* 0x000fe200000f0eff */
[----:B------:R1:W-:Y:S01]  /*19ad0*/  STG.E.U8 desc[UR22][R8.64], R79 ;  /* 0x0000004f08007986 */ /* 0x0003e2000c101116 */
[----:B------:R-:W-:-:S03]  /*19ae0*/  IADD3 R6, P0, PT, R7, R164, RZ ;  /* 0x000000a407067210 */ /* 0x000fc60007f1e0ff */
[----:B------:R4:W-:Y:S01]  /*19af0*/  STG.E.U8 desc[UR22][R2.64], R75 ;  /* 0x0000004b02007986 */ /* 0x0009e2000c101116 */
[----:B------:R-:W-:Y:S01]  /*19b00*/  LEA.HI.X.SX32 R7, R7, R0, 0x1, P0 ;  /* 0x0000000007077211 */ /* 0x000fe200000f0eff */
[----:B0-----:R-:W-:Y:S01]  /*19b10*/  IMAD R11, R165, 0x2, R13 ;  /* 0x00000002a50b7824 */ /* 0x001fe200078e020d */
[C---:B------:R-:W-:Y:S01]  /*19b20*/  IADD3 R12, P0, PT, R13.reuse, R164, RZ ;  /* 0x000000a40d0c7210 */ /* 0x040fe20007f1e0ff */
[----:B------:R0:W-:Y:S03]  /*19b30*/  STG.E.U8 desc[UR22][R4.64], R73 ;  /* 0x0000004904007986 */ /* 0x0001e6000c101116 */
[----:B------:R-:W-:Y:S01]  /*19b40*/  LEA.HI.X.SX32 R13, R13, R0, 0x1, P0 ;  /* 0x000000000d0d7211 */ /* 0x000fe200000f0eff */
[----:B-1----:R-:W-:Y:S01]  /*19b50*/  IMAD R9, R165, 0x2, R11 ;  /* 0x00000002a5097824 */ /* 0x002fe200078e020b */
[----:B------:R-:W-:Y:S01]  /*19b60*/  IADD3 R10, P0, PT, R11, R164, RZ ;  /* 0x000000a40b0a7210 */ /* 0x000fe20007f1e0ff */
[----:B------:R1:W-:Y:S02]  /*19b70*/  STG.E.U8 desc[UR22][R6.64], R71 ;  /* 0x0000004706007986 */ /* 0x0003e4000c101116 */
[----:B----4-:R-:W-:Y:S01]  /*19b80*/  IMAD R3, R165, 0x2, R9 ;  /* 0x00000002a5037824 */ /* 0x010fe200078e0209 */
[----:B------:R-:W-:Y:S01]  /*19b90*/  LEA.HI.X.SX32 R11, R11, R0, 0x1, P0 ;  /* 0x000000000b0b7211 */ /* 0x000fe200000f0eff */
[----:B------:R4:W-:Y:S01]  /*19ba0*/  STG.E.U8 desc[UR22][R12.64], R69 ;  /* 0x000000450c007986 */ /* 0x0009e2000c101116 */
[----:B------:R-:W-:Y:S01]  /*19bb0*/  IADD3 R14, P0, PT, R9, R164, RZ ;  /* 0x000000a4090e7210 */ /* 0x000fe20007f1e0ff */
[----:B0-----:R-:W-:Y:S01]  /*19bc0*/  IMAD R5, R165, 0x2, R3 ;  /* 0x00000002a5057824 */ /* 0x001fe200078e0203 */
[----:B------:R-:W-:Y:S01]  /*19bd0*/  LEA.HI R2, R139, 0x1e, RZ, 0x1a ;  /* 0x0000001e8b027811 */ /* 0x000fe200078fd0ff */
[----:B------:R0:W-:Y:S01]  /*19be0*/  STG.E.U8 desc[UR22][R10.64], R67 ;  /* 0x000000430a007986 */ /* 0x0001e2000c101116 */
[----:B------:R-:W-:-:S02]  /*19bf0*/  LEA.HI.X.SX32 R15, R9, R0, 0x1, P0 ;  /* 0x00000000090f7211 */ /* 0x000fc400000f0eff */
[----:B------:R-:W-:Y:S01]  /*19c00*/  IADD3 R8, P0, PT, R3, R164, RZ ;  /* 0x000000a403087210 */ /* 0x000fe20007f1e0ff */
[----:B-1----:R-:W-:Y:S01]  /*19c10*/  IMAD R7, R165, 0x4, R5 ;  /* 0x00000004a5077824 */ /* 0x002fe200078e0205 */
[----:B------:R-:W1:Y:S01]  /*19c20*/  LDS.128 R80, [R44] ;  /* 0x000000002c507984 */ /* 0x000e620000000c00 */
[----:B------:R-:W-:Y:S01]  /*19c30*/  IMAD R73, R2, R165, RZ ;  /* 0x000000a502497224 */ /* 0x000fe200078e02ff */
[----:B------:R-:W-:Y:S02]  /*19c40*/  LEA.HI.X.SX32 R9, R3, R0, 0x1, P0 ;  /* 0x0000000003097211 */ /* 0x000fe400000f0eff */
[-C--:B----4-:R-:W-:Y:S01]  /*19c50*/  IADD3 R12, P0, PT, R5, R164.reuse, RZ ;  /* 0x000000a4050c7210 */ /* 0x090fe20007f1e0ff */
[----:B------:R4:W-:Y:S01]  /*19c60*/  STG.E.U8 desc[UR22][R14.64], R65 ;  /* 0x000000410e007986 */ /* 0x0009e2000c101116 */
[----:B------:R-:W-:Y:S01]  /*19c70*/  IADD3 R2, P1, PT, R73, R164, RZ ;  /* 0x000000a449027210 */ /* 0x000fe20007f3e0ff */
[----:B0-----:R-:W-:Y:S01]  /*19c80*/  IMAD R11, R165, 0x2, R7 ;  /* 0x00000002a50b7824 */ /* 0x001fe200078e0207 */
[----:B------:R-:W-:Y:S01]  /*19c90*/  LEA.HI.X.SX32 R13, R5, R0, 0x1, P0 ;  /* 0x00000000050d7211 */ /* 0x000fe200000f0eff */
[----:B------:R0:W-:Y:S01]  /*19ca0*/  STG.E.U8 desc[UR22][R8.64], R63 ;  /* 0x0000003f08007986 */ /* 0x0001e2000c101116 */
[----:B------:R-:W-:-:S02]  /*19cb0*/  IADD3 R4, P0, PT, R7, R164, RZ ;  /* 0x000000a407047210 */ /* 0x000fc40007f1e0ff */
[-C--:B------:R-:W-:Y:S01]  /*19cc0*/  LEA.HI.X.SX32 R3, R73, R0.reuse, 0x1, P1 ;  /* 0x0000000049037211 */ /* 0x080fe200008f0eff */
[----:B------:R5:W-:Y:S01]  /*19cd0*/  STG.E.U8 desc[UR22][R12.64], R59 ;  /* 0x0000003b0c007986 */ /* 0x000be2000c101116 */
[----:B------:R-:W-:Y:S02]  /*19ce0*/  LEA.HI.X.SX32 R5, R7, R0, 0x1, P0 ;  /* 0x0000000007057211 */ /* 0x000fe400000f0eff */
[----:B------:R-:W-:Y:S01]  /*19cf0*/  IADD3 R6, P0, PT, R11, R164, RZ ;  /* 0x000000a40b067210 */ /* 0x000fe20007f1e0ff */
[----:B----4-:R-:W-:Y:S01]  /*19d00*/  IMAD R15, R165, 0x2, R11 ;  /* 0x00000002a50f7824 */ /* 0x010fe200078e020b */
[----:B------:R4:W-:Y:S02]  /*19d10*/  STG.E.U8 desc[UR22][R2.64], R53 ;  /* 0x0000003502007986 */ /* 0x0009e4000c101116 */
[----:B------:R-:W-:Y:S01]  /*19d20*/  LEA.HI.X.SX32 R7, R11, R0, 0x1, P0 ;  /* 0x000000000b077211 */ /* 0x000fe200000f0eff */
[----:B0-----:R-:W-:Y:S01]  /*19d30*/  IMAD R9, R165, 0x2, R15 ;  /* 0x00000002a5097824 */ /* 0x001fe200078e020f */
[----:B------:R-:W-:Y:S01]  /*19d40*/  IADD3 R10, P0, PT, R15, R164, RZ ;  /* 0x000000a40f0a7210 */ /* 0x000fe20007f1e0ff */
[----:B------:R0:W-:Y:S02]  /*19d50*/  STG.E.U8 desc[UR22][R4.64], R61 ;  /* 0x0000003d04007986 */ /* 0x0001e4000c101116 */
[----:B-----5:R-:W-:Y:S01]  /*19d60*/  IMAD R13, R165, 0x2, R9 ;  /* 0x00000002a50d7824 */ /* 0x020fe200078e0209 */
[----:B------:R-:W-:Y:S01]  /*19d70*/  LEA.HI.X.SX32 R11, R15, R0, 0x1, P0 ;  /* 0x000000000f0b7211 */ /* 0x000fe200000f0eff */
[----:B------:R5:W-:Y:S01]  /*19d80*/  STG.E.U8 desc[UR22][R6.64], R57 ;  /* 0x0000003906007986 */ /* 0x000be2000c101116 */
[----:B------:R-:W-:Y:S01]  /*19d90*/  IADD3 R8, P0, PT, R9, R164, RZ ;  /* 0x000000a409087210 */ /* 0x000fe20007f1e0ff */
[----:B----4-:R-:W-:-:S02]  /*19da0*/  IMAD R3, R165, 0x2, R13 ;  /* 0x00000002a5037824 */ /* 0x010fc400078e020d */
[----:B------:R4:W-:Y:S01]  /*19db0*/  STG.E.U8 desc[UR22][R10.64], R55 ;  /* 0x000000370a007986 */ /* 0x0009e2000c101116 */
[----:B------:R-:W-:Y:S02]  /*19dc0*/  LEA.HI.X.SX32 R9, R9, R0, 0x1, P0 ;  /* 0x0000000009097211 */ /* 0x000fe400000f0eff */
[----:B------:R-:W-:Y:S01]  /*19dd0*/  IADD3 R14, P0, PT, R13, R164, RZ ;  /* 0x000000a40d0e7210 */ /* 0x000fe20007f1e0ff */
[----:B0-----:R-:W-:Y:S01]  /*19de0*/  IMAD R5, R165, 0x2, R3 ;  /* 0x00000002a5057824 */ /* 0x001fe200078e0203 */
[----:B------:R-:W-:Y:S01]  /*19df0*/  LEA.HI R2, R139, 0x2e, RZ, 0x1a ;  /* 0x0000002e8b027811 */ /* 0x000fe200078fd0ff */
[----:B------:R0:W-:Y:S01]  /*19e00*/  STG.E.U8 desc[UR22][R8.64], R49 ;  /* 0x0000003108007986 */ /* 0x0001e2000c101116 */
[----:B------:R-:W-:Y:S01]  /*19e10*/  LEA.HI.X.SX32 R15, R13, R0, 0x1, P0 ;  /* 0x000000000d0f7211 */ /* 0x000fe200000f0eff */
[----:B-----5:R-:W-:Y:S01]  /*19e20*/  IMAD R7, R165, 0x4, R5 ;  /* 0x00000004a5077824 */ /* 0x020fe200078e0205 */
[----:B------:R-:W-:Y:S01]  /*19e30*/  IADD3 R12, P0, PT, R3, R164, RZ ;  /* 0x000000a4030c7210 */ /* 0x000fe20007f1e0ff */
[----:B------:R-:W-:-:S02]  /*19e40*/  IMAD R53, R2, R165, RZ ;  /* 0x000000a502357224 */ /* 0x000fc400078e02ff */
[----:B------:R5:W-:Y:S01]  /*19e50*/  STG.E.U8 desc[UR22][R14.64], R51 ;  /* 0x000000330e007986 */ /* 0x000be2000c101116 */
[----:B------:R-:W-:Y:S02]  /*19e60*/  LEA.HI.X.SX32 R13, R3, R0, 0x1, P0 ;  /* 0x00000000030d7211 */ /* 0x000fe400000f0eff */
[-C--:B----4-:R-:W-:Y:S02]  /*19e70*/  IADD3 R10, P0, PT, R5, R164.reuse, RZ ;  /* 0x000000a4050a7210 */ /* 0x090fe40007f1e0ff */
[----:B------:R-:W-:Y:S01]  /*19e80*/  IADD3 R2, P1, PT, R53, R164, RZ ;  /* 0x000000a435027210 */ /* 0x000fe20007f3e0ff */
[----:B0-----:R-:W-:Y:S01]  /*19e90*/  IMAD R9, R165, 0x2, R7 ;  /* 0x00000002a5097824 */ /* 0x001fe200078e0207 */
[----:B------:R-:W-:Y:S01]  /*19ea0*/  LEA.HI.X.SX32 R11, R5, R0, 0x1, P0 ;  /* 0x00000000050b7211 */ /* 0x000fe200000f0eff */
[----:B------:R0:W-:Y:S01]  /*19eb0*/  STG.E.U8 desc[UR22][R12.64], R47 ;  /* 0x0000002f0c007986 */ /* 0x0001e2000c101116 */
[----:B------:R-:W-:Y:S02]  /*19ec0*/  IADD3 R4, P0, PT, R7, R164, RZ ;  /* 0x000000a407047210 */ /* 0x000fe40007f1e0ff */
[-C--:B------:R-:W-:Y:S01]  /*19ed0*/  LEA.HI.X.SX32 R3, R53, R0.reuse, 0x1, P1 ;  /* 0x0000000035037211 */ /* 0x080fe200008f0eff */
[----:B-----5:R-:W-:Y:S01]  /*19ee0*/  IMAD R15, R165, 0x2, R9 ;  /* 0x00000002a50f7824 */ /* 0x020fe200078e0209 */
[----:B------:R-:W-:Y:S01]  /*19ef0*/  LEA.HI.X.SX32 R5, R7, R0, 0x1, P0 ;  /* 0x0000000007057211 */ /* 0x000fe200000f0eff */
[----:B------:R4:W-:Y:S01]  /*19f00*/  STG.E.U8 desc[UR22][R10.64], R45 ;  /* 0x0000002d0a007986 */ /* 0x0009e2000c101116 */
[----:B------:R-:W-:-:S02]  /*19f10*/  IADD3 R6, P0, PT, R9, R164, RZ ;  /* 0x000000a409067210 */ /* 0x000fc40007f1e0ff */
[----:B------:R-:W-:Y:S01]  /*19f20*/  LEA.HI R14, R139, 0x4e, RZ, 0x1a ;  /* 0x0000004e8b0e7811 */ /* 0x000fe200078fd0ff */
[----:B------:R5:W-:Y:S01]  /*19f30*/  STG.E.U8 desc[UR22][R2.64], R41 ;  /* 0x0000002902007986 */ /* 0x000be2000c101116 */
[----:B------:R-:W-:Y:S01]  /*19f40*/  LEA.HI.X.SX32 R7, R9, R0, 0x1, P0 ;  /* 0x0000000009077211 */ /* 0x000fe200000f0eff */
[----:B0-----:R-:W-:Y:S01]  /*19f50*/  IMAD R13, R165, 0x2, R15 ;  /* 0x00000002a50d7824 */ /* 0x001fe200078e020f */
[C---:B------:R-:W-:Y:S01]  /*19f60*/  IADD3 R8, P0, PT, R15.reuse, R164, RZ ;  /* 0x000000a40f087210 */ /* 0x040fe20007f1e0ff */
[----:B------:R0:W-:Y:S03]  /*19f70*/  STG.E.U8 desc[UR22][R4.64], R43 ;  /* 0x0000002b04007986 */ /* 0x0001e6000c101116 */
[----:B------:R-:W-:Y:S01]  /*19f80*/  LEA.HI.X.SX32 R9, R15, R0, 0x1, P0 ;  /* 0x000000000f097211 */ /* 0x000fe200000f0eff */
[----:B----4-:R-:W-:Y:S01]  /*19f90*/  IMAD R11, R165, 0x2, R13 ;  /* 0x00000002a50b7824 */ /* 0x010fe200078e020d */
[----:B------:R-:W-:Y:S01]  /*19fa0*/  IADD3 R12, P0, PT, R13, R164, RZ ;  /* 0x000000a40d0c7210 */ /* 0x000fe20007f1e0ff */
[----:B------:R4:W-:Y:S01]  /*19fb0*/  STG.E.U8 desc[UR22][R6.64], R39 ;  /* 0x0000002706007986 */ /* 0x0009e2000c101116 */
[----:B------:R-:W-:Y:S01]  /*19fc0*/  LEA.HI R10, R139, 0x3e, RZ, 0x1a ;  /* 0x0000003e8b0a7811 */ /* 0x000fe200078fd0ff */
[----:B------:R-:W-:Y:S01]  /*19fd0*/  IMAD R15, R165, 0x2, R11 ;  /* 0x00000002a50f7824 */ /* 0x000fe200078e020b */
[----:B------:R-:W-:Y:S01]  /*19fe0*/  LEA.HI.X.SX32 R13, R13, R0, 0x1, P0 ;  /* 0x000000000d0d7211 */ /* 0x000fe200000f0eff */
[----:B------:R1:W-:Y:S01]  /*19ff0*/  STG.E.U8 desc[UR22][R8.64], R37 ;  /* 0x0000002508007986 */ /* 0x0003e2000c101116 */
[----:B-----5:R-:W-:-:S03]  /*1a000*/  IADD3 R2, P0, PT, R11, R164, RZ ;  /* 0x000000a40b027210 */ /* 0x020fc60007f1e0ff */
[----:B------:R5:W-:Y:S01]  /*1a010*/  STG.E.U8 desc[UR22][R12.64], R17 ;  /* 0x000000110c007986 */ /* 0x000be2000c101116 */
[----:B------:R-:W-:Y:S01]  /*1a020*/  LEA.HI.X.SX32 R3, R11, R0, 0x1, P0 ;  /* 0x000000000b037211 */ /* 0x000fe200000f0eff */
[----:B------:R-:W-:Y:S01]  /*1a030*/  IMAD R11, R165, 0x2, R15 ;  /* 0x00000002a50b7824 */ /* 0x000fe200078e020f */
[C---:B0-----:R-:W-:Y:S01]  /*1a040*/  IADD3 R4, P0, PT, R15.reuse, R164, RZ ;  /* 0x000000a40f047210 */ /* 0x041fe20007f1e0ff */
[----:B----4-:R-:W-:Y:S02]  /*1a050*/  IMAD R39, R10, R165, RZ ;  /* 0x000000a50a277224 */ /* 0x010fe400078e02ff */
[----:B------:R0:W-:Y:S01]  /*1a060*/  STG.E.U8 desc[UR22][R2.64], R19 ;  /* 0x0000001302007986 */ /* 0x0001e2000c101116 */
[----:B------:R-:W-:Y:S01]  /*1a070*/  LEA.HI.X.SX32 R5, R15, R0, 0x1, P0 ;  /* 0x000000000f057211 */ /* 0x000fe200000f0eff */
[----:B------:R-:W-:Y:S01]  /*1a080*/  IMAD R15, R165, 0x4, R11 ;  /* 0x00000004a50f7824 */ /* 0x000fe200078e020b */
[-C--:B------:R-:W-:Y:S02]  /*1a090*/  IADD3 R6, P0, PT, R11, R164.reuse, RZ ;  /* 0x000000a40b067210 */ /* 0x080fe40007f1e0ff */
[----:B-1----:R-:W-:Y:S01]  /*1a0a0*/  IADD3 R8, P1, PT, R39, R164, RZ ;  /* 0x000000a427087210 */ /* 0x002fe20007f3e0ff */
[----:B------:R1:W-:Y:S01]  /*1a0b0*/  STG.E.U8 desc[UR22][R4.64], R20 ;  /* 0x0000001404007986 */ /* 0x0003e2000c101116 */
[----:B------:R-:W-:Y:S01]  /*1a0c0*/  LEA.HI.X.SX32 R7, R11, R0, 0x1, P0 ;  /* 0x000000000b077211 */ /* 0x000fe200000f0eff */
[----:B------:R-:W-:Y:S01]  /*1a0d0*/  IMAD R11, R165, 0x2, R15 ;  /* 0x00000002a50b7824 */ /* 0x000fe200078e020f */
[----:B-----5:R-:W-:-:S02]  /*1a0e0*/  IADD3 R12, P0, PT, R15, R164, RZ ;  /* 0x000000a40f0c7210 */ /* 0x020fc40007f1e0ff */
[-C--:B------:R-:W-:Y:S01]  /*1a0f0*/  LEA.HI.X.SX32 R9, R39, R0.reuse, 0x1, P1 ;  /* 0x0000000027097211 */ /* 0x080fe200008f0eff */
[----:B------:R-:W-:Y:S01]  /*1a100*/  IMAD R17, R165, 0x2, R11 ;  /* 0x00000002a5117824 */ /* 0x000fe200078e020b */
[----:B------:R-:W-:Y:S01]  /*1a110*/  LEA.HI.X.SX32 R13, R15, R0, 0x1, P0 ;  /* 0x000000000f0d7211 */ /* 0x000fe200000f0eff */
[----:B------:R4:W-:Y:S01]  /*1a120*/  STG.E.U8 desc[UR22][R6.64], R18 ;  /* 0x0000001206007986 */ /* 0x0009e2000c101116 */
[-C--:B------:R-:W-:Y:S01]  /*1a130*/  IADD3 R10, P1, PT, R11, R164.reuse, RZ ;  /* 0x000000a40b0a7210 */ /* 0x080fe20007f3e0ff */
[----:B0-----:R-:W-:Y:S01]  /*1a140*/  IMAD R19, R165, 0x2, R17 ;  /* 0x00000002a5137824 */ /* 0x001fe200078e0211 */
[----:B------:R-:W-:Y:S01]  /*1a150*/  IADD3 R2, P0, PT, R17, R164, RZ ;  /* 0x000000a411027210 */ /* 0x000fe20007f1e0ff */
[----:B------:R0:W-:Y:S01]  /*1a160*/  STG.E.U8 desc[UR22][R8.64], R16 ;  /* 0x0000001008007986 */ /* 0x0001e2000c101116 */
[-C--:B------:R-:W-:Y:S01]  /*1a170*/  LEA.HI.X.SX32 R11, R11, R0.reuse, 0x1, P1 ;  /* 0x000000000b0b7211 */ /* 0x080fe200008f0eff */
[----:B------:R-:W-:Y:S01]  /*1a180*/  IMAD R15, R165, 0x2, R19 ;  /* 0x00000002a50f7824 */ /* 0x000fe200078e0213 */
[----:B------:R-:W-:Y:S01]  /*1a190*/  LEA.HI.X.SX32 R3, R17, R0, 0x1, P0 ;  /* 0x0000000011037211 */ /* 0x000fe200000f0eff */
[----:B------:R5:W-:Y:S01]  /*1a1a0*/  STG.E.U8 desc[UR22][R12.64], R26 ;  /* 0x0000001a0c007986 */ /* 0x000be2000c101116 */
[----:B-1----:R-:W-:-:S02]  /*1a1b0*/  IADD3 R4, P0, PT, R19, R164, RZ ;  /* 0x000000a413047210 */ /* 0x002fc40007f1e0ff */
[----:B------:R-:W-:Y:S01]  /*1a1c0*/  LEA.HI R20, R139, 0x8e, RZ, 0x1a ;  /* 0x0000008e8b147811 */ /* 0x000fe200078fd0ff */
[----:B----4-:R-:W-:Y:S01]  /*1a1d0*/  IMAD R7, R165, 0x2, R15 ;  /* 0x00000002a5077824 */ /* 0x010fe200078e020f */
[----:B------:R-:W-:Y:S01]  /*1a1e0*/  LEA.HI.X.SX32 R5, R19, R0, 0x1, P0 ;  /* 0x0000000013057211 */ /* 0x000fe200000f0eff */
[----:B------:R1:W-:Y:S01]  /*1a1f0*/  STG.E.U8 desc[UR22][R10.64], R21 ;  /* 0x000000150a007986 */ /* 0x0003e2000c101116 */
[----:B------:R-:W-:Y:S01]  /*1a200*/  LEA.HI R18, R139, 0xfe, RZ, 0x1a ;  /* 0x000000fe8b127811 */ /* 0x000fe200078fd0ff */
[----:B------:R-:W-:Y:S01]  /*1a210*/  IMAD R17, R165, 0x2, R7 ;  /* 0x00000002a5117824 */ /* 0x000fe200078e0207 */
[----:B0-----:R-:W-:Y:S01]  /*1a220*/  IADD3 R8, P0, PT, R15, R164, RZ ;  /* 0x000000a40f087210 */ /* 0x001fe20007f1e0ff */
[----:B------:R0:W-:Y:S01]  /*1a230*/  STG.E.U8 desc[UR22][R2.64], R23 ;  /* 0x0000001702007986 */ /* 0x0001e2000c101116 */
[----:B------:R-:W-:Y:S01]  /*1a240*/  LEA.HI R16, R139, 0x7e, RZ, 0x1a ;  /* 0x0000007e8b107811 */ /* 0x000fe200078fd0ff */
[----:B------:R-:W-:Y:S01]  /*1a250*/  IMAD R19, R165, 0x4, R17 ;  /* 0x00000004a5137824 */ /* 0x000fe200078e0211 */
[----:B------:R-:W-:Y:S01]  /*1a260*/  LEA.HI.X.SX32 R9, R15, R0, 0x1, P0 ;  /* 0x000000000f097211 */ /* 0x000fe200000f0eff */
[----:B-----5:R-:W-:Y:S01]  /*1a270*/  IMAD R13, R14, R165, RZ ;  /* 0x000000a50e0d7224 */ /* 0x020fe200078e02ff */
[----:B------:R-:W-:Y:S01]  /*1a280*/  IADD3 R6, P0, PT, R7, R164, RZ ;  /* 0x000000a407067210 */ /* 0x000fe20007f1e0ff */
[----:B------:R-:W-:Y:S01]  /*1a290*/  IMAD R37, R165, 0x2, R19 ;  /* 0x00000002a5257824 */ /* 0x000fe200078e0213 */
[----:B------:R4:W-:Y:S01]  /*1a2a0*/  STG.E.U8 desc[UR22][R4.64], R22 ;  /* 0x0000001604007986 */ /* 0x0009e2000c101116 */
[----:B------:R-:W-:-:S02]  /*1a2b0*/  LEA.HI R12, R139, 0x5e, RZ, 0x1a ;  /* 0x0000005e8b0c7811 */ /* 0x000fc400078fd0ff */
[----:B------:R-:W-:Y:S01]  /*1a2c0*/  IMAD R15, R165, 0x2, R37 ;  /* 0x00000002a50f7824 */ /* 0x000fe200078e0225 */
[----:B------:R-:W-:Y:S01]  /*1a2d0*/  LEA.HI.X.SX32 R7, R7, R0, 0x1, P0 ;  /* 0x0000000007077211 */ /* 0x000fe200000f0eff */
[----:B------:R5:W-:Y:S01]  /*1a2e0*/  STG.E.U8 desc[UR22][R8.64], R31 ;  /* 0x0000001f08007986 */ /* 0x000be2000c101116 */
[-C--:B-1----:R-:W-:Y:S01]  /*1a2f0*/  IADD3 R10, P0, PT, R17, R164.reuse, RZ ;  /* 0x000000a4110a7210 */ /* 0x082fe20007f1e0ff */
[----:B------:R-:W-:Y:S01]  /*1a300*/  IMAD R21, R165, 0x2, R15 ;  /* 0x00000002a5157824 */ /* 0x000fe200078e020f */
[----:B0-----:R-:W-:Y:S01]  /*1a310*/  IADD3 R2, P1, PT, R13, R164, RZ ;  /* 0x000000a40d027210 */ /* 0x001fe20007f3e0ff */
[----:B------:R0:W-:Y:S01]  /*1a320*/  STG.E.U8 desc[UR22][R6.64], R28 ;  /* 0x0000001c06007986 */ /* 0x0001e2000c101116 */
[-C--:B------:R-:W-:Y:S01]  /*1a330*/  LEA.HI.X.SX32 R11, R17, R0.reuse, 0x1, P0 ;  /* 0x00000000110b7211 */ /* 0x080fe200000f0eff */
[----:B------:R-:W-:Y:S01]  /*1a340*/  IMAD R41, R165, 0x2, R21 ;  /* 0x00000002a5297824 */ /* 0x000fe200078e0215 */
[----:B------:R-:W-:Y:S02]  /*1a350*/  LEA.HI.X.SX32 R3, R13, R0, 0x1, P1 ;  /* 0x000000000d037211 */ /* 0x000fe400008f0eff */
[----:B----4-:R-:W-:Y:S01]  /*1a360*/  IADD3 R4, P0, PT, R19, R164, RZ ;  /* 0x000000a413047210 */ /* 0x010fe20007f1e0ff */
[----:B------:R-:W-:Y:S01]  /*1a370*/  IMAD R17, R165, 0x2, R41 ;  /* 0x00000002a5117824 */ /* 0x000fe200078e0229 */
[----:B------:R1:W-:Y:S01]  /*1a380*/  STG.E.U8 desc[UR22][R10.64], R29 ;  /* 0x0000001d0a007986 */ /* 0x0003e2000c101116 */
[----:B------:R-:W-:-:S02]  /*1a390*/  LEA.HI R14, R139, 0x6e, RZ, 0x1a ;  /* 0x0000006e8b0e7811 */ /* 0x000fc400078fd0ff */
[----:B------:R-:W-:Y:S01]  /*1a3a0*/  IMAD R13, R165, 0x2, R17 ;  /* 0x00000002a50d7824 */ /* 0x000fe200078e0211 */
[----:B------:R-:W-:Y:S01]  /*1a3b0*/  LEA.HI.X.SX32 R5, R19, R0, 0x1, P0 ;  /* 0x0000000013057211 */ /* 0x000fe200000f0eff */
[----:B------:R4:W-:Y:S01]  /*1a3c0*/  STG.E.U8 desc[UR22][R2.64], R25 ;  /* 0x0000001902007986 */ /* 0x0009e2000c101116 */
[----:B-----5:R-:W-:Y:S01]  /*1a3d0*/  IADD3 R8, P0, PT, R37, R164, RZ ;  /* 0x000000a425087210 */ /* 0x020fe20007f1e0ff */
[----:B------:R-:W-:Y:S02]  /*1a3e0*/  IMAD R23, R165, 0x4, R13 ;  /* 0x00000004a5177824 */ /* 0x000fe400078e020d */
[----:B------:R5:W-:Y:S01]  /*1a3f0*/  STG.E.U8 desc[UR22][R4.64], R33 ;  /* 0x0000002104007986 */ /* 0x000be2000c101116 */
[----:B------:R-:W-:Y:S01]  /*1a400*/  LEA.HI.X.SX32 R9, R37, R0, 0x1, P0 ;  /* 0x0000000025097211 */ /* 0x000fe200000f0eff */
[----:B------:R-:W-:Y:S01]  /*1a410*/  IMAD R39, R165, 0x2, R23 ;  /* 0x00000002a5277824 */ /* 0x000fe200078e0217 */
[----:B0-----:R-:W-:-:S03]  /*1a420*/  IADD3 R6, P0, PT, R15, R164, RZ ;  /* 0x000000a40f067210 */ /* 0x001fc60007f1e0ff */
[----:B------:R-:W-:Y:S01]  /*1a430*/  IMAD R77, R165, 0x2, R39 ;  /* 0x00000002a54d7824 */ /* 0x000fe200078e0227 */
[----:B------:R-:W-:Y:S01]  /*1a440*/  LEA.HI.X.SX32 R7, R15, R0, 0x1, P0 ;  /* 0x000000000f077211 */ /* 0x000fe200000f0eff */
[----:B------:R0:W-:Y:S01]  /*1a450*/  STG.E.U8 desc[UR22][R8.64], R30 ;  /* 0x0000001e08007986 */ /* 0x0001e2000c101116 */
[----:B-1----:R-:W-:Y:S01]  /*1a460*/  IADD3 R10, P0, PT, R21, R164, RZ ;  /* 0x000000a4150a7210 */ /* 0x002fe20007f1e0ff */
[----:B------:R-:W-:Y:S02]  /*1a470*/  IMAD R29, R165, 0x2, R77 ;  /* 0x00000002a51d7824 */ /* 0x000fe400078e024d */
[-C--:B------:R-:W-:Y:S01]  /*1a480*/  IMAD R15, R12, R165.reuse, RZ ;  /* 0x000000a50c0f7224 */ /* 0x080fe200078e02ff */
[----:B------:R-:W-:Y:S01]  /*1a490*/  LEA.HI.X.SX32 R11, R21, R0, 0x1, P0 ;  /* 0x00000000150b7211 */ /* 0x000fe200000f0eff */
[----:B------:R-:W-:Y:S01]  /*1a4a0*/  IMAD R31, R165, 0x2, R29 ;  /* 0x00000002a51f7824 */ /* 0x000fe200078e021d */
[-C--:B----4-:R-:W-:Y:S01]  /*1a4b0*/  IADD3 R2, P0, PT, R41, R164.reuse, RZ ;  /* 0x000000a429027210 */ /* 0x090fe20007f1e0ff */
[----:B------:R1:W-:Y:S01]  /*1a4c0*/  STG.E.U8 desc[UR22][R6.64], R27 ;  /* 0x0000001b06007986 */ /* 0x0003e2000c101116 */
[----:B------:R-:W-:Y:S01]  /*1a4d0*/  IADD3 R12, P2, PT, R15, R164, RZ ;  /* 0x000000a40f0c7210 */ /* 0x000fe20007f5e0ff */
[----:B------:R-:W-:Y:S01]  /*1a4e0*/  IMAD R85, R165, 0x2, R31 ;  /* 0x00000002a5557824 */ /* 0x000fe200078e021f */
[----:B------:R-:W-:Y:S01]  /*1a4f0*/  LEA.HI.X.SX32 R3, R41, R0, 0x1, P0 ;  /* 0x0000000029037211 */ /* 0x000fe200000f0eff */
[----:B------:R4:W-:Y:S01]  /*1a500*/  STG.E.U8 desc[UR22][R10.64], R24 ;  /* 0x000000180a007986 */ /* 0x0009e2000c101116 */
[-C--:B-----5:R-:W-:Y:S01]  /*1a510*/  IADD3 R4, P0, PT, R17, R164.reuse, RZ ;  /* 0x000000a411047210 */ /* 0x0a0fe20007f1e0ff */
[----:B------:R-:W-:Y:S01]  /*1a520*/  IMAD R37, R165, 0x2, R85 ;  /* 0x00000002a5257824 */ /* 0x000fe200078e0255 */
[----:B0-----:R-:W-:Y:S01]  /*1a530*/  IADD3 R8, P1, PT, R13, R164, RZ ;  /* 0x000000a40d087210 */ /* 0x001fe20007f3e0ff */
[----:B------:R0:W-:Y:S01]  /*1a540*/  STG.E.U8 desc[UR22][R2.64], R32 ;  /* 0x0000002002007986 */ /* 0x0001e2000c101116 */
[-C--:B------:R-:W-:Y:S01]  /*1a550*/  LEA.HI.X.SX32 R5, R17, R0.reuse, 0x1, P0 ;  /* 0x0000000011057211 */ /* 0x080fe200000f0eff */
[----:B------:R-:W-:Y:S01]  /*1a560*/  IMAD R45, R165, 0x4, R37 ;  /* 0x00000004a52d7824 */ /* 0x000fe200078e0225 */
[-C--:B------:R-:W-:Y:S01]  /*1a570*/  LEA.HI.X.SX32 R9, R13, R0.reuse, 0x1, P1 ;  /* 0x000000000d097211 */ /* 0x080fe200008f0eff */
[-C--:B-1----:R-:W-:Y:S01]  /*1a580*/  IMAD R7, R20, R165.reuse, RZ ;  /* 0x000000a514077224 */ /* 0x082fe200078e02ff */
[----:B------:R-:W-:Y:S01]  /*1a590*/  LEA.HI.X.SX32 R13, R15, R0, 0x1, P2 ;  /* 0x000000000f0d7211 */ /* 0x000fe200010f0eff */
[----:B------:R-:W-:Y:S01]  /*1a5a0*/  IMAD R43, R165, 0x2, R45 ;  /* 0x00000002a52b7824 */ /* 0x000fe200078e022d */
[----:B------:R1:W-:Y:S01]  /*1a5b0*/  STG.E.U8 desc[UR22][R4.64], R36 ;  /* 0x0000002404007986 */ /* 0x0003e2000c101116 */
[C---:B------:R-:W-:Y:S01]  /*1a5c0*/  LEA.HI R6, R139.reuse, 0x9e, RZ, 0x1a ;  /* 0x0000009e8b067811 */ /* 0x040fe200078fd0ff */
[-C--:B------:R-:W-:Y:S01]  /*1a5d0*/  IMAD R21, R18, R165.reuse, RZ ;  /* 0x000000a512157224 */ /* 0x080fe200078e02ff */
[----:B----4-:R-:W-:Y:S01]  /*1a5e0*/  LEA.HI R10, R139, 0xbe, RZ, 0x1a ;  /* 0x000000be8b0a7811 */ /* 0x010fe200078fd0ff */
[----:B------:R-:W-:Y:S01]  /*1a5f0*/  IMAD R41, R165, 0x2, R43 ;  /* 0x00000002a5297824 */ /* 0x000fe200078e022b */
[----:B------:R4:W-:Y:S01]  /*1a600*/  STG.E.U8 desc[UR22][R8.64], R35 ;  /* 0x0000002308007986 */ /* 0x0009e2000c101116 */
[----:B0-----:R-:W-:Y:S01]  /*1a610*/  LEA.HI R2, R139, 0xae, RZ, 0x1a ;  /* 0x000000ae8b027811 */ /* 0x001fe200078fd0ff */
[----:B------:R-:W-:-:S02]  /*1a620*/  IMAD R3, R14, R165, RZ ;  /* 0x000000a50e037224 */ /* 0x000fc400078e02ff */
[----:B------:R-:W-:Y:S01]  /*1a630*/  IMAD R93, R165, 0x2, R41 ;  /* 0x00000002a55d7824 */ /* 0x000fe200078e0229 */
[----:B------:R0:W-:Y:S01]  /*1a640*/  STG.E.U8 desc[UR22][R12.64], R34 ;  /* 0x000000220c007986 */ /* 0x0001e2000c101116 */
[-C--:B------:R-:W-:Y:S01]  /*1a650*/  IMAD R11, R2, R165.reuse, RZ ;  /* 0x000000a5020b7224 */ /* 0x080fe200078e02ff */
[----:B-1----:R-:W-:Y:S01]  /*1a660*/  LEA.HI R4, R139, 0xce, RZ, 0x1a ;  /* 0x000000ce8b047811 */ /* 0x002fe200078fd0ff */
[----:B------:R-:W-:Y:S01]  /*1a670*/  IMAD R95, R165, 0x2, R93 ;  /* 0x00000002a55f7824 */ /* 0x000fe200078e025d */
[----:B------:R-:W-:Y:S01]  /*1a680*/  IADD3 R2, P1, PT, R3, R164, RZ ;  /* 0x000000a403027210 */ /* 0x000fe20007f3e0ff */
[-C--:B------:R-:W-:Y:S02]  /*1a690*/  IMAD R5, R16, R165.reuse, RZ ;  /* 0x000000a510057224 */ /* 0x080fe400078e02ff */
[----:B------:R-:W-:Y:S01]  /*1a6a0*/  IMAD R47, R165, 0x2, R95 ;  /* 0x00000002a52f7824 */ /* 0x000fe200078e025f */
[----:B----4-:R-:W-:Y:S01]  /*1a6b0*/  LEA.HI R8, R139, 0xde, RZ, 0x1a ;  /* 0x000000de8b087811 */ /* 0x010fe200078fd0ff */
[-C--:B------:R-:W-:Y:S01]  /*1a6c0*/  IMAD R15, R4, R165.reuse, RZ ;  /* 0x000000a5040f7224 */ /* 0x080fe200078e02ff */
[----:B------:R-:W-:Y:S01]  /*1a6d0*/  LEA.HI.X.SX32 R3, R3, R0, 0x1, P1 ;  /* 0x0000000003037211 */ /* 0x000fe200008f0eff */
[----:B------:R-:W-:Y:S01]  /*1a6e0*/  IMAD R49, R165, 0x2, R47 ;  /* 0x00000002a5317824 */ /* 0x000fe200078e022f */
[----:B0-----:R-:W-:Y:S01]  /*1a6f0*/  LEA.HI R12, R139, 0xee, RZ, 0x1a ;  /* 0x000000ee8b0c7811 */ /* 0x001fe200078fd0ff */
[-C--:B------:R-:W-:Y:S01]  /*1a700*/  IMAD R9, R6, R165.reuse, RZ ;  /* 0x000000a506097224 */ /* 0x080fe200078e02ff */
[-C--:B------:R-:W-:Y:S01]  /*1a710*/  IADD3 R14, P2, PT, R15, R164.reuse, RZ ;  /* 0x000000a40f0e7210 */ /* 0x080fe20007f5e0ff */
[----:B------:R-:W-:Y:S01]  /*1a720*/  IMAD R51, R165, 0x4, R49 ;  /* 0x00000004a5337824 */ /* 0x000fe200078e0231 */
[----:B------:R-:W-:Y:S01]  /*1a730*/  IADD3 R4, P6, PT, R5, R164, RZ ;  /* 0x000000a405047210 */ /* 0x000fe20007fde0ff */
[-C--:B------:R-:W-:Y:S01]  /*1a740*/  IMAD R17, R8, R165.reuse, RZ ;  /* 0x000000a508117224 */ /* 0x080fe200078e02ff */
[----:B------:R-:W-:Y:S01]  /*1a750*/  LEA.HI.X.SX32 R15, R15, R0, 0x1, P2 ;  /* 0x000000000f0f7211 */ /* 0x000fe200010f0eff */
[----:B------:R-:W-:Y:S01]  /*1a760*/  IMAD R53, R165, 0x2, R51 ;  /* 0x00000002a5357824 */ /* 0x000fe200078e0233 */
[-C--:B------:R-:W-:Y:S01]  /*1a770*/  IADD3 R26, P2, PT, R77, R164.reuse, RZ ;  /* 0x000000a44d1a7210 */ /* 0x080fe20007f5e0ff */
[-C--:B------:R-:W-:Y:S01]  /*1a780*/  IMAD R13, R10, R165.reuse, RZ ;  /* 0x000000a50a0d7224 */ /* 0x080fe200078e02ff */
[-C--:B------:R-:W-:Y:S01]  /*1a790*/  IADD3 R8, P0, PT, R9, R164.reuse, RZ ;  /* 0x000000a409087210 */ /* 0x080fe20007f1e0ff */
[----:B------:R-:W-:Y:S01]  /*1a7a0*/  IMAD R55, R165, 0x2, R53 ;  /* 0x00000002a5377824 */ /* 0x000fe200078e0235 */
[----:B------:R-:W-:Y:S01]  /*1a7b0*/  IADD3 R16, P1, PT, R17, R164, RZ ;  /* 0x000000a411107210 */ /* 0x000fe20007f3e0ff */
[----:B------:R-:W-:Y:S01]  /*1a7c0*/  IMAD R19, R12, R165, RZ ;  /* 0x000000a50c137224 */ /* 0x000fe200078e02ff */
[-C--:B------:R-:W-:Y:S01]  /*1a7d0*/  LEA.HI.X.SX32 R27, R77, R0.reuse, 0x1, P2 ;  /* 0x000000004d1b7211 */ /* 0x080fe200010f0eff */
[----:B------:R-:W-:Y:S01]  /*1a7e0*/  IMAD R57, R165, 0x2, R55 ;  /* 0x00000002a5397824 */ /* 0x000fe200078e0237 */
[-C--:B------:R-:W-:Y:S01]  /*1a7f0*/  LEA.HI.X.SX32 R9, R9, R0.reuse, 0x1, P0 ;  /* 0x0000000009097211 */ /* 0x080fe200000f0eff */
[----:B------:R-:W-:Y:S01]  /*1a800*/  STL [R1+0x83c], R2 ;  /* 0x00083c0201007387 */ /* 0x000fe20000100800 */
[----:B------:R-:W-:Y:S01]  /*1a810*/  LEA.HI.X.SX32 R17, R17, R0, 0x1, P1 ;  /* 0x0000000011117211 */ /* 0x000fe200008f0eff */
[----:B------:R-:W-:Y:S01]  /*1a820*/  IMAD R59, R165, 0x2, R57 ;  /* 0x00000002a53b7824 */ /* 0x000fe200078e0239 */
[-C--:B------:R-:W-:Y:S01]  /*1a830*/  IADD3 R22, P0, PT, R23, R164.reuse, RZ ;  /* 0x000000a417167210 */ /* 0x080fe20007f1e0ff */
[----:B------:R-:W-:Y:S01]  /*1a840*/  STL [R1+0x838], R3 ;  /* 0x0008380301007387 */ /* 0x000fe20000100800 */
[-C--:B------:R-:W-:Y:S01]  /*1a850*/  IADD3 R32, P2, PT, R85, R164.reuse, RZ ;  /* 0x000000a455207210 */ /* 0x080fe20007f5e0ff */
[----:B------:R-:W-:Y:S01]  /*1a860*/  IMAD R61, R165, 0x2, R59 ;  /* 0x00000002a53d7824 */ /* 0x000fe200078e023b */
[----:B------:R-:W-:Y:S01]  /*1a870*/  IADD3 R24, P1, PT, R39, R164, RZ ;  /* 0x000000a427187210 */ /* 0x000fe20007f3e0ff */
[----:B------:R-:W-:Y:S01]  /*1a880*/  STL [R1+0x840], R4 ;  /* 0x0008400401007387 */ /* 0x000fe20000100800 */
[-C--:B------:R-:W-:Y:S01]  /*1a890*/  LEA.HI.X.SX32 R23, R23, R0.reuse, 0x1, P0 ;  /* 0x0000000017177211 */ /* 0x080fe200000f0eff */
[----:B------:R-:W-:Y:S01]  /*1a8a0*/  IMAD R63, R165, 0x2, R61 ;  /* 0x00000002a53f7824 */ /* 0x000fe200078e023d */
[----:B------:R-:W-:-:S02]  /*1a8b0*/  LEA.HI.X.SX32 R33, R85, R0, 0x1, P2 ;  /* 0x0000000055217211 */ /* 0x000fc400010f0eff */
[----:B------:R-:W-:Y:S01]  /*1a8c0*/  LEA.HI.X.SX32 R25, R39, R0, 0x1, P1 ;  /* 0x0000000027197211 */ /* 0x000fe200008f0eff */
[----:B------:R-:W-:Y:S01]  /*1a8d0*/  IMAD R65, R165, 0x4, R63 ;  /* 0x00000004a5417824 */ /* 0x000fe200078e023f */
[-C--:B------:R-:W-:Y:S02]  /*1a8e0*/  IADD3 R28, P0, PT, R29, R164.reuse, RZ ;  /* 0x000000a41d1c7210 */ /* 0x080fe40007f1e0ff */
[----:B------:R-:W-:Y:S01]  /*1a8f0*/  IADD3 R30, P1, PT, R31, R164, RZ ;  /* 0x000000a41f1e7210 */ /* 0x000fe20007f3e0ff */
[----:B------:R-:W-:Y:S01]  /*1a900*/  IMAD R67, R165, 0x2, R65 ;  /* 0x00000002a5437824 */ /* 0x000fe200078e0241 */
[-C--:B------:R-:W-:Y:S02]  /*1a910*/  LEA.HI.X.SX32 R29, R29, R0.reuse, 0x1, P0 ;  /* 0x000000001d1d7211 */ /* 0x080fe400000f0eff */
[----:B------:R-:W-:Y:S01]  /*1a920*/  LEA.HI.X.SX32 R31, R31, R0, 0x1, P1 ;  /* 0x000000001f1f7211 */ /* 0x000fe200008f0eff */
[----:B------:R-:W-:Y:S01]  /*1a930*/  IMAD R69, R165, 0x2, R67 ;  /* 0x00000002a5457824 */ /* 0x000fe200078e0243 */
[----:B------:R-:W-:-:S02]  /*1a940*/  IADD3 R34, P0, PT, R37, R164, RZ ;  /* 0x000000a425227210 */ /* 0x000fc40007f1e0ff */
[----:B------:R-:W-:Y:S01]  /*1a950*/  IADD3 R36, P1, PT, R45, R164, RZ ;  /* 0x000000a42d247210 */ /* 0x000fe20007f3e0ff */
[----:B------:R-:W-:Y:S01]  /*1a960*/  IMAD R71, R165, 0x2, R69 ;  /* 0x00000002a5477824 */ /* 0x000fe200078e0245 */
[----:B------:R-:W-:Y:S02]  /*1a970*/  LEA.HI.X.SX32 R35, R37, R0, 0x1, P0 ;  /* 0x0000000025237211 */ /* 0x000fe400000f0eff */
[----:B------:R-:W-:Y:S01]  /*1a980*/  IADD3 R38, P2, PT, R43, R164, RZ ;  /* 0x000000a42b267210 */ /* 0x000fe20007f5e0ff */
[----:B------:R-:W-:Y:S01]  /*1a990*/  IMAD R73, R165, 0x2, R71 ;  /* 0x00000002a5497824 */ /* 0x000fe200078e0247 */
[----:B------:R-:W-:Y:S02]  /*1a9a0*/  LEA.HI.X.SX32 R37, R45, R0, 0x1, P1 ;  /* 0x000000002d257211 */ /* 0x000fe400008f0eff */
[----:B------:R-:W-:Y:S01]  /*1a9b0*/  IADD3 R42, P1, PT, R93, R164, RZ ;  /* 0x000000a45d2a7210 */ /* 0x000fe20007f3e0ff */
[----:B------:R-:W-:Y:S01]  /*1a9c0*/  IMAD R75, R165, 0x2, R73 ;  /* 0x00000002a54b7824 */ /* 0x000fe200078e0249 */
[----:B------:R-:W-:-:S02]  /*1a9d0*/  LEA.HI.X.SX32 R39, R43, R0, 0x1, P2 ;  /* 0x000000002b277211 */ /* 0x000fc400010f0eff */
[----:B------:R-:W-:Y:S01]  /*1a9e0*/  IADD3 R44, P2, PT, R95, R164, RZ ;  /* 0x000000a45f2c7210 */ /* 0x000fe20007f5e0ff */
[----:B------:R-:W-:Y:S01]  /*1a9f0*/  IMAD R77, R165, 0x2, R75 ;  /* 0x00000002a54d7824 */ /* 0x000fe200078e024b */
[-C--:B------:R-:W-:Y:S02]  /*1aa00*/  LEA.HI.X.SX32 R43, R93, R0.reuse, 0x1, P1 ;  /* 0x000000005d2b7211 */ /* 0x080fe400008f0eff */
[----:B------:R-:W-:Y:S01]  /*1aa10*/  LEA.HI.X.SX32 R45, R95, R0, 0x1, P2 ;  /* 0x000000005f2d7211 */ /* 0x000fe200010f0eff */
[----:B------:R-:W-:Y:S01]  /*1aa20*/  IMAD R79, R165, 0x4, R77 ;  /* 0x00000004a54f7824 */ /* 0x000fe200078e024d */
[-C--:B------:R-:W-:Y:S02]  /*1aa30*/  IADD3 R40, P0, PT, R41, R164.reuse, RZ ;  /* 0x000000a429287210 */ /* 0x080fe40007f1e0ff */
[----:B------:R-:W-:Y:S01]  /*1aa40*/  IADD3 R48, P1, PT, R49, R164, RZ ;  /* 0x000000a431307210 */ /* 0x000fe20007f3e0ff */
[----:B------:R-:W-:Y:S01]  /*1aa50*/  IMAD R85, R165, 0x2, R79 ;  /* 0x00000002a5557824 */ /* 0x000fe200078e024f */
[----:B------:R-:W-:-:S02]  /*1aa60*/  LEA.HI.X.SX32 R41, R41, R0, 0x1, P0 ;  /* 0x0000000029297211 */ /* 0x000fc400000f0eff */
[-C--:B------:R-:W-:Y:S01]  /*1aa70*/  IADD3 R46, P0, PT, R47, R164.reuse, RZ ;  /* 0x000000a42f2e7210 */ /* 0x080fe20007f1e0ff */
[----:B------:R-:W-:Y:S01]  /*1aa80*/  IMAD R87, R165, 0x2, R85 ;  /* 0x00000002a5577824 */ /* 0x000fe200078e0255 */
[----:B------:R-:W-:Y:S02]  /*1aa90*/  IADD3 R50, P2, PT, R51, R164, RZ ;  /* 0x000000a433327210 */ /* 0x000fe40007f5e0ff */
[-C--:B------:R-:W-:Y:S01]  /*1aaa0*/  LEA.HI.X.SX32 R47, R47, R0.reuse, 0x1, P0 ;  /* 0x000000002f2f7211 */ /* 0x080fe200000f0eff */
[----:B------:R-:W-:Y:S01]  /*1aab0*/  IMAD R89, R165, 0x2, R87 ;  /* 0x00000002a5597824 */ /* 0x000fe200078e0257 */
[-C--:B------:R-:W-:Y:S02]  /*1aac0*/  LEA.HI.X.SX32 R49, R49, R0.reuse, 0x1, P1 ;  /* 0x0000000031317211 */ /* 0x080fe400008f0eff */
[----:B------:R-:W-:Y:S01]  /*1aad0*/  LEA.HI.X.SX32 R51, R51, R0, 0x1, P2 ;  /* 0x0000000033337211 */ /* 0x000fe200010f0eff */
[----:B------:R-:W-:Y:S01]  /*1aae0*/  IMAD R91, R165, 0x2, R89 ;  /* 0x00000002a55b7824 */ /* 0x000fe200078e0259 */
[----:B------:R-:W-:-:S02]  /*1aaf0*/  IADD3 R52, P0, PT, R53, R164, RZ ;  /* 0x000000a435347210 */ /* 0x000fc40007f1e0ff */
        /* <DEDUP_REMOVED lines=111> */
[-C--:B------:R-:W-:Y:S02]  /*1b1f0*/  LEA.HI.X.SX32 R129, R129, R0.reuse, 0x1, P0 ;  /* 0x0000000081817211 */ /* 0x080fe400000f0eff */
[-C--:B------:R-:W-:Y:S02]  /*1b200*/  LEA.HI.X.SX32 R131, R131, R0.reuse, 0x1, P1 ;  /* 0x0000000083837211 */ /* 0x080fe400008f0eff */
[----:B------:R-:W-:Y:S02]  /*1b210*/  LEA.HI.X.SX32 R133, R133, R0, 0x1, P2 ;  /* 0x0000000085857211 */ /* 0x000fe400010f0eff */
[----:B------:R-:W-:-:S02]  /*1b220*/  IADD3 R134, P0, PT, R135, R164, RZ ;  /* 0x000000a487867210 */ /* 0x000fc40007f1e0ff */
[-C--:B------:R-:W-:Y:S02]  /*1b230*/  IADD3 R136, P1, PT, R137, R164.reuse, RZ ;  /* 0x000000a489887210 */ /* 0x080fe40007f3e0ff */
        /* <DEDUP_REMOVED lines=12> */
[-C--:B------:R-:W-:Y:S02]  /*1b300*/  IADD3 R150, P2, PT, R151, R164.reuse, RZ ;  /* 0x000000a497967210 */ /* 0x080fe40007f5e0ff */
[----:B------:R-:W-:Y:S02]  /*1b310*/  IADD3 R6, P5, PT, R7, R164, RZ ;  /* 0x000000a407067210 */ /* 0x000fe40007fbe0ff */
[-C--:B------:R-:W-:Y:S02]  /*1b320*/  LEA.HI.X.SX32 R147, R147, R0.reuse, 0x1, P0 ;  /* 0x0000000093937211 */ /* 0x080fe400000f0eff */
[-C--:B------:R-:W-:Y:S02]  /*1b330*/  LEA.HI.X.SX32 R149, R149, R0.reuse, 0x1, P1 ;  /* 0x0000000095957211 */ /* 0x080fe400008f0eff */
[----:B------:R-:W-:-:S02]  /*1b340*/  LEA.HI.X.SX32 R151, R151, R0, 0x1, P2 ;  /* 0x0000000097977211 */ /* 0x000fc400010f0eff */
[----:B------:R-:W-:Y:S02]  /*1b350*/  LEA.HI.X.SX32 R5, R5, R0, 0x1, P6 ;  /* 0x0000000005057211 */ /* 0x000fe400030f0eff */
[-C--:B------:R-:W-:Y:S02]  /*1b360*/  IADD3 R152, P0, PT, R153, R164.reuse, RZ ;  /* 0x000000a499987210 */ /* 0x080fe40007f1e0ff */
[-C--:B------:R-:W-:Y:S01]  /*1b370*/  IADD3 R154, P1, PT, R155, R164.reuse, RZ ;  /* 0x000000a49b9a7210 */ /* 0x080fe20007f3e0ff */
[----:B------:R-:W-:Y:S01]  /*1b380*/  STL [R1+0x834], R5 ;  /* 0x0008340501007387 */ /* 0x000fe20000100800 */
[-C--:B------:R-:W-:Y:S02]  /*1b390*/  IADD3 R156, P2, PT, R157, R164.reuse, RZ ;  /* 0x000000a49d9c7210 */ /* 0x080fe40007f5e0ff */
[----:B------:R-:W-:Y:S01]  /*1b3a0*/  IADD3 R12, P3, PT, R13, R164, RZ ;  /* 0x000000a40d0c7210 */ /* 0x000fe20007f7e0ff */
[----:B------:R-:W-:Y:S01]  /*1b3b0*/  STL [R1+0x82c], R6 ;  /* 0x00082c0601007387 */ /* 0x000fe20000100800 */
[----:B------:R-:W-:-:S02]  /*1b3c0*/  LEA.HI.X.SX32 R7, R7, R0, 0x1, P5 ;  /* 0x0000000007077211 */ /* 0x000fc400028f0eff */
[-C--:B------:R-:W-:Y:S02]  /*1b3d0*/  LEA.HI.X.SX32 R153, R153, R0.reuse, 0x1, P0 ;  /* 0x0000000099997211 */ /* 0x080fe400000f0eff */
[-C--:B------:R-:W-:Y:S01]  /*1b3e0*/  LEA.HI.X.SX32 R155, R155, R0.reuse, 0x1, P1 ;  /* 0x000000009b9b7211 */ /* 0x080fe200008f0eff */
[----:B------:R-:W-:Y:S01]  /*1b3f0*/  STL [R1+0x828], R7 ;  /* 0x0008280701007387 */ /* 0x000fe20000100800 */
[----:B------:R-:W-:Y:S02]  /*1b400*/  LEA.HI.X.SX32 R157, R157, R0, 0x1, P2 ;  /* 0x000000009d9d7211 */ /* 0x000fe400010f0eff */
[-C--:B------:R-:W-:Y:S01]  /*1b410*/  IADD3 R10, P4, PT, R11, R164.reuse, RZ ;  /* 0x000000a40b0a7210 */ /* 0x080fe20007f9e0ff */
[----:B------:R-:W-:Y:S01]  /*1b420*/  STL [R1+0x844], R8 ;  /* 0x0008440801007387 */ /* 0x000fe20000100800 */
[-C--:B------:R-:W-:Y:S02]  /*1b430*/  IADD3 R18, P6, PT, R19, R164.reuse, RZ ;  /* 0x000000a413127210 */ /* 0x080fe40007fde0ff */
[----:B------:R-:W-:Y:S01]  /*1b440*/  IADD3 R20, P5, PT, R21, R164, RZ ;  /* 0x000000a415147210 */ /* 0x000fe20007fbe0ff */
[----:B------:R-:W-:Y:S01]  /*1b450*/  STL [R1+0x830], R9 ;  /* 0x0008300901007387 */ /* 0x000fe20000100800 */
[----:B------:R-:W-:-:S02]  /*1b460*/  LEA.HI.X.SX32 R13, R13, R0, 0x1, P3 ;  /* 0x000000000d0d7211 */ /* 0x000fc400018f0eff */
[-C--:B------:R-:W-:Y:S01]  /*1b470*/  IADD3 R158, P0, PT, R159, R164.reuse, RZ ;  /* 0x000000a49f9e7210 */ /* 0x080fe20007f1e0ff */
[----:B------:R0:W-:Y:S01]  /*1b480*/  STL [R1+0x84c], R10 ;  /* 0x00084c0a01007387 */ /* 0x0001e20000100800 */
[-C--:B------:R-:W-:Y:S02]  /*1b490*/  IADD3 R160, P1, PT, R161, R164.reuse, RZ ;  /* 0x000000a4a1a07210 */ /* 0x080fe40007f3e0ff */
[-C--:B------:R-:W-:Y:S02]  /*1b4a0*/  IADD3 R162, P2, PT, R163, R164.reuse, RZ ;  /* 0x000000a4a3a27210 */ /* 0x080fe40007f5e0ff */
[----:B------:R-:W-:Y:S02]  /*1b4b0*/  IADD3 R164, P3, PT, R165, R164, RZ ;  /* 0x000000a4a5a47210 */ /* 0x000fe40007f7e0ff */
[-C--:B------:R-:W-:Y:S02]  /*1b4c0*/  LEA.HI.X.SX32 R11, R11, R0.reuse, 0x1, P4 ;  /* 0x000000000b0b7211 */ /* 0x080fe400020f0eff */
[----:B------:R-:W-:-:S02]  /*1b4d0*/  LEA.HI.X.SX32 R19, R19, R0, 0x1, P6 ;  /* 0x0000000013137211 */ /* 0x000fc400030f0eff */
[-C--:B------:R-:W-:Y:S01]  /*1b4e0*/  LEA.HI.X.SX32 R21, R21, R0.reuse, 0x1, P5 ;  /* 0x0000000015157211 */ /* 0x080fe200028f0eff */
[----:B------:R1:W-:Y:S01]  /*1b4f0*/  STL [R1+0x848], R11 ;  /* 0x0008480b01007387 */ /* 0x0003e20000100800 */
[-C--:B------:R-:W-:Y:S02]  /*1b500*/  LEA.HI.X.SX32 R159, R159, R0.reuse, 0x1, P0 ;  /* 0x000000009f9f7211 */ /* 0x080fe400000f0eff */
[-C--:B------:R-:W-:Y:S02]  /*1b510*/  LEA.HI.X.SX32 R161, R161, R0.reuse, 0x1, P1 ;  /* 0x00000000a1a17211 */ /* 0x080fe400008f0eff */
[-C--:B------:R-:W-:Y:S02]  /*1b520*/  LEA.HI.X.SX32 R163, R163, R0.reuse, 0x1, P2 ;  /* 0x00000000a3a37211 */ /* 0x080fe400010f0eff */
[----:B------:R-:W-:Y:S02]  /*1b530*/  LEA.HI.X.SX32 R165, R165, R0, 0x1, P3 ;  /* 0x00000000a5a57211 */ /* 0x000fe400018f0eff */
[----:B------:R-:W-:-:S02]  /*1b540*/  PRMT R0, R80, 0x7773, RZ ;  /* 0x0000777350007816 */ /* 0x000fc400000000ff */
[C---:B0-----:R-:W-:Y:S02]  /*1b550*/  PRMT R10, R80.reuse, 0x7770, RZ ;  /* 0x00007770500a7816 */ /* 0x041fe400000000ff */
[C---:B-1----:R-:W-:Y:S01]  /*1b560*/  PRMT R11, R80.reuse, 0x7771, RZ ;  /* 0x00007771500b7816 */ /* 0x042fe200000000ff */
[----:B------:R-:W-:Y:S01]  /*1b570*/  STL [R1+0x28], R0 ;  /* 0x0000280001007387 */ /* 0x000fe20000100800 */
[----:B------:R-:W-:Y:S02]  /*1b580*/  PRMT R8, R80, 0x7772, RZ ;  /* 0x0000777250087816 */ /* 0x000fe400000000ff */
[C---:B------:R-:W-:Y:S01]  /*1b590*/  PRMT R4, R81.reuse, 0x7770, RZ ;  /* 0x0000777051047816 */ /* 0x040fe200000000ff */
[----:B------:R0:W-:Y:S01]  /*1b5a0*/  STG.E.U8 desc[UR22][R22.64], R10 ;  /* 0x0000000a16007986 */ /* 0x0001e2000c101116 */
[C---:B------:R-:W-:Y:S02]  /*1b5b0*/  PRMT R2, R81.reuse, 0x7771, RZ ;  /* 0x0000777151027816 */ /* 0x040fe400000000ff */
[----:B------:R-:W-:-:S02]  /*1b5c0*/  PRMT R3, R81, 0x7772, RZ ;  /* 0x0000777251037816 */ /* 0x000fc400000000ff */
[----:B------:R-:W-:Y:S02]  /*1b5d0*/  PRMT R5, R81, 0x7773, RZ ;  /* 0x0000777351057816 */ /* 0x000fe400000000ff */
[C---:B------:R-:W-:Y:S02]  /*1b5e0*/  PRMT R7, R82.reuse, 0x7773, RZ ;  /* 0x0000777352077816 */ /* 0x040fe400000000ff */
[C---:B------:R-:W-:Y:S02]  /*1b5f0*/  PRMT R6, R82.reuse, 0x7772, RZ ;  /* 0x0000777252067816 */ /* 0x040fe400000000ff */
[C---:B------:R-:W-:Y:S01]  /*1b600*/  PRMT R9, R82.reuse, 0x7771, RZ ;  /* 0x0000777152097816 */ /* 0x040fe200000000ff */
[----:B0-----:R-:W4:Y:S01]  /*1b610*/  LDL.LU R10, [R1+0x84c] ;  /* 0x00084c00010a7983 */ /* 0x001f220000300800 */
[----:B------:R-:W-:Y:S02]  /*1b620*/  PRMT R82, R82, 0x7770, RZ ;  /* 0x0000777052527816 */ /* 0x000fe400000000ff */
[C---:B------:R-:W-:Y:S01]  /*1b630*/  PRMT R0, R83.reuse, 0x7773, RZ ;  /* 0x0000777353007816 */ /* 0x040fe200000000ff */
[----:B------:R-:W5:Y:S01]  /*1b640*/  LDL.LU R23, [R1+0x28] ;  /* 0x0000280001177983 */ /* 0x000f620000300800 */
[----:B------:R-:W-:-:S02]  /*1b650*/  PRMT R80, R83, 0x7772, RZ ;  /* 0x0000777253507816 */ /* 0x000fc400000000ff */
[C---:B------:R-:W-:Y:S01]  /*1b660*/  PRMT R81, R83.reuse, 0x7771, RZ ;  /* 0x0000777153517816 */ /* 0x040fe200000000ff */
[----:B------:R0:W-:Y:S01]  /*1b670*/  STG.E.U8 desc[UR22][R24.64], R11 ;  /* 0x0000000b18007986 */ /* 0x0001e2000c101116 */
[----:B------:R-:W-:-:S03]  /*1b680*/  PRMT R83, R83, 0x7770, RZ ;  /* 0x0000777053537816 */ /* 0x000fc600000000ff */
[----:B------:R1:W-:Y:S04]  /*1b690*/  STG.E.U8 desc[UR22][R26.64], R8 ;  /* 0x000000081a007986 */ /* 0x0003e8000c101116 */
[----:B0-----:R-:W4:Y:S04]  /*1b6a0*/  LDL.LU R11, [R1+0x848] ;  /* 0x00084800010b7983 */ /* 0x001f280000300800 */
[----:B-1----:R-:W2:Y:S04]  /*1b6b0*/  LDL.LU R8, [R1+0x844] ;  /* 0x0008440001087983 */ /* 0x002ea80000300800 */
[----:B------:R-:W2:Y:S04]  /*1b6c0*/  LDL.LU R26, [R1+0x98] ;  /* 0x00009800011a7983 */ /* 0x000ea80000300800 */
[----:B------:R-:W2:Y:S04]  /*1b6d0*/  LDL.LU R27, [R1+0x9c] ;  /* 0x00009c00011b7983 */ /* 0x000ea80000300800 */
[----:B------:R-:W2:Y:S04]  /*1b6e0*/  LDL.LU R24, [R1+0xa0] ;  /* 0x0000a00001187983 */ /* 0x000ea80000300800 */
[----:B------:R-:W2:Y:S04]  /*1b6f0*/  LDL.LU R25, [R1+0xa4] ;  /* 0x0000a40001197983 */ /* 0x000ea80000300800 */
[----:B------:R-:W2:Y:S04]  /*1b700*/  LDL.LU R22, [R1+0x34] ;  /* 0x0000340001167983 */ /* 0x000ea80000300800 */
[----:B-----5:R0:W-:Y:S04]  /*1b710*/  STG.E.U8 desc[UR22][R28.64], R23 ;  /* 0x000000171c007986 */ /* 0x0201e8000c101116 */
[----:B------:R1:W-:Y:S04]  /*1b720*/  STG.E.U8 desc[UR22][R30.64], R4 ;  /* 0x000000041e007986 */ /* 0x0003e8000c101116 */
[----:B0-----:R-:W5:Y:S04]  /*1b730*/  LDL.LU R28, [R1+0x90] ;  /* 0x00009000011c7983 */ /* 0x001f680000300800 */
[----:B------:R-:W2:Y:S04]  /*1b740*/  LDL.LU R29, [R1+0x94] ;  /* 0x00009400011d7983 */ /* 0x000ea80000300800 */
[----:B------:R-:W2:Y:S04]  /*1b750*/  LDL.LU R23, [R1+0x38] ;  /* 0x0000380001177983 */ /* 0x000ea80000300800 */
[----:B-1----:R-:W2:Y:S04]  /*1b760*/  LDL.LU R4, [R1+0x840] ;  /* 0x0008400001047983 */ /* 0x002ea80000300800 */
[----:B------:R-:W2:Y:S04]  /*1b770*/  LDL.LU R30, [R1+0x88] ;  /* 0x00008800011e7983 */ /* 0x000ea80000300800 */
[----:B------:R-:W2:Y:S04]  /*1b780*/  LDL.LU R31, [R1+0x8c] ;  /* 0x00008c00011f7983 */ /* 0x000ea80000300800 */
[----:B------:R0:W-:Y:S04]  /*1b790*/  STG.E.U8 desc[UR22][R32.64], R2 ;  /* 0x0000000220007986 */ /* 0x0001e8000c101116 */
[----:B------:R1:W-:Y:S04]  /*1b7a0*/  STG.E.U8 desc[UR22][R34.64], R3 ;  /* 0x0000000322007986 */ /* 0x0003e8000c101116 */
[----:B0-----:R-:W2:Y:S04]  /*1b7b0*/  LDL.LU R2, [R1+0x83c] ;  /* 0x00083c0001027983 */ /* 0x001ea80000300800 */
[----:B------:R-:W2:Y:S04]  /*1b7c0*/  LDL.LU R32, [R1+0x80] ;  /* 0x0000800001207983 */ /* 0x000ea80000300800 */
[----:B------:R-:W2:Y:S04]  /*1b7d0*/  LDL.LU R33, [R1+0x84] ;  /* 0x0000840001217983 */ /* 0x000ea80000300800 */
[----:B-1----:R-:W2:Y:S04]  /*1b7e0*/  LDL.LU R3, [R1+0x838] ;  /* 0x0008380001037983 */ /* 0x002ea80000300800 */
[----:B------:R-:W3:Y:S04]  /*1b7f0*/  LDL.LU R34, [R1+0x78] ;  /* 0x0000780001227983 */ /* 0x000ee80000300800 */
[----:B------:R-:W3:Y:S04]  /*1b800*/  LDL.LU R35, [R1+0x7c] ;  /* 0x00007c0001237983 */ /* 0x000ee80000300800 */
[----:B--2---:R0:W-:Y:S04]  /*1b810*/  STG.E.U8 desc[UR22][R2.64], R5 ;  /* 0x0000000502007986 */ /* 0x0041e8000c101116 */
[----:B------:R1:W-:Y:S04]  /*1b820*/  STG.E.U8 desc[UR22][R36.64], R82 ;  /* 0x0000005224007986 */ /* 0x0003e8000c101116 */
[----:B0-----:R-:W2:Y:S04]  /*1b830*/  LDL.LU R5, [R1+0x834] ;  /* 0x0008340001057983 */ /* 0x001ea80000300800 */
[----:B------:R-:W3:Y:S04]  /*1b840*/  LDL.LU R2, [R1+0x70] ;  /* 0x0000700001027983 */ /* 0x000ee80000300800 */
[----:B------:R-:W3:Y:S04]  /*1b850*/  LDL.LU R3, [R1+0x74] ;  /* 0x0000740001037983 */ /* 0x000ee80000300800 */
[----:B-1----:R-:W3:Y:S04]  /*1b860*/  LDL.LU R36, [R1+0x64] ;  /* 0x0000640001247983 */ /* 0x002ee80000300800 */
[----:B------:R-:W4:Y:S04]  /*1b870*/  LDL.LU R37, [R1+0x6c] ;  /* 0x00006c0001257983 */ /* 0x000f280000300800 */
[----:B------:R0:W-:Y:S04]  /*1b880*/  STG.E.U8 desc[UR22][R38.64], R9 ;  /* 0x0000000926007986 */ /* 0x0001e8000c101116 */
[----:B------:R1:W-:Y:S04]  /*1b890*/  STG.E.U8 desc[UR22][R40.64], R6 ;  /* 0x0000000628007986 */ /* 0x0003e8000c101116 */
[----:B------:R5:W-:Y:S04]  /*1b8a0*/  STG.E.U8 desc[UR22][R42.64], R7 ;  /* 0x000000072a007986 */ /* 0x000be8000c101116 */
[----:B0-----:R-:W4:Y:S04]  /*1b8b0*/  LDL.LU R9, [R1+0x830] ;  /* 0x0008300001097983 */ /* 0x001f280000300800 */
[----:B-1----:R-:W4:Y:S04]  /*1b8c0*/  LDL.LU R6, [R1+0x82c] ;  /* 0x00082c0001067983 */ /* 0x002f280000300800 */
[----:B-----5:R-:W5:Y:S04]  /*1b8d0*/  LDL.LU R7, [R1+0x828] ;  /* 0x0008280001077983 */ /* 0x020f680000300800 */
[----:B------:R-:W-:Y:S04]  /*1b8e0*/  STG.E.U8 desc[UR22][R44.64], R83 ;  /* 0x000000532c007986 */ /* 0x000fe8000c101116 */
[----:B------:R0:W-:Y:S04]  /*1b8f0*/  STG.E.U8 desc[UR22][R46.64], R81 ;  /* 0x000000512e007986 */ /* 0x0001e8000c101116 */
[----:B------:R-:W5:Y:S04]  /*1b900*/  LDL.LU R38, [R1+0x3c] ;  /* 0x00003c0001267983 */ /* 0x000f680000300800 */
[----:B0-----:R-:W5:Y:S04]  /*1b910*/  LDL.LU R46, [R1+0x40] ;  /* 0x00004000012e7983 */ /* 0x001f680000300800 */
[----:B------:R-:W5:Y:S04]  /*1b920*/  LDL.LU R47, [R1+0x44] ;  /* 0x00004400012f7983 */ /* 0x000f680000300800 */
[----:B------:R-:W5:Y:S04]  /*1b930*/  LDL.LU R83, [R1+0x48] ;  /* 0x0000480001537983 */ /* 0x000f680000300800 */
[----:B------:R-:W5:Y:S04]  /*1b940*/  LDL.LU R44, [R1+0x4c] ;  /* 0x00004c00012c7983 */ /* 0x000f680000300800 */
[----:B------:R-:W5:Y:S04]  /*1b950*/  LDL.LU R45, [R1+0x50] ;  /* 0x00005000012d7983 */ /* 0x000f680000300800 */
[----:B------:R-:W5:Y:S04]  /*1b960*/  LDL.LU R42, [R1+0x54] ;  /* 0x00005400012a7983 */ /* 0x000f680000300800 */
[----:B------:R-:W5:Y:S04]  /*1b970*/  LDL.LU R43, [R1+0x58] ;  /* 0x00005800012b7983 */ /* 0x000f680000300800 */
[----:B------:R-:W5:Y:S04]  /*1b980*/  LDL.LU R40, [R1+0x5c] ;  /* 0x00005c0001287983 */ /* 0x000f680000300800 */
[----:B------:R-:W-:Y:S04]  /*1b990*/  STG.E.U8 desc[UR22][R48.64], R80 ;  /* 0x0000005030007986 */ /* 0x000fe8000c101116 */
[----:B------:R-:W5:Y:S04]  /*1b9a0*/  LDL.LU R41, [R1+0x60] ;  /* 0x0000600001297983 */ /* 0x000f680000300800 */
[----:B------:R-:W5:Y:S04]  /*1b9b0*/  LDL.LU R39, [R1+0xe0] ;  /* 0x0000e00001277983 */ /* 0x000f680000300800 */
[----:B------:R-:W5:Y:S04]  /*1b9c0*/  LDL.LU R82, [R1+0xe4] ;  /* 0x0000e40001527983 */ /* 0x000f680000300800 */
[----:B--2---:R-:W-:Y:S04]  /*1b9d0*/  STG.E.U8 desc[UR22][R4.64], R0 ;  /* 0x0000000004007986 */ /* 0x004fe8000c101116 */
[----:B---3--:R0:W-:Y:S04]  /*1b9e0*/  STG.E.U8 desc[UR22][R50.64], R36 ;  /* 0x0000002432007986 */ /* 0x0081e8000c101116 */
[----:B----4-:R1:W-:Y:S04]  /*1b9f0*/  STG.E.U8 desc[UR22][R52.64], R37 ;  /* 0x0000002534007986 */ /* 0x0103e8000c101116 */
[----:B------:R2:W-:Y:S04]  /*1ba00*/  STG.E.U8 desc[UR22][R54.64], R2 ;  /* 0x0000000236007986 */ /* 0x0005e8000c101116 */
[----:B0-----:R-:W3:Y:S04]  /*1ba10*/  LDL.LU R36, [R1+0xe8] ;  /* 0x0000e80001247983 */ /* 0x001ee80000300800 */
[----:B-1----:R-:W4:Y:S04]  /*1ba20*/  LDL.LU R37, [R1+0xec] ;  /* 0x0000ec0001257983 */ /* 0x002f280000300800 */
[----:B------:R0:W-:Y:S04]  /*1ba30*/  STG.E.U8 desc[UR22][R56.64], R3 ;  /* 0x0000000338007986 */ /* 0x0001e8000c101116 */
[----:B--2---:R-:W2:Y:S04]  /*1ba40*/  LDL.LU R2, [R1+0xc4] ;  /* 0x0000c40001027983 */ /* 0x004ea80000300800 */
[----:B------:R1:W-:Y:S04]  /*1ba50*/  STG.E.U8 desc[UR22][R58.64], R34 ;  /* 0x000000223a007986 */ /* 0x0003e8000c101116 */
[----:B0-----:R-:W2:Y:S04]  /*1ba60*/  LDL.LU R3, [R1+0xd4] ;  /* 0x0000d40001037983 */ /* 0x001ea80000300800 */
[----:B------:R0:W-:Y:S04]  /*1ba70*/  STG.E.U8 desc[UR22][R60.64], R35 ;  /* 0x000000233c007986 */ /* 0x0001e8000c101116 */
[----:B-1----:R-:W2:Y:S04]  /*1ba80*/  LDL.LU R34, [R1+0xd8] ;  /* 0x0000d80001227983 */ /* 0x002ea80000300800 */
[----:B------:R1:W-:Y:S04]  /*1ba90*/  STG.E.U8 desc[UR22][R62.64], R32 ;  /* 0x000000203e007986 */ /* 0x0003e8000c101116 */
[----:B0-----:R-:W2:Y:S04]  /*1baa0*/  LDL.LU R35, [R1+0xdc] ;  /* 0x0000dc0001237983 */ /* 0x001ea80000300800 */
[----:B-----5:R0:W-:Y:S04]  /*1bab0*/  STG.E.U8 desc[UR22][R6.64], R33 ;  /* 0x0000002106007986 */ /* 0x0201e8000c101116 */
[----:B-1----:R-:W5:Y:S04]  /*1bac0*/  LDL.LU R32, [R1+0x2c] ;  /* 0x00002c0001207983 */ /* 0x002f680000300800 */
[----:B------:R1:W-:Y:S04]  /*1bad0*/  STG.E.U8 desc[UR22][R64.64], R30 ;  /* 0x0000001e40007986 */ /* 0x0003e8000c101116 */
[----:B0-----:R-:W5:Y:S04]  /*1bae0*/  LDL.LU R33, [R1+0xc8] ;  /* 0x0000c80001217983 */ /* 0x001f680000300800 */
[----:B------:R0:W-:Y:S04]  /*1baf0*/  STG.E.U8 desc[UR22][R66.64], R31 ;  /* 0x0000001f42007986 */ /* 0x0001e8000c101116 */
        /* <DEDUP_REMOVED lines=15> */
[----:B-1----:R-:W5:Y:S04]  /*1bbf0*/  LDL.LU R22, [R1+0xb8] ;  /* 0x0000b80001167983 */ /* 0x002f680000300800 */
[----:B------:R0:W-:Y:S04]  /*1bc00*/  STG.E.U8 desc[UR22][R84.64], R23 ;  /* 0x0000001754007986 */ /* 0x0001e8000c101116 */
[----:B0-----:R-:W5:Y:S04]  /*1bc10*/  LDL.LU R23, [R1+0xbc] ;  /* 0x0000bc0001177983 */ /* 0x001f680000300800 */
[----:B------:R-:W-:Y:S04]  /*1bc20*/  STG.E.U8 desc[UR22][R86.64], R38 ;  /* 0x0000002656007986 */ /* 0x000fe8000c101116 */
        /* <DEDUP_REMOVED lines=11> */
[----:B---3--:R-:W-:Y:S04]  /*1bce0*/  STG.E.U8 desc[UR22][R108.64], R36 ;  /* 0x000000246c007986 */ /* 0x008fe8000c101116 */
[----:B----4-:R-:W-:Y:S04]  /*1bcf0*/  STG.E.U8 desc[UR22][R12.64], R37 ;  /* 0x000000250c007986 */ /* 0x010fe8000c101116 */
[----:B--2---:R-:W-:Y:S04]  /*1bd00*/  STG.E.U8 desc[UR22][R110.64], R2 ;  /* 0x000000026e007986 */ /* 0x004fe8000c101116 */
[----:B------:R-:W-:Y:S04]  /*1bd10*/  STG.E.U8 desc[UR22][R112.64], R3 ;  /* 0x0000000370007986 */ /* 0x000fe8000c101116 */
[----:B------:R-:W-:Y:S04]  /*1bd20*/  STG.E.U8 desc[UR22][R114.64], R34 ;  /* 0x0000002272007986 */ /* 0x000fe8000c101116 */
[----:B------:R-:W-:Y:S04]  /*1bd30*/  STG.E.U8 desc[UR22][R116.64], R35 ;  /* 0x0000002374007986 */ /* 0x000fe8000c101116 */
[----:B-----5:R-:W-:Y:S04]  /*1bd40*/  STG.E.U8 desc[UR22][R118.64], R32 ;  /* 0x0000002076007986 */ /* 0x020fe8000c101116 */
[----:B------:R-:W-:Y:S04]  /*1bd50*/  STG.E.U8 desc[UR22][R120.64], R33 ;  /* 0x0000002178007986 */ /* 0x000fe8000c101116 */
[----:B------:R-:W-:Y:S04]  /*1bd60*/  STG.E.U8 desc[UR22][R122.64], R30 ;  /* 0x0000001e7a007986 */ /* 0x000fe8000c101116 */
[----:B------:R-:W-:Y:S04]  /*1bd70*/  STG.E.U8 desc[UR22][R14.64], R31 ;  /* 0x0000001f0e007986 */ /* 0x000fe8000c101116 */
[----:B------:R-:W-:Y:S04]  /*1bd80*/  STG.E.U8 desc[UR22][R124.64], R28 ;  /* 0x0000001c7c007986 */ /* 0x000fe8000c101116 */
[----:B------:R-:W-:Y:S04]  /*1bd90*/  STG.E.U8 desc[UR22][R126.64], R29 ;  /* 0x0000001d7e007986 */ /* 0x000fe8000c101116 */
[----:B------:R-:W-:Y:S04]  /*1bda0*/  STG.E.U8 desc[UR22][R128.64], R26 ;  /* 0x0000001a80007986 */ /* 0x000fe8000c101116 */
[----:B------:R-:W-:Y:S04]  /*1bdb0*/  STG.E.U8 desc[UR22][R130.64], R27 ;  /* 0x0000001b82007986 */ /* 0x000fe8000c101116 */
[----:B------:R0:W-:Y:S04]  /*1bdc0*/  STG.E.U8 desc[UR22][R132.64], R24 ;  /* 0x0000001884007986 */ /* 0x0001e8000c101116 */
[----:B------:R-:W-:Y:S04]  /*1bdd0*/  STG.E.U8 desc[UR22][R134.64], R25 ;  /* 0x0000001986007986 */ /* 0x000fe8000c101116 */
[----:B0-----:R-:W2:Y:S04]  /*1bde0*/  LDL.LU R24, [R1+0xfc] ;  /* 0x0000fc0001187983 */ /* 0x001ea80000300800 */
[----:B------:R0:W-:Y:S04]  /*1bdf0*/  STG.E.U8 desc[UR22][R136.64], R22 ;  /* 0x0000001688007986 */ /* 0x0001e8000c101116 */
[----:B0-----:R-:W2:Y:S01]  /*1be00*/  LDL.LU R22, [R1+0xf0] ;  /* 0x0000f00001167983 */ /* 0x001ea20000300800 */
[----:B------:R-:W0:Y:S02]  /*1be10*/  S2R R38, SR_TID.X ;  /* 0x0000000000267919 */ /* 0x000e240000002100 */
[----:B0-----:R-:W-:-:S04]  /*1be20*/  LOP3.LUT R38, R38, 0x7f, RZ, 0xc0, !PT ;  /* 0x0000007f26267812 */ /* 0x001fc800078ec0ff */
[----:B------:R-:W-:-:S05]  /*1be30*/  LEA R38, R38, UR9, 0x4 ;  /* 0x0000000926267c11 */ /* 0x000fca000f8e20ff */
[----:B------:R-:W0:Y:S04]  /*1be40*/  LDS.128 R4, [R38+0x800] ;  /* 0x0008000026047984 */ /* 0x000e280000000c00 */
[----:B------:R1:W-:Y:S01]  /*1be50*/  STG.E.U8 desc[UR22][R16.64], R23 ;  /* 0x0000001710007986 */ /* 0x0003e2000c101116 */
[----:B------:R-:W3:Y:S01]  /*1be60*/  S2R R28, SR_TID.X ;  /* 0x00000000001c7919 */ /* 0x000ee20000002100 */
[C---:B0-----:R-:W-:Y:S02]  /*1be70*/  PRMT R37, R4.reuse, 0x7770, RZ ;  /* 0x0000777004257816 */ /* 0x041fe400000000ff */
[C---:B------:R-:W-:Y:S02]  /*1be80*/  PRMT R35, R4.reuse, 0x7771, RZ ;  /* 0x0000777104237816 */ /* 0x040fe400000000ff */
[----:B------:R-:W-:-:S02]  /*1be90*/  PRMT R33, R4, 0x7772, RZ ;  /* 0x0000777204217816 */ /* 0x000fc400000000ff */
[----:B------:R-:W-:Y:S01]  /*1bea0*/  PRMT R31, R4, 0x7773, RZ ;  /* 0x00007773041f7816 */ /* 0x000fe200000000ff */
[----:B------:R-:W-:Y:S01]  /*1beb0*/  STG.E.U8 desc[UR22][R138.64], R37 ;  /* 0x000000258a007986 */ /* 0x000fe2000c101116 */
[C---:B------:R-:W-:Y:S02]  /*1bec0*/  PRMT R29, R5.reuse, 0x7770, RZ ;  /* 0x00007770051d7816 */ /* 0x040fe400000000ff */
[C---:B------:R-:W-:Y:S01]  /*1bed0*/  PRMT R27, R5.reuse, 0x7771, RZ ;  /* 0x00007771051b7816 */ /* 0x040fe200000000ff */
[----:B------:R-:W-:Y:S01]  /*1bee0*/  STG.E.U8 desc[UR22][R140.64], R35 ;  /* 0x000000238c007986 */ /* 0x000fe2000c101116 */
[C---:B------:R-:W-:Y:S02]  /*1bef0*/  PRMT R25, R5.reuse, 0x7772, RZ ;  /* 0x0000777205197816 */ /* 0x040fe400000000ff */
[----:B-1----:R-:W-:Y:S01]  /*1bf00*/  PRMT R23, R5, 0x7773, RZ ;  /* 0x0000777305177816 */ /* 0x002fe200000000ff */
[----:B------:R-:W-:Y:S01]  /*1bf10*/  STG.E.U8 desc[UR22][R142.64], R33 ;  /* 0x000000218e007986 */ /* 0x000fe2000c101116 */
[----:B------:R-:W-:-:S02]  /*1bf20*/  PRMT R17, R6, 0x7770, RZ ;  /* 0x0000777006117816 */ /* 0x000fc400000000ff */
[C---:B------:R-:W-:Y:S01]  /*1bf30*/  PRMT R15, R6.reuse, 0x7771, RZ ;  /* 0x00007771060f7816 */ /* 0x040fe200000000ff */
[----:B------:R-:W-:Y:S01]  /*1bf40*/  STG.E.U8 desc[UR22][R144.64], R31 ;  /* 0x0000001f90007986 */ /* 0x000fe2000c101116 */
[----:B------:R-:W-:-:S03]  /*1bf50*/  PRMT R13, R6, 0x7772, RZ ;  /* 0x00007772060d7816 */ /* 0x000fc600000000ff */
[----:B------:R-:W-:Y:S01]  /*1bf60*/  STG.E.U8 desc[UR22][R146.64], R29 ;  /* 0x0000001d92007986 */ /* 0x000fe2000c101116 */
[----:B------:R-:W-:Y:S02]  /*1bf70*/  PRMT R11, R6, 0x7773, RZ ;  /* 0x00007773060b7816 */ /* 0x000fe400000000ff */
[C---:B------:R-:W-:Y:S01]  /*1bf80*/  PRMT R3, R7.reuse, 0x7773, RZ ;  /* 0x0000777307037816 */ /* 0x040fe200000000ff */
[----:B------:R-:W-:Y:S01]  /*1bf90*/  STG.E.U8 desc[UR22][R148.64], R27 ;  /* 0x0000001b94007986 */ /* 0x000fe2000c101116 */
[C---:B------:R-:W-:Y:S02]  /*1bfa0*/  PRMT R5, R7.reuse, 0x7772, RZ ;  /* 0x0000777207057816 */ /* 0x040fe400000000ff */
[C---:B------:R-:W-:Y:S01]  /*1bfb0*/  PRMT R9, R7.reuse, 0x7771, RZ ;  /* 0x0000777107097816 */ /* 0x040fe200000000ff */
[----:B------:R-:W-:Y:S01]  /*1bfc0*/  STG.E.U8 desc[UR22][R150.64], R25 ;  /* 0x0000001996007986 */ /* 0x000fe2000c101116 */
[----:B------:R-:W-:-:S03]  /*1bfd0*/  PRMT R7, R7, 0x7770, RZ ;  /* 0x0000777007077816 */ /* 0x000fc600000000ff */
[----:B------:R-:W-:Y:S04]  /*1bfe0*/  STG.E.U8 desc[UR22][R18.64], R23 ;  /* 0x0000001712007986 */ /* 0x000fe8000c101116 */
[----:B------:R-:W-:Y:S04]  /*1bff0*/  STG.E.U8 desc[UR22][R152.64], R17 ;  /* 0x0000001198007986 */ /* 0x000fe8000c101116 */
[----:B------:R-:W-:Y:S04]  /*1c000*/  STG.E.U8 desc[UR22][R154.64], R15 ;  /* 0x0000000f9a007986 */ /* 0x000fe8000c101116 */
[----:B------:R-:W-:Y:S04]  /*1c010*/  STG.E.U8 desc[UR22][R156.64], R13 ;  /* 0x0000000d9c007986 */ /* 0x000fe8000c101116 */
[----:B------:R-:W-:Y:S04]  /*1c020*/  STG.E.U8 desc[UR22][R158.64], R11 ;  /* 0x0000000b9e007986 */ /* 0x000fe8000c101116 */
[----:B------:R0:W-:Y:S04]  /*1c030*/  STG.E.U8 desc[UR22][R160.64], R7 ;  /* 0x00000007a0007986 */ /* 0x0001e8000c101116 */
[----:B------:R-:W-:Y:S04]  /*1c040*/  STG.E.U8 desc[UR22][R162.64], R9 ;  /* 0x00000009a2007986 */ /* 0x000fe8000c101116 */
[----:B------:R-:W-:Y:S04]  /*1c050*/  STG.E.U8 desc[UR22][R164.64], R5 ;  /* 0x00000005a4007986 */ /* 0x000fe8000c101116 */
[----:B------:R-:W-:Y:S01]  /*1c060*/  STG.E.U8 desc[UR22][R20.64], R3 ;  /* 0x0000000314007986 */ /* 0x000fe2000c101116 */
[----:B---3--:R-:W-:Y:S01]  /*1c070*/  SHF.R.U32.HI R26, RZ, 0x2, R28 ;  /* 0x00000002ff1a7819 */ /* 0x008fe2000001161c */
[----:B0-----:R-:W0:Y:S08]  /*1c080*/  LDC.64 R6, c[0x0][0x3a0] ;  /* 0x0000e800ff067b82 */ /* 0x001e300000000a00 */
[----:B------:R-:W-:Y:S01]  /*1c090*/  BAR.SYNC.DEFER_BLOCKING 0x0 ;  /* 0x0000000000007b1d */ /* 0x000fe20000010000 */
[----:B------:R-:W-:-:S04]  /*1c0a0*/  LOP3.LUT R26, R26, 0x18, RZ, 0xc0, !PT ;  /* 0x000000181a1a7812 */ /* 0x000fc800078ec0ff */
[----:B------:R-:W-:-:S05]  /*1c0b0*/  LOP3.LUT R26, R26, 0x1f, R28, 0xf8, !PT ;  /* 0x0000001f1a1a7812 */ /* 0x000fca00078ef81c */
[----:B------:R-:W-:Y:S02]  /*1c0c0*/  IMAD.SHL.U32 R0, R26, 0x10, RZ ;  /* 0x000000101a007824 */ /* 0x000fe400078e00ff */
[----:B------:R-:W1:Y:S03]  /*1c0d0*/  S2R R26, SR_TID.X ;  /* 0x00000000001a7919 */ /* 0x000e660000002100 */
[----:B------:R-:W-:Y:S01]  /*1c0e0*/  LOP3.LUT R4, R0, 0xf0, RZ, 0xc0, !PT ;  /* 0x000000f000047812 */ /* 0x000fe200078ec0ff */
[----:B------:R-:W-:Y:S02]  /*1c0f0*/  USHF.L.U32 UR7, UR8, 0x6, URZ ;  /* 0x0000000608077899 */ /* 0x000fe400080006ff */
[----:B------:R-:W-:-:S04]  /*1c100*/  UIMAD UR4, UR6, UR4, URZ ;  /* 0x00000004060472a4 */ /* 0x000fc8000f8e02ff */
[----:B------:R-:W-:Y:S02]  /*1c110*/  USHF.L.U32 UR6, UR4, 0x2, URZ ;  /* 0x0000000204067899 */ /* 0x000fe400080006ff */
[----:B------:R-:W-:Y:S01]  /*1c120*/  UIMAD.WIDE UR4, UR4, 0x4, URZ ;  /* 0x00000004040478a5 */ /* 0x000fe2000f8e02ff */
[----:B--2---:R2:W-:Y:S01]  /*1c130*/  STSM.16.M88 [R24], R22 ;  /* 0x0000001618007844 */ /* 0x0045e20000000000 */
[----:B------:R-:W-:Y:S01]  /*1c140*/  BAR.SYNC.DEFER_BLOCKING 0x0 ;  /* 0x0000000000007b1d */ /* 0x000fe20000010000 */
[----:B--2---:R-:W-:-:S05]  /*1c150*/  IMAD.U32 R22, RZ, RZ, UR7 ;  /* 0x00000007ff167e24 */ /* 0x004fca000f8e00ff */
[----:B------:R-:W2:Y:S01]  /*1c160*/  LDSM.16.M88 R13, [R4+UR9] ;  /* 0x00000009040d783b */ /* 0x000ea20008000000 */
[----:B-1----:R-:W-:Y:S02]  /*1c170*/  LOP3.LUT R22, R22, 0x3f, R26, 0xf8, !PT ;  /* 0x0000003f16167812 */ /* 0x002fe400078ef81a */
[----:B------:R-:W-:-:S03]  /*1c180*/  LOP3.LUT R24, R26, 0x7f, RZ, 0xc0, !PT ;  /* 0x0000007f1a187812 */ /* 0x000fc600078ec0ff */
[----:B------:R-:W-:Y:S01]  /*1c190*/  IMAD.SHL.U32 R5, R22, 0x4, RZ ;  /* 0x0000000416057824 */ /* 0x000fe200078e00ff */
[----:B------:R-:W-:Y:S01]  /*1c1a0*/  ISETP.GE.U32.AND P0, PT, R24, 0x40, PT ;  /* 0x000000401800780c */ /* 0x000fe20003f06070 */
[----:B------:R-:W-:-:S03]  /*1c1b0*/  IMAD.HI R0, R22, 0x4, RZ ;  /* 0x0000000416007827 */ /* 0x000fc600078e02ff */
[----:B0-----:R-:W-:-:S04]  /*1c1c0*/  IADD3 R2, P1, P2, R5, UR6, R6 ;  /* 0x0000000605027c10 */ /* 0x001fc8000fa3e006 */
[----:B------:R-:W-:-:S05]  /*1c1d0*/  IADD3.X R3, PT, PT, R0, UR5, R7, P1, P2 ;  /* 0x0000000500037c10 */ /* 0x000fca0008fe4407 */
[----:B--2---:R0:W-:Y:S01]  /*1c1e0*/  @!P0 STG.E desc[UR22][R2.64], R13 ;  /* 0x0000000d02008986 */ /* 0x0041e2000c101916 */
[----:B------:R-:W-:Y:S06]  /*1c1f0*/  BAR.SYNC.DEFER_BLOCKING 0x0 ;  /* 0x0000000000007b1d */ /* 0x000fec0000010000 */
[----:B------:R-:W-:Y:S05]  /*1c200*/  BRA.U UP1, `(.L_x_19) ;  /* 0x0000000101a07547 */ /* 0x000fea000b800000 */
[----:B------:R-:W1:Y:S01]  /*1c210*/  S2UR UR5, SR_CgaCtaId ;  /* 0x00000000000579c3 */ /* 0x000e620000008800 */
[----:B------:R-:W-:Y:S01]  /*1c220*/  NOP ;  /* 0x0000000000007918 */ /* 0x000fe20000000000 */
[----:B------:R-:W-:Y:S01]  /*1c230*/  UMOV UR4, 0x50 ;  /* 0x0000005000047882 */ /* 0x000fe20000000000 */
[----:B------:R-:W-:Y:S02]  /*1c240*/  IMAD.U32 R0, RZ, RZ, UR10 ;  /* 0x0000000aff007e24 */ /* 0x000fe4000f8e00ff */
[----:B0-----:R-:W-:Y:S02]  /*1c250*/  IMAD.MOV.U32 R3, RZ, RZ, 0xff ;  /* 0x000000ffff037424 */ /* 0x001fe400078e00ff */
[----:B------:R-:W-:Y:S01]  /*1c260*/  IMAD.MOV.U32 R7, RZ, RZ, 0x1 ;  /* 0x00000001ff077424 */ /* 0x000fe200078e00ff */
[----:B------:R-:W-:-:S04]  /*1c270*/  LOP3.LUT R0, R0, 0xffff, RZ, 0xc0, !PT ;  /* 0x0000ffff00007812 */ /* 0x000fc800078ec0ff */
[----:B------:R-:W-:-:S05]  /*1c280*/  SHF.R.U32.HI R0, RZ, 0x5, R0 ;  /* 0x00000005ff007819 */ /* 0x000fca0000011600 */
[----:B------:R-:W-:Y:S01]  /*1c290*/  VIADD R2, R0, 0x10 ;  /* 0x0000001000027836 */ /* 0x000fe20000000000 */
[----:B------:R-:W-:Y:S01]  /*1c2a0*/  SHF.L.U32 R0, R3, R0, RZ ;  /* 0x0000000003007219 */ /* 0x000fe200000006ff */
[----:B-1----:R-:W-:-:S03]  /*1c2b0*/  ULEA UR6, UR5, UR4, 0x18 ;  /* 0x0000000405067291 */ /* 0x002fc6000f8ec0ff */
[----:B------:R-:W-:-:S04]  /*1c2c0*/  SHF.L.U32 R3, R7, R2, RZ ;  /* 0x0000000207037219 */ /* 0x000fc800000006ff */
[----:B------:R-:W-:Y:S02]  /*1c2d0*/  LOP3.LUT R0, R3, R0, RZ, 0xfc, !PT ;  /* 0x0000000003007212 */ /* 0x000fe400078efcff */
[----:B------:R-:W0:Y:S02]  /*1c2e0*/  LDS R5, [UR6] ;  /* 0x00000006ff057984 */ /* 0x000e240008000800 */
[C---:B------:R-:W-:Y:S02]  /*1c2f0*/  LOP3.LUT R2, R0.reuse, 0xffff, RZ, 0xc0, !PT ;  /* 0x0000ffff00027812 */ /* 0x040fe400078ec0ff */
[----:B0-----:R-:W-:-:S04]  /*1c300*/  LOP3.LUT R3, R0, 0xffff, R5, 0x80, !PT ;  /* 0x0000ffff00037812 */ /* 0x001fc800078e8005 */
[----:B------:R-:W-:-:S13]  /*1c310*/  ISETP.NE.AND P0, PT, R3, R2, PT ;  /* 0x000000020300720c */ /* 0x000fda0003f05270 */
[----:B------:R-:W-:Y:S05]  /*1c320*/  @P0 BRA `(.L_x_20) ;  /* 0x0000000000500947 */ /* 0x000fea0003800000 */
[----:B------:R-:W-:Y:S02]  /*1c330*/  SHF.R.U32.HI R5, RZ, 0x10, R5 ;  /* 0x00000010ff057819 */ /* 0x000fe40000011605 */
[----:B------:R-:W-:-:S04]  /*1c340*/  SHF.R.U32.HI R2, RZ, 0x10, R0 ;  /* 0x00000010ff027819 */ /* 0x000fc80000011600 */
[----:B------:R-:W-:-:S04]  /*1c350*/  LOP3.LUT R5, R5, R2, RZ, 0xc0, !PT ;  /* 0x0000000205057212 */ /* 0x000fc800078ec0ff */
[----:B------:R-:W-:-:S13]  /*1c360*/  ISETP.NE.AND P0, PT, R5, R2, PT ;  /* 0x000000020500720c */ /* 0x000fda0003f05270 */
[----:B------:R-:W-:Y:S05]  /*1c370*/  @P0 BRA `(.L_x_21) ;  /* 0x0000000000300947 */ /* 0x000fea0003800000 */
[----:B------:R-:W-:Y:S01]  /*1c380*/  R2UR UR4, R0 ;  /* 0x00000000000472ca */ /* 0x000fe200000e0000 */
[----:B------:R-:W-:Y:S01]  /*1c390*/  VOTEU.ANY UR5, UPT, PT ;  /* 0x0000000000057886 */ /* 0x000fe200038e0100 */
[----:B------:R-:W0:Y:S01]  /*1c3a0*/  S2R R0, SR_LANEID ;  /* 0x0000000000007919 */ /* 0x000e220000000000 */
[----:B------:R-:W-:-:S10]  /*1c3b0*/  UFLO.U32 UR5, UR5 ;  /* 0x00000005000572bd */ /* 0x000fd400080e0000 */
[----:B------:R-:W-:-:S06]  /*1c3c0*/  ULOP3.LUT UR4, URZ, UR4, URZ, 0x33, !UPT ;  /* 0x00000004ff047292 */ /* 0x000fcc000f8e33ff */
[----:B------:R-:W-:-:S04]  /*1c3d0*/  IMAD.U32 R2, RZ, RZ, UR4 ;  /* 0x00000004ff027e24 */ /* 0x000fc8000f8e00ff */
[----:B------:R-:W1:Y:S02]  /*1c3e0*/  REDUX UR7, R2 ;  /* 0x00000000020773c4 */ /* 0x000e640000000000 */
[----:B------:R2:W-:Y:S01]  /*1c3f0*/  UTCATOMSWS.AND URZ, UR4 ;  /* 0x0000000400ff79e3 */ /* 0x0005e20008000000 */
[----:B0-----:R-:W-:Y:S01]  /*1c400*/  ISETP.EQ.U32.AND P0, PT, R0, UR5, PT ;  /* 0x0000000500007c0c */ /* 0x001fe2000bf02070 */
[----:B-1----:R-:W-:-:S12]  /*1c410*/  IMAD.U32 R0, RZ, RZ, UR7 ;  /* 0x00000007ff007e24 */ /* 0x002fd8000f8e00ff */
[----:B------:R2:W-:Y:S01]  /*1c420*/  @P0 ATOMS.AND RZ, [UR6], R0 ;  /* 0x00000000ffff098c */ /* 0x0005e2000a800006 */
[----:B------:R-:W-:Y:S05]  /*1c430*/  BRA `(.L_x_19) ;  /* 0x0000000000147947 */ /* 0x000fea0003800000 */
.L_x_21:
[----:B------:R-:W-:-:S07]  /*1c440*/  MOV R2, 0x1c460 ;  /* 0x0001c46000027802 */ /* 0x000fce0000000f00 */
[----:B------:R-:W-:Y:S05]  /*1c450*/  CALL.REL.NOINC `($__internal_0_$__cuda_sm10x_tcgen05_guardrail_trap_col_being_dealloced_not_returned_by_alloc) ;  /* 0x0000000000447944 */ /* 0x000fea0003c00000 */
[----:B------:R-:W-:Y:S05]  /*1c460*/  BRA `(.L_x_19) ;  /* 0x0000000000087947 */ /* 0x000fea0003800000 */
.L_x_20:
[----:B------:R-:W-:-:S07]  /*1c470*/  MOV R2, 0x1c490 ;  /* 0x0001c49000027802 */ /* 0x000fce0000000f00 */
[----:B------:R-:W-:Y:S05]  /*1c480*/  CALL.REL.NOINC `($__internal_2_$__cuda_sm10x_tcgen05_guardrail_trap_unallocated_columns_being_dealloced) ;  /* 0x0000000000507944 */ /* 0x000fea0003c00000 */
.L_x_19:
[----:B------:R-:W-:Y:S01]  /*1c490*/  NOP ;  /* 0x0000000000007918 */ /* 0x000fe20000000000 */
[----:B--2---:R-:W-:Y:S05]  /*1c4a0*/  EXIT ;  /* 0x000000000000794d */ /* 0x004fea0003800000 */
.L_x_8:
[----:B------:R-:W1:Y:S02]  /*1c4b0*/  SYNCS.PHASECHK.TRANS64.TRYWAIT P2, [UR9+0x8000], RZ ;  /* 0x008000ffff0075a7 */ /* 0x000e640008041109 */
[----:B-1----:R-:W-:Y:S05]  /*1c4c0*/  @!P2 BRA `(.L_x_8) ;  /* 0xfffffffc00f8a947 */ /* 0x002fea000383ffff */
[----:B------:R-:W-:Y:S05]  /*1c4d0*/  BRA `(.L_x_7) ;  /* 0xfffffeb000d47947 */ /* 0x000fea000383ffff */
.L_x_13:
[----:B------:R-:W1:Y:S02]  /*1c4e0*/  SYNCS.PHASECHK.TRANS64.TRYWAIT P0, [UR9+0x11010], RZ ;  /* 0x011010ffff0075a7 */ /* 0x000e640008001109 */
[----:B-1----:R-:W-:Y:S05]  /*1c4f0*/  @!P0 BRA `(.L_x_13) ;  /* 0xfffffffc00f88947 */ /* 0x002fea000383ffff */
[----:B------:R-:W-:Y:S05]  /*1c500*/  BRA `(.L_x_22) ;  /* 0xffffff4800187947 */ /* 0x000fea000383ffff */
.L_x_14:
[----:B------:R-:W0:Y:S02]  /*1c510*/  SYNCS.PHASECHK.TRANS64.TRYWAIT P0, [UR12], R104 ;  /* 0x00000068ff0075a7 */ /* 0x000e24000800110c */
[----:B0-----:R-:W-:Y:S05]  /*1c520*/  @!P0 BRA `(.L_x_14) ;  /* 0xfffffffc00f88947 */ /* 0x001fea000383ffff */
[----:B------:R-:W-:Y:S05]  /*1c530*/  BRA `(.L_x_23) ;  /* 0xffffff5c00b47947 */ /* 0x000fea000383ffff */
.L_x_18:
[----:B------:R-:W2:Y:S02]  /*1c540*/  SYNCS.PHASECHK.TRANS64.TRYWAIT P0, [UR12], R4 ;  /* 0x00000004ff0075a7 */ /* 0x000ea4000800110c */
[----:B--2---:R-:W-:Y:S05]  /*1c550*/  @!P0 BRA `(.L_x_18) ;  /* 0xfffffffc00f88947 */ /* 0x004fea000383ffff */
[----:B------:R-:W-:Y:S05]  /*1c560*/  BRA `(.L_x_17) ;  /* 0xffffff9400887947 */ /* 0x000fea000383ffff */
        .weak           $__internal_0_$__cuda_sm10x_tcgen05_guardrail_trap_col_being_dealloced_not_returned_by_alloc
        .type           $__internal_0_$__cuda_sm10x_tcgen05_guardrail_trap_col_being_dealloced_not_returned_by_alloc,@function
        .size           $__internal_0_$__cuda_sm10x_tcgen05_guardrail_trap_col_being_dealloced_not_returned_by_alloc,($__internal_1_$__cuda_sm10x_tcgen05_guardrail_trap_phase_invalid_during_alloc - $__internal_0_$__cuda_sm10x_tcgen05_guardrail_trap_col_being_dealloced_not_returned_by_alloc)
$__internal_0_$__cuda_sm10x_tcgen05_guardrail_trap_col_being_dealloced_not_returned_by_alloc:
[----:B------:R-:W-:Y:S05]  /*1c570*/  BPT.TRAP 0x1 ;  /* 0x000000040000795c */ /* 0x000fea0000300000 */
[----:B------:R-:W-:-:S04]  /*1c580*/  IMAD.MOV.U32 R3, RZ, RZ, 0x0 ;  /* 0x00000000ff037424 */ /* 0x000fc800078e00ff */
[----:B------:R-:W-:Y:S05]  /*1c590*/  RET.REL.NODEC R2 `(attn_fwd) ;  /* 0xfffffe3802987950 */ /* 0x000fea0003c3ffff */
        .weak           $__internal_1_$__cuda_sm10x_tcgen05_guardrail_trap_phase_invalid_during_alloc
        .type           $__internal_1_$__cuda_sm10x_tcgen05_guardrail_trap_phase_invalid_during_alloc,@function
        .size           $__internal_1_$__cuda_sm10x_tcgen05_guardrail_trap_phase_invalid_during_alloc,($__internal_2_$__cuda_sm10x_tcgen05_guardrail_trap_unallocated_columns_being_dealloced - $__internal_1_$__cuda_sm10x_tcgen05_guardrail_trap_phase_invalid_during_alloc)
$__internal_1_$__cuda_sm10x_tcgen05_guardrail_trap_phase_invalid_during_alloc:
[----:B------:R-:W-:Y:S05]  /*1c5a0*/  BPT.TRAP 0x1 ;  /* 0x000000040000795c */ /* 0x000fea0000300000 */
[----:B------:R-:W-:-:S04]  /*1c5b0*/  IMAD.MOV.U32 R3, RZ, RZ, 0x0 ;  /* 0x00000000ff037424 */ /* 0x000fc800078e00ff */
[----:B------:R-:W-:Y:S05]  /*1c5c0*/  RET.REL.NODEC R2 `(attn_fwd) ;  /* 0xfffffe38028c7950 */ /* 0x000fea0003c3ffff */
        .weak           $__internal_2_$__cuda_sm10x_tcgen05_guardrail_trap_unallocated_columns_being_dealloced
        .type           $__internal_2_$__cuda_sm10x_tcgen05_guardrail_trap_unallocated_columns_being_dealloced,@function
        .size           $__internal_2_$__cuda_sm10x_tcgen05_guardrail_trap_unallocated_columns_being_dealloced,(.L_x_27 - $__internal_2_$__cuda_sm10x_tcgen05_guardrail_trap_unallocated_columns_being_dealloced)
$__internal_2_$__cuda_sm10x_tcgen05_guardrail_trap_unallocated_columns_being_dealloced:
[----:B------:R-:W-:Y:S05]  /*1c5d0*/  BPT.TRAP 0x1 ;  /* 0x000000040000795c */ /* 0x000fea0000300000 */
[----:B------:R-:W-:-:S04]  /*1c5e0*/  IMAD.MOV.U32 R3, RZ, RZ, 0x0 ;  /* 0x00000000ff037424 */ /* 0x000fc800078e00ff */
[----:B------:R-:W-:Y:S05]  /*1c5f0*/  RET.REL.NODEC R2 `(attn_fwd) ;  /* 0xfffffe3802807950 */ /* 0x000fea0003c3ffff */
.L_x_24:
[----:B------:R-:W-:-:S00]  /*1c600*/  BRA `(.L_x_24) ;  /* 0xfffffffc00fc7947 */ /* 0x000fc0000383ffff */
[----:B------:R-:W-:-:S00]  /*1c610*/  NOP ;  /* 0x0000000000007918 */ /* 0x000fc00000000000 */
        /* <DEDUP_REMOVED lines=14> */
.L_x_27:


//--------------------- .nv.global.init           --------------------------
	.section	.nv.global.init,"aw",@progbits
.nv.global.init:
	.type		_$_str,@object
	.size		_$_str,(.L_3 - _$_str)
_$_str:
        /*0000*/ 	.byte	0x5f, 0x5f, 0x43, 0x55, 0x44, 0x41, 0x5f, 0x46, 0x54, 0x5a, 0x00
.L_3:


//--------------------- .nv.shared.attn_fwd       --------------------------
	.section	.nv.shared.attn_fwd,"aw",@nobits
	.sectionflags	@""
	.align	16
	.zero		1024


//--------------------- .nv.shared.reserved.0     --------------------------
	.section	.nv.shared.reserved.0,"aw",@nobits
	.align	8
	.weak		__nv_reservedSMEM_offset_0_alias
	.size		__nv_reservedSMEM_offset_0_alias, 0, 64
	.other		__nv_reservedSMEM_offset_0_alias,@"STO_CUDA_RESERVED_SHARED STV_DEFAULT"
__nv_reservedSMEM_offset_0_alias:
	.zero		0
.nv.shared.reserved.0:
	.zero		64
	.weak		__nv_reservedSMEM_allocation_phase
	.type		__nv_reservedSMEM_allocation_phase,@object
	.size		__nv_reservedSMEM_allocation_phase,(.L_0 - __nv_reservedSMEM_allocation_phase)
__nv_reservedSMEM_allocation_phase:
	.zero		1
.L_0:
	.zero		7
	.weak		__nv_reservedSMEM_devtool_atexit_pc
	.type		__nv_reservedSMEM_devtool_atexit_pc,@object
	.size		__nv_reservedSMEM_devtool_atexit_pc,(__nv_reservedSMEM_allocation_mask - __nv_reservedSMEM_devtool_atexit_pc)
__nv_reservedSMEM_devtool_atexit_pc:
	.zero		8
	.weak		__nv_reservedSMEM_allocation_mask
	.type		__nv_reservedSMEM_allocation_mask,@object
	.size		__nv_reservedSMEM_allocation_mask,(.L_2 - __nv_reservedSMEM_allocation_mask)
__nv_reservedSMEM_allocation_mask:
	.zero		4
.L_2:


//--------------------- .nv.constant0.attn_fwd    --------------------------
	.section	.nv.constant0.attn_fwd,"a",@progbits
	.sectionflags	@""
	.align	4
.nv.constant0.attn_fwd:
	.zero		1032


//--------------------- SYMBOLS --------------------------

	.type		.nv.reservedSmem.offset0,@object
	.size		.nv.reservedSmem.offset0,0x4
	.type		.nv.reservedSmem.cap,@object
	.size		.nv.reservedSmem.cap,0x4
